//
// Generated by NVIDIA NVVM Compiler
//
// Compiler Build ID: CL-36424714
// Cuda compilation tools, release 13.0, V13.0.88
// Based on NVVM 20.0.0
//

.version 9.0
.target sm_100
.address_size 64

	// .globl	_ZN3cub18CUB_300001_SM_10006detail11EmptyKernelIvEEvv
// _ZZN3cub18CUB_300001_SM_10006detail10radix_sort31DeviceRadixSortSingleTileKernelINS1_5radix10policy_hubImmyE10Policy1000ELNS0_9SortOrderE0EmmyNS1_21identity_decomposer_tEEEvPKT1_PSA_PKT2_PSE_T3_iiT4_E12temp_storage has been demoted
// _ZZN3cub18CUB_300001_SM_10006detail10radix_sort30DeviceRadixSortHistogramKernelINS1_5radix10policy_hubImmyE10Policy1000ELNS0_9SortOrderE0EmyNS1_21identity_decomposer_tEEEvPT2_PKT1_SA_iiT3_E12temp_storage has been demoted
// _ZZN3cub18CUB_300001_SM_10006detail10radix_sort33DeviceRadixSortExclusiveSumKernelINS1_5radix10policy_hubImmyE10Policy1000EyEEvPT0_E12temp_storage has been demoted
// _ZZN3cub18CUB_300001_SM_10006detail10radix_sort29DeviceRadixSortOnesweepKernelINS1_5radix10policy_hubImmyE10Policy1000ELNS0_9SortOrderE0EmmyiiNS1_21identity_decomposer_tEEEvPT5_SB_PT3_PKSC_PT1_PKSG_PT2_PKSK_T4_iiT6_E1s has been demoted
.global .align 1 .b8 _ZN34_INTERNAL_50f1574b_4_k_cu_123ef37c4cuda3std3__45__cpo5beginE[1];
.global .align 1 .b8 _ZN34_INTERNAL_50f1574b_4_k_cu_123ef37c4cuda3std3__45__cpo3endE[1];
.global .align 1 .b8 _ZN34_INTERNAL_50f1574b_4_k_cu_123ef37c4cuda3std3__45__cpo6cbeginE[1];
.global .align 1 .b8 _ZN34_INTERNAL_50f1574b_4_k_cu_123ef37c4cuda3std3__45__cpo4cendE[1];
.global .align 1 .b8 _ZN34_INTERNAL_50f1574b_4_k_cu_123ef37c4cuda3std3__45__cpo6rbeginE[1];
.global .align 1 .b8 _ZN34_INTERNAL_50f1574b_4_k_cu_123ef37c4cuda3std3__45__cpo4rendE[1];
.global .align 1 .b8 _ZN34_INTERNAL_50f1574b_4_k_cu_123ef37c4cuda3std3__45__cpo7crbeginE[1];
.global .align 1 .b8 _ZN34_INTERNAL_50f1574b_4_k_cu_123ef37c4cuda3std3__45__cpo5crendE[1];
.global .align 1 .b8 _ZN34_INTERNAL_50f1574b_4_k_cu_123ef37c4cuda3std3__436_GLOBAL__N__50f1574b_4_k_cu_123ef37c6ignoreE[1];
.global .align 1 .b8 _ZN34_INTERNAL_50f1574b_4_k_cu_123ef37c4cuda3std3__419piecewise_constructE[1];
.global .align 1 .b8 _ZN34_INTERNAL_50f1574b_4_k_cu_123ef37c4cuda3std3__48in_placeE[1];
.global .align 1 .b8 _ZN34_INTERNAL_50f1574b_4_k_cu_123ef37c4cuda3std3__420unreachable_sentinelE[1];
.global .align 1 .b8 _ZN34_INTERNAL_50f1574b_4_k_cu_123ef37c4cuda3std3__47nulloptE[1];
.global .align 1 .b8 _ZN34_INTERNAL_50f1574b_4_k_cu_123ef37c4cuda3std3__48unexpectE[1];
.global .align 1 .b8 _ZN34_INTERNAL_50f1574b_4_k_cu_123ef37c4cuda3std6ranges3__45__cpo4swapE[1];
.global .align 1 .b8 _ZN34_INTERNAL_50f1574b_4_k_cu_123ef37c4cuda3std6ranges3__45__cpo9iter_moveE[1];
.global .align 1 .b8 _ZN34_INTERNAL_50f1574b_4_k_cu_123ef37c4cuda3std6ranges3__45__cpo5beginE[1];
.global .align 1 .b8 _ZN34_INTERNAL_50f1574b_4_k_cu_123ef37c4cuda3std6ranges3__45__cpo3endE[1];
.global .align 1 .b8 _ZN34_INTERNAL_50f1574b_4_k_cu_123ef37c4cuda3std6ranges3__45__cpo6cbeginE[1];
.global .align 1 .b8 _ZN34_INTERNAL_50f1574b_4_k_cu_123ef37c4cuda3std6ranges3__45__cpo4cendE[1];
.global .align 1 .b8 _ZN34_INTERNAL_50f1574b_4_k_cu_123ef37c4cuda3std6ranges3__45__cpo7advanceE[1];
.global .align 1 .b8 _ZN34_INTERNAL_50f1574b_4_k_cu_123ef37c4cuda3std6ranges3__45__cpo9iter_swapE[1];
.global .align 1 .b8 _ZN34_INTERNAL_50f1574b_4_k_cu_123ef37c4cuda3std6ranges3__45__cpo4nextE[1];
.global .align 1 .b8 _ZN34_INTERNAL_50f1574b_4_k_cu_123ef37c4cuda3std6ranges3__45__cpo4prevE[1];
.global .align 1 .b8 _ZN34_INTERNAL_50f1574b_4_k_cu_123ef37c4cuda3std6ranges3__45__cpo4dataE[1];
.global .align 1 .b8 _ZN34_INTERNAL_50f1574b_4_k_cu_123ef37c4cuda3std6ranges3__45__cpo5cdataE[1];
.global .align 1 .b8 _ZN34_INTERNAL_50f1574b_4_k_cu_123ef37c4cuda3std6ranges3__45__cpo4sizeE[1];
.global .align 1 .b8 _ZN34_INTERNAL_50f1574b_4_k_cu_123ef37c4cuda3std6ranges3__45__cpo5ssizeE[1];
.global .align 1 .b8 _ZN34_INTERNAL_50f1574b_4_k_cu_123ef37c4cuda3std6ranges3__45__cpo8distanceE[1];
.global .align 1 .b8 _ZN34_INTERNAL_50f1574b_4_k_cu_123ef37c6thrust24THRUST_300001_SM_1000_NS6system6detail10sequential3seqE[1];
.global .align 1 .b8 _ZN34_INTERNAL_50f1574b_4_k_cu_123ef37c6thrust24THRUST_300001_SM_1000_NS12placeholders2_1E[1];
.global .align 1 .b8 _ZN34_INTERNAL_50f1574b_4_k_cu_123ef37c6thrust24THRUST_300001_SM_1000_NS12placeholders2_2E[1];
.global .align 1 .b8 _ZN34_INTERNAL_50f1574b_4_k_cu_123ef37c6thrust24THRUST_300001_SM_1000_NS12placeholders2_3E[1];
.global .align 1 .b8 _ZN34_INTERNAL_50f1574b_4_k_cu_123ef37c6thrust24THRUST_300001_SM_1000_NS12placeholders2_4E[1];
.global .align 1 .b8 _ZN34_INTERNAL_50f1574b_4_k_cu_123ef37c6thrust24THRUST_300001_SM_1000_NS12placeholders2_5E[1];
.global .align 1 .b8 _ZN34_INTERNAL_50f1574b_4_k_cu_123ef37c6thrust24THRUST_300001_SM_1000_NS12placeholders2_6E[1];
.global .align 1 .b8 _ZN34_INTERNAL_50f1574b_4_k_cu_123ef37c6thrust24THRUST_300001_SM_1000_NS12placeholders2_7E[1];
.global .align 1 .b8 _ZN34_INTERNAL_50f1574b_4_k_cu_123ef37c6thrust24THRUST_300001_SM_1000_NS12placeholders2_8E[1];
.global .align 1 .b8 _ZN34_INTERNAL_50f1574b_4_k_cu_123ef37c6thrust24THRUST_300001_SM_1000_NS12placeholders2_9E[1];
.global .align 1 .b8 _ZN34_INTERNAL_50f1574b_4_k_cu_123ef37c6thrust24THRUST_300001_SM_1000_NS12placeholders3_10E[1];

.visible .entry _ZN3cub18CUB_300001_SM_10006detail11EmptyKernelIvEEvv()
{


	ret;

}
	// .globl	_ZN3cub18CUB_300001_SM_10006detail10radix_sort31DeviceRadixSortSingleTileKernelINS1_5radix10policy_hubImmyE10Policy1000ELNS0_9SortOrderE0EmmyNS1_21identity_decomposer_tEEEvPKT1_PSA_PKT2_PSE_T3_iiT4_
.visible .entry _ZN3cub18CUB_300001_SM_10006detail10radix_sort31DeviceRadixSortSingleTileKernelINS1_5radix10policy_hubImmyE10Policy1000ELNS0_9SortOrderE0EmmyNS1_21identity_decomposer_tEEEvPKT1_PSA_PKT2_PSE_T3_iiT4_(
	.param .u64 .ptr .align 1 _ZN3cub18CUB_300001_SM_10006detail10radix_sort31DeviceRadixSortSingleTileKernelINS1_5radix10policy_hubImmyE10Policy1000ELNS0_9SortOrderE0EmmyNS1_21identity_decomposer_tEEEvPKT1_PSA_PKT2_PSE_T3_iiT4__param_0,
	.param .u64 .ptr .align 1 _ZN3cub18CUB_300001_SM_10006detail10radix_sort31DeviceRadixSortSingleTileKernelINS1_5radix10policy_hubImmyE10Policy1000ELNS0_9SortOrderE0EmmyNS1_21identity_decomposer_tEEEvPKT1_PSA_PKT2_PSE_T3_iiT4__param_1,
	.param .u64 .ptr .align 1 _ZN3cub18CUB_300001_SM_10006detail10radix_sort31DeviceRadixSortSingleTileKernelINS1_5radix10policy_hubImmyE10Policy1000ELNS0_9SortOrderE0EmmyNS1_21identity_decomposer_tEEEvPKT1_PSA_PKT2_PSE_T3_iiT4__param_2,
	.param .u64 .ptr .align 1 _ZN3cub18CUB_300001_SM_10006detail10radix_sort31DeviceRadixSortSingleTileKernelINS1_5radix10policy_hubImmyE10Policy1000ELNS0_9SortOrderE0EmmyNS1_21identity_decomposer_tEEEvPKT1_PSA_PKT2_PSE_T3_iiT4__param_3,
	.param .u64 _ZN3cub18CUB_300001_SM_10006detail10radix_sort31DeviceRadixSortSingleTileKernelINS1_5radix10policy_hubImmyE10Policy1000ELNS0_9SortOrderE0EmmyNS1_21identity_decomposer_tEEEvPKT1_PSA_PKT2_PSE_T3_iiT4__param_4,
	.param .u32 _ZN3cub18CUB_300001_SM_10006detail10radix_sort31DeviceRadixSortSingleTileKernelINS1_5radix10policy_hubImmyE10Policy1000ELNS0_9SortOrderE0EmmyNS1_21identity_decomposer_tEEEvPKT1_PSA_PKT2_PSE_T3_iiT4__param_5,
	.param .u32 _ZN3cub18CUB_300001_SM_10006detail10radix_sort31DeviceRadixSortSingleTileKernelINS1_5radix10policy_hubImmyE10Policy1000ELNS0_9SortOrderE0EmmyNS1_21identity_decomposer_tEEEvPKT1_PSA_PKT2_PSE_T3_iiT4__param_6,
	.param .align 1 .b8 _ZN3cub18CUB_300001_SM_10006detail10radix_sort31DeviceRadixSortSingleTileKernelINS1_5radix10policy_hubImmyE10Policy1000ELNS0_9SortOrderE0EmmyNS1_21identity_decomposer_tEEEvPKT1_PSA_PKT2_PSE_T3_iiT4__param_7[1]
)
.maxntid 256
.minnctapersm 1
{
	.reg .pred 	%p<43>;
	.reg .b16 	%rs<19>;
	.reg .b32 	%r<360>;
	.reg .b64 	%rd<193>;
	// demoted variable
	.shared .align 16 .b8 _ZZN3cub18CUB_300001_SM_10006detail10radix_sort31DeviceRadixSortSingleTileKernelINS1_5radix10policy_hubImmyE10Policy1000ELNS0_9SortOrderE0EmmyNS1_21identity_decomposer_tEEEvPKT1_PSA_PKT2_PSE_T3_iiT4_E12temp_storage[33856];
	ld.param.u64 	%rd100, [_ZN3cub18CUB_300001_SM_10006detail10radix_sort31DeviceRadixSortSingleTileKernelINS1_5radix10policy_hubImmyE10Policy1000ELNS0_9SortOrderE0EmmyNS1_21identity_decomposer_tEEEvPKT1_PSA_PKT2_PSE_T3_iiT4__param_0];
	ld.param.u64 	%rd95, [_ZN3cub18CUB_300001_SM_10006detail10radix_sort31DeviceRadixSortSingleTileKernelINS1_5radix10policy_hubImmyE10Policy1000ELNS0_9SortOrderE0EmmyNS1_21identity_decomposer_tEEEvPKT1_PSA_PKT2_PSE_T3_iiT4__param_1];
	ld.param.u64 	%rd96, [_ZN3cub18CUB_300001_SM_10006detail10radix_sort31DeviceRadixSortSingleTileKernelINS1_5radix10policy_hubImmyE10Policy1000ELNS0_9SortOrderE0EmmyNS1_21identity_decomposer_tEEEvPKT1_PSA_PKT2_PSE_T3_iiT4__param_2];
	ld.param.u64 	%rd97, [_ZN3cub18CUB_300001_SM_10006detail10radix_sort31DeviceRadixSortSingleTileKernelINS1_5radix10policy_hubImmyE10Policy1000ELNS0_9SortOrderE0EmmyNS1_21identity_decomposer_tEEEvPKT1_PSA_PKT2_PSE_T3_iiT4__param_3];
	ld.param.u64 	%rd98, [_ZN3cub18CUB_300001_SM_10006detail10radix_sort31DeviceRadixSortSingleTileKernelINS1_5radix10policy_hubImmyE10Policy1000ELNS0_9SortOrderE0EmmyNS1_21identity_decomposer_tEEEvPKT1_PSA_PKT2_PSE_T3_iiT4__param_4];
	ld.param.u32 	%r84, [_ZN3cub18CUB_300001_SM_10006detail10radix_sort31DeviceRadixSortSingleTileKernelINS1_5radix10policy_hubImmyE10Policy1000ELNS0_9SortOrderE0EmmyNS1_21identity_decomposer_tEEEvPKT1_PSA_PKT2_PSE_T3_iiT4__param_5];
	ld.param.u32 	%r85, [_ZN3cub18CUB_300001_SM_10006detail10radix_sort31DeviceRadixSortSingleTileKernelINS1_5radix10policy_hubImmyE10Policy1000ELNS0_9SortOrderE0EmmyNS1_21identity_decomposer_tEEEvPKT1_PSA_PKT2_PSE_T3_iiT4__param_6];
	cvta.to.global.u64 	%rd101, %rd100;
	cvt.u32.u64 	%r1, %rd98;
	mov.u32 	%r2, %tid.x;
	mul.lo.s32 	%r3, %r2, 9;
	setp.ge.s32 	%p1, %r3, %r1;
	mul.wide.u32 	%rd102, %r3, 8;
	add.s64 	%rd1, %rd101, %rd102;
	mov.b64 	%rd183, -1;
	@%p1 bra 	$L__BB1_2;
	ld.global.u64 	%rd183, [%rd1];
$L__BB1_2:
	add.s32 	%r4, %r3, 1;
	setp.ge.s32 	%p2, %r4, %r1;
	mov.b64 	%rd182, -1;
	@%p2 bra 	$L__BB1_4;
	ld.global.u64 	%rd182, [%rd1+8];
$L__BB1_4:
	add.s32 	%r5, %r3, 2;
	setp.ge.s32 	%p3, %r5, %r1;
	mov.b64 	%rd181, -1;
	@%p3 bra 	$L__BB1_6;
	ld.global.u64 	%rd181, [%rd1+16];
$L__BB1_6:
	add.s32 	%r6, %r3, 3;
	setp.ge.s32 	%p4, %r6, %r1;
	mov.b64 	%rd180, -1;
	@%p4 bra 	$L__BB1_8;
	ld.global.u64 	%rd180, [%rd1+24];
$L__BB1_8:
	add.s32 	%r7, %r3, 4;
	setp.ge.s32 	%p5, %r7, %r1;
	mov.b64 	%rd179, -1;
	@%p5 bra 	$L__BB1_10;
	ld.global.u64 	%rd179, [%rd1+32];
$L__BB1_10:
	add.s32 	%r8, %r3, 5;
	setp.ge.s32 	%p6, %r8, %r1;
	mov.b64 	%rd178, -1;
	@%p6 bra 	$L__BB1_12;
	ld.global.u64 	%rd178, [%rd1+40];
$L__BB1_12:
	add.s32 	%r9, %r3, 6;
	setp.ge.s32 	%p7, %r9, %r1;
	mov.b64 	%rd177, -1;
	@%p7 bra 	$L__BB1_14;
	ld.global.u64 	%rd177, [%rd1+48];
$L__BB1_14:
	add.s32 	%r10, %r3, 7;
	setp.ge.s32 	%p8, %r10, %r1;
	mov.b64 	%rd176, -1;
	@%p8 bra 	$L__BB1_16;
	ld.global.u64 	%rd176, [%rd1+56];
$L__BB1_16:
	add.s32 	%r11, %r3, 8;
	setp.ge.s32 	%p9, %r11, %r1;
	mov.b64 	%rd175, -1;
	@%p9 bra 	$L__BB1_18;
	ld.global.u64 	%rd175, [%rd1+64];
$L__BB1_18:
	bar.sync 	0;
	mov.b64 	{%r86, %r87}, %rd98;
	shfl.sync.idx.b32	%r12|%p10, %r86, 0, 31, -1;
	shfl.sync.idx.b32	%r88|%p11, %r87, 0, 31, -1;
	mov.b64 	%rd20, {%r12, %r88};
	setp.ge.s32 	%p12, %r3, %r12;
	cvta.to.global.u64 	%rd112, %rd96;
	add.s64 	%rd21, %rd112, %rd102;
	@%p12 bra 	$L__BB1_20;
	ld.global.u64 	%rd192, [%rd21];
$L__BB1_20:
	setp.ge.s32 	%p13, %r4, %r12;
	@%p13 bra 	$L__BB1_22;
	ld.global.u64 	%rd191, [%rd21+8];
$L__BB1_22:
	setp.ge.s32 	%p14, %r5, %r12;
	@%p14 bra 	$L__BB1_24;
	ld.global.u64 	%rd190, [%rd21+16];
$L__BB1_24:
	setp.ge.s32 	%p15, %r6, %r12;
	@%p15 bra 	$L__BB1_26;
	ld.global.u64 	%rd189, [%rd21+24];
$L__BB1_26:
	setp.ge.s32 	%p16, %r7, %r12;
	@%p16 bra 	$L__BB1_28;
	ld.global.u64 	%rd188, [%rd21+32];
$L__BB1_28:
	setp.ge.s32 	%p17, %r8, %r12;
	@%p17 bra 	$L__BB1_30;
	ld.global.u64 	%rd187, [%rd21+40];
$L__BB1_30:
	setp.ge.s32 	%p18, %r9, %r12;
	@%p18 bra 	$L__BB1_32;
	ld.global.u64 	%rd186, [%rd21+48];
$L__BB1_32:
	setp.ge.s32 	%p19, %r10, %r12;
	@%p19 bra 	$L__BB1_34;
	ld.global.u64 	%rd185, [%rd21+56];
$L__BB1_34:
	setp.ge.s32 	%p20, %r11, %r12;
	@%p20 bra 	$L__BB1_36;
	ld.global.u64 	%rd184, [%rd21+64];
$L__BB1_36:
	bar.sync 	0;
	shr.u32 	%r13, %r2, 5;
	shl.b32 	%r90, %r2, 2;
	mov.u32 	%r91, _ZZN3cub18CUB_300001_SM_10006detail10radix_sort31DeviceRadixSortSingleTileKernelINS1_5radix10policy_hubImmyE10Policy1000ELNS0_9SortOrderE0EmmyNS1_21identity_decomposer_tEEEvPKT1_PSA_PKT2_PSE_T3_iiT4_E12temp_storage;
	add.s32 	%r14, %r91, %r90;
	shl.b32 	%r92, %r2, 7;
	add.s32 	%r15, %r14, %r92;
	shl.b32 	%r93, %r13, 2;
	add.s32 	%r94, %r91, %r93;
	add.s32 	%r16, %r94, 33792;
	mad.lo.s32 	%r17, %r2, -60, %r15;
	add.s32 	%r357, %r84, 6;
	sub.s32 	%r356, %r85, %r84;
$L__BB1_37:
	add.s32 	%r105, %r357, -6;
	min.s32 	%r95, %r356, 6;
	mov.b32 	%r134, 0;
	st.shared.u32 	[%r14], %r134;
	st.shared.u32 	[%r14+1024], %r134;
	st.shared.u32 	[%r14+2048], %r134;
	st.shared.u32 	[%r14+3072], %r134;
	st.shared.u32 	[%r14+4096], %r134;
	st.shared.u32 	[%r14+5120], %r134;
	st.shared.u32 	[%r14+6144], %r134;
	st.shared.u32 	[%r14+7168], %r134;
	st.shared.u32 	[%r14+8192], %r134;
	st.shared.u32 	[%r14+9216], %r134;
	st.shared.u32 	[%r14+10240], %r134;
	st.shared.u32 	[%r14+11264], %r134;
	st.shared.u32 	[%r14+12288], %r134;
	st.shared.u32 	[%r14+13312], %r134;
	st.shared.u32 	[%r14+14336], %r134;
	st.shared.u32 	[%r14+15360], %r134;
	st.shared.u32 	[%r14+16384], %r134;
	st.shared.u32 	[%r14+17408], %r134;
	st.shared.u32 	[%r14+18432], %r134;
	st.shared.u32 	[%r14+19456], %r134;
	st.shared.u32 	[%r14+20480], %r134;
	st.shared.u32 	[%r14+21504], %r134;
	st.shared.u32 	[%r14+22528], %r134;
	st.shared.u32 	[%r14+23552], %r134;
	st.shared.u32 	[%r14+24576], %r134;
	st.shared.u32 	[%r14+25600], %r134;
	st.shared.u32 	[%r14+26624], %r134;
	st.shared.u32 	[%r14+27648], %r134;
	st.shared.u32 	[%r14+28672], %r134;
	st.shared.u32 	[%r14+29696], %r134;
	st.shared.u32 	[%r14+30720], %r134;
	st.shared.u32 	[%r14+31744], %r134;
	st.shared.u32 	[%r14+32768], %r134;
	mov.b64 	%rd123, 1;
	// begin inline asm
	shl.b64 %rd122, %rd123, %r95;
	// end inline asm
	add.s64 	%rd125, %rd122, -1;
	// begin inline asm
	shl.b64 %rd124, %rd125, %r134;
	// end inline asm
	// begin inline asm
	shr.b64 %rd126, %rd183, %r105;
	// end inline asm
	cvt.u32.u64 	%r137, %rd126;
	cvt.u32.u64 	%r138, %rd124;
	and.b32  	%r139, %r138, %r137;
	shl.b32 	%r140, %r139, 10;
	and.b32  	%r141, %r140, 31744;
	add.s32 	%r142, %r14, %r141;
	shr.u32 	%r143, %r139, 4;
	and.b32  	%r144, %r143, 268435454;
	add.s32 	%r23, %r142, %r144;
	ld.shared.u16 	%rs1, [%r23];
	add.s16 	%rs10, %rs1, 1;
	st.shared.u16 	[%r23], %rs10;
	// begin inline asm
	shr.b64 %rd128, %rd182, %r105;
	// end inline asm
	cvt.u32.u64 	%r145, %rd128;
	and.b32  	%r146, %r138, %r145;
	shl.b32 	%r147, %r146, 10;
	and.b32  	%r148, %r147, 31744;
	add.s32 	%r149, %r14, %r148;
	shr.u32 	%r150, %r146, 4;
	and.b32  	%r151, %r150, 268435454;
	add.s32 	%r24, %r149, %r151;
	ld.shared.u16 	%rs2, [%r24];
	add.s16 	%rs11, %rs2, 1;
	st.shared.u16 	[%r24], %rs11;
	// begin inline asm
	shr.b64 %rd130, %rd181, %r105;
	// end inline asm
	cvt.u32.u64 	%r152, %rd130;
	and.b32  	%r153, %r138, %r152;
	shl.b32 	%r154, %r153, 10;
	and.b32  	%r155, %r154, 31744;
	add.s32 	%r156, %r14, %r155;
	shr.u32 	%r157, %r153, 4;
	and.b32  	%r158, %r157, 268435454;
	add.s32 	%r25, %r156, %r158;
	ld.shared.u16 	%rs3, [%r25];
	add.s16 	%rs12, %rs3, 1;
	st.shared.u16 	[%r25], %rs12;
	// begin inline asm
	shr.b64 %rd132, %rd180, %r105;
	// end inline asm
	cvt.u32.u64 	%r159, %rd132;
	and.b32  	%r160, %r138, %r159;
	shl.b32 	%r161, %r160, 10;
	and.b32  	%r162, %r161, 31744;
	add.s32 	%r163, %r14, %r162;
	shr.u32 	%r164, %r160, 4;
	and.b32  	%r165, %r164, 268435454;
	add.s32 	%r26, %r163, %r165;
	ld.shared.u16 	%rs4, [%r26];
	add.s16 	%rs13, %rs4, 1;
	st.shared.u16 	[%r26], %rs13;
	// begin inline asm
	shr.b64 %rd134, %rd179, %r105;
	// end inline asm
	cvt.u32.u64 	%r166, %rd134;
	and.b32  	%r167, %r138, %r166;
	shl.b32 	%r168, %r167, 10;
	and.b32  	%r169, %r168, 31744;
	add.s32 	%r170, %r14, %r169;
	shr.u32 	%r171, %r167, 4;
	and.b32  	%r172, %r171, 268435454;
	add.s32 	%r27, %r170, %r172;
	ld.shared.u16 	%rs5, [%r27];
	add.s16 	%rs14, %rs5, 1;
	st.shared.u16 	[%r27], %rs14;
	// begin inline asm
	shr.b64 %rd136, %rd178, %r105;
	// end inline asm
	cvt.u32.u64 	%r173, %rd136;
	and.b32  	%r174, %r138, %r173;
	shl.b32 	%r175, %r174, 10;
	and.b32  	%r176, %r175, 31744;
	add.s32 	%r177, %r14, %r176;
	shr.u32 	%r178, %r174, 4;
	and.b32  	%r179, %r178, 268435454;
	add.s32 	%r28, %r177, %r179;
	ld.shared.u16 	%rs6, [%r28];
	add.s16 	%rs15, %rs6, 1;
	st.shared.u16 	[%r28], %rs15;
	// begin inline asm
	shr.b64 %rd138, %rd177, %r105;
	// end inline asm
	cvt.u32.u64 	%r180, %rd138;
	and.b32  	%r181, %r138, %r180;
	shl.b32 	%r182, %r181, 10;
	and.b32  	%r183, %r182, 31744;
	add.s32 	%r184, %r14, %r183;
	shr.u32 	%r185, %r181, 4;
	and.b32  	%r186, %r185, 268435454;
	add.s32 	%r29, %r184, %r186;
	ld.shared.u16 	%rs7, [%r29];
	add.s16 	%rs16, %rs7, 1;
	st.shared.u16 	[%r29], %rs16;
	// begin inline asm
	shr.b64 %rd140, %rd176, %r105;
	// end inline asm
	cvt.u32.u64 	%r187, %rd140;
	and.b32  	%r188, %r138, %r187;
	shl.b32 	%r189, %r188, 10;
	and.b32  	%r190, %r189, 31744;
	add.s32 	%r191, %r14, %r190;
	shr.u32 	%r192, %r188, 4;
	and.b32  	%r193, %r192, 268435454;
	add.s32 	%r30, %r191, %r193;
	ld.shared.u16 	%rs8, [%r30];
	add.s16 	%rs17, %rs8, 1;
	st.shared.u16 	[%r30], %rs17;
	// begin inline asm
	shr.b64 %rd142, %rd175, %r105;
	// end inline asm
	cvt.u32.u64 	%r194, %rd142;
	and.b32  	%r195, %r138, %r194;
	shl.b32 	%r196, %r195, 10;
	and.b32  	%r197, %r196, 31744;
	add.s32 	%r198, %r14, %r197;
	shr.u32 	%r199, %r195, 4;
	and.b32  	%r200, %r199, 268435454;
	add.s32 	%r31, %r198, %r200;
	ld.shared.u16 	%rs9, [%r31];
	add.s16 	%rs18, %rs9, 1;
	st.shared.u16 	[%r31], %rs18;
	bar.sync 	0;
	ld.shared.u32 	%r32, [%r15];
	ld.shared.u32 	%r201, [%r15+4];
	ld.shared.u32 	%r202, [%r15+8];
	ld.shared.u32 	%r203, [%r15+12];
	ld.shared.u32 	%r204, [%r15+16];
	ld.shared.u32 	%r205, [%r15+20];
	ld.shared.u32 	%r206, [%r15+24];
	ld.shared.u32 	%r207, [%r15+28];
	ld.shared.u32 	%r208, [%r15+32];
	ld.shared.u32 	%r209, [%r15+36];
	ld.shared.u32 	%r210, [%r15+40];
	ld.shared.u32 	%r211, [%r15+44];
	ld.shared.u32 	%r212, [%r15+48];
	ld.shared.u32 	%r213, [%r15+52];
	ld.shared.u32 	%r214, [%r15+56];
	ld.shared.u32 	%r215, [%r15+60];
	ld.shared.u32 	%r216, [%r15+64];
	ld.shared.u32 	%r217, [%r15+68];
	ld.shared.u32 	%r218, [%r15+72];
	ld.shared.u32 	%r219, [%r15+76];
	ld.shared.u32 	%r220, [%r15+80];
	ld.shared.u32 	%r221, [%r15+84];
	ld.shared.u32 	%r222, [%r15+88];
	ld.shared.u32 	%r223, [%r15+92];
	ld.shared.u32 	%r224, [%r15+96];
	ld.shared.u32 	%r225, [%r15+100];
	ld.shared.u32 	%r226, [%r15+104];
	ld.shared.u32 	%r227, [%r15+108];
	ld.shared.u32 	%r228, [%r15+112];
	ld.shared.u32 	%r229, [%r15+116];
	ld.shared.u32 	%r230, [%r15+120];
	ld.shared.u32 	%r231, [%r15+124];
	ld.shared.u32 	%r232, [%r15+128];
	add.s32 	%r33, %r201, %r32;
	add.s32 	%r34, %r202, %r33;
	add.s32 	%r35, %r203, %r34;
	add.s32 	%r36, %r204, %r35;
	add.s32 	%r37, %r205, %r36;
	add.s32 	%r38, %r206, %r37;
	add.s32 	%r39, %r207, %r38;
	add.s32 	%r40, %r208, %r39;
	add.s32 	%r41, %r209, %r40;
	add.s32 	%r42, %r210, %r41;
	add.s32 	%r43, %r211, %r42;
	add.s32 	%r44, %r212, %r43;
	add.s32 	%r45, %r213, %r44;
	add.s32 	%r46, %r214, %r45;
	add.s32 	%r47, %r215, %r46;
	add.s32 	%r48, %r216, %r47;
	add.s32 	%r49, %r217, %r48;
	add.s32 	%r50, %r218, %r49;
	add.s32 	%r51, %r219, %r50;
	add.s32 	%r52, %r220, %r51;
	add.s32 	%r53, %r221, %r52;
	add.s32 	%r54, %r222, %r53;
	add.s32 	%r55, %r223, %r54;
	add.s32 	%r56, %r224, %r55;
	add.s32 	%r57, %r225, %r56;
	add.s32 	%r58, %r226, %r57;
	add.s32 	%r59, %r227, %r58;
	add.s32 	%r60, %r228, %r59;
	add.s32 	%r61, %r229, %r60;
	add.s32 	%r62, %r230, %r61;
	add.s32 	%r63, %r231, %r62;
	add.s32 	%r111, %r232, %r63;
	// begin inline asm
	mov.u32 %r106, %laneid;
	// end inline asm
	mov.b32 	%r109, 1;
	mov.b32 	%r136, -1;
	// begin inline asm
	{  .reg .u32 r0;  .reg .pred p;  shfl.sync.up.b32 r0|p, %r111, %r109, %r134, %r136;  @p add.u32 r0, r0, %r111;  mov.u32 %r107, r0;}
	// end inline asm
	mov.b32 	%r115, 2;
	// begin inline asm
	{  .reg .u32 r0;  .reg .pred p;  shfl.sync.up.b32 r0|p, %r107, %r115, %r134, %r136;  @p add.u32 r0, r0, %r107;  mov.u32 %r113, r0;}
	// end inline asm
	mov.b32 	%r121, 4;
	// begin inline asm
	{  .reg .u32 r0;  .reg .pred p;  shfl.sync.up.b32 r0|p, %r113, %r121, %r134, %r136;  @p add.u32 r0, r0, %r113;  mov.u32 %r119, r0;}
	// end inline asm
	mov.b32 	%r127, 8;
	// begin inline asm
	{  .reg .u32 r0;  .reg .pred p;  shfl.sync.up.b32 r0|p, %r119, %r127, %r134, %r136;  @p add.u32 r0, r0, %r119;  mov.u32 %r125, r0;}
	// end inline asm
	mov.b32 	%r133, 16;
	// begin inline asm
	{  .reg .u32 r0;  .reg .pred p;  shfl.sync.up.b32 r0|p, %r125, %r133, %r134, %r136;  @p add.u32 r0, r0, %r125;  mov.u32 %r131, r0;}
	// end inline asm
	setp.ne.s32 	%p21, %r106, 31;
	@%p21 bra 	$L__BB1_39;
	st.shared.u32 	[%r16], %r131;
$L__BB1_39:
	sub.s32 	%r233, %r131, %r111;
	setp.gt.u32 	%p22, %r2, 31;
	setp.eq.s32 	%p23, %r13, 7;
	setp.eq.s32 	%p24, %r13, 6;
	setp.eq.s32 	%p25, %r13, 5;
	setp.eq.s32 	%p26, %r13, 4;
	setp.eq.s32 	%p27, %r13, 3;
	setp.eq.s32 	%p28, %r13, 2;
	setp.eq.s32 	%p29, %r13, 1;
	bar.sync 	0;
	ld.shared.v4.u32 	{%r234, %r235, %r236, %r237}, [_ZZN3cub18CUB_300001_SM_10006detail10radix_sort31DeviceRadixSortSingleTileKernelINS1_5radix10policy_hubImmyE10Policy1000ELNS0_9SortOrderE0EmmyNS1_21identity_decomposer_tEEEvPKT1_PSA_PKT2_PSE_T3_iiT4_E12temp_storage+33792];
	selp.b32 	%r238, %r234, %r358, %p29;
	add.s32 	%r239, %r235, %r234;
	selp.b32 	%r240, %r239, %r238, %p28;
	add.s32 	%r241, %r239, %r236;
	selp.b32 	%r242, %r241, %r240, %p27;
	add.s32 	%r243, %r241, %r237;
	selp.b32 	%r244, %r243, %r242, %p26;
	ld.shared.v4.u32 	{%r245, %r246, %r247, %r248}, [_ZZN3cub18CUB_300001_SM_10006detail10radix_sort31DeviceRadixSortSingleTileKernelINS1_5radix10policy_hubImmyE10Policy1000ELNS0_9SortOrderE0EmmyNS1_21identity_decomposer_tEEEvPKT1_PSA_PKT2_PSE_T3_iiT4_E12temp_storage+33808];
	add.s32 	%r249, %r243, %r245;
	selp.b32 	%r250, %r249, %r244, %p25;
	add.s32 	%r251, %r249, %r246;
	selp.b32 	%r252, %r251, %r250, %p24;
	add.s32 	%r253, %r251, %r247;
	selp.b32 	%r358, %r253, %r252, %p23;
	add.s32 	%r68, %r253, %r248;
	setp.ne.s32 	%p30, %r106, 0;
	selp.b32 	%r254, %r233, 0, %p30;
	add.s32 	%r255, %r358, %r254;
	or.pred  	%p31, %p22, %p30;
	selp.b32 	%r359, %r255, %r233, %p22;
	@%p31 bra 	$L__BB1_41;
	shl.b32 	%r359, %r68, 16;
	st.shared.u32 	[_ZZN3cub18CUB_300001_SM_10006detail10radix_sort31DeviceRadixSortSingleTileKernelINS1_5radix10policy_hubImmyE10Policy1000ELNS0_9SortOrderE0EmmyNS1_21identity_decomposer_tEEEvPKT1_PSA_PKT2_PSE_T3_iiT4_E12temp_storage+33832], %r359;
$L__BB1_41:
	setp.eq.s32 	%p32, %r2, 0;
	bar.sync 	0;
	ld.shared.u32 	%r256, [_ZZN3cub18CUB_300001_SM_10006detail10radix_sort31DeviceRadixSortSingleTileKernelINS1_5radix10policy_hubImmyE10Policy1000ELNS0_9SortOrderE0EmmyNS1_21identity_decomposer_tEEEvPKT1_PSA_PKT2_PSE_T3_iiT4_E12temp_storage+33832];
	selp.b32 	%r257, 0, %r256, %p32;
	add.s32 	%r258, %r359, %r257;
	add.s32 	%r259, %r32, %r258;
	add.s32 	%r260, %r33, %r258;
	add.s32 	%r261, %r34, %r258;
	add.s32 	%r262, %r35, %r258;
	add.s32 	%r263, %r36, %r258;
	add.s32 	%r264, %r37, %r258;
	add.s32 	%r265, %r38, %r258;
	add.s32 	%r266, %r39, %r258;
	add.s32 	%r267, %r40, %r258;
	add.s32 	%r268, %r41, %r258;
	add.s32 	%r269, %r42, %r258;
	add.s32 	%r270, %r43, %r258;
	add.s32 	%r271, %r44, %r258;
	add.s32 	%r272, %r45, %r258;
	add.s32 	%r273, %r46, %r258;
	add.s32 	%r274, %r47, %r258;
	add.s32 	%r275, %r48, %r258;
	add.s32 	%r276, %r49, %r258;
	add.s32 	%r277, %r50, %r258;
	add.s32 	%r278, %r51, %r258;
	add.s32 	%r279, %r52, %r258;
	add.s32 	%r280, %r53, %r258;
	add.s32 	%r281, %r54, %r258;
	add.s32 	%r282, %r55, %r258;
	add.s32 	%r283, %r56, %r258;
	add.s32 	%r284, %r57, %r258;
	add.s32 	%r285, %r58, %r258;
	add.s32 	%r286, %r59, %r258;
	add.s32 	%r287, %r60, %r258;
	add.s32 	%r288, %r61, %r258;
	add.s32 	%r289, %r62, %r258;
	add.s32 	%r290, %r63, %r258;
	st.shared.u32 	[%r15], %r258;
	st.shared.u32 	[%r15+4], %r259;
	st.shared.u32 	[%r15+8], %r260;
	st.shared.u32 	[%r15+12], %r261;
	st.shared.u32 	[%r15+16], %r262;
	st.shared.u32 	[%r15+20], %r263;
	st.shared.u32 	[%r15+24], %r264;
	st.shared.u32 	[%r15+28], %r265;
	st.shared.u32 	[%r15+32], %r266;
	st.shared.u32 	[%r15+36], %r267;
	st.shared.u32 	[%r15+40], %r268;
	st.shared.u32 	[%r15+44], %r269;
	st.shared.u32 	[%r15+48], %r270;
	st.shared.u32 	[%r15+52], %r271;
	st.shared.u32 	[%r15+56], %r272;
	st.shared.u32 	[%r15+60], %r273;
	st.shared.u32 	[%r15+64], %r274;
	st.shared.u32 	[%r15+68], %r275;
	st.shared.u32 	[%r15+72], %r276;
	st.shared.u32 	[%r15+76], %r277;
	st.shared.u32 	[%r15+80], %r278;
	st.shared.u32 	[%r15+84], %r279;
	st.shared.u32 	[%r15+88], %r280;
	st.shared.u32 	[%r15+92], %r281;
	st.shared.u32 	[%r15+96], %r282;
	st.shared.u32 	[%r15+100], %r283;
	st.shared.u32 	[%r15+104], %r284;
	st.shared.u32 	[%r15+108], %r285;
	st.shared.u32 	[%r15+112], %r286;
	st.shared.u32 	[%r15+116], %r287;
	st.shared.u32 	[%r15+120], %r288;
	st.shared.u32 	[%r15+124], %r289;
	st.shared.u32 	[%r15+128], %r290;
	bar.sync 	0;
	cvt.u32.u16 	%r291, %rs1;
	ld.shared.u16 	%r292, [%r23];
	add.s32 	%r72, %r292, %r291;
	cvt.u32.u16 	%r293, %rs2;
	ld.shared.u16 	%r294, [%r24];
	add.s32 	%r73, %r294, %r293;
	cvt.u32.u16 	%r295, %rs3;
	ld.shared.u16 	%r296, [%r25];
	add.s32 	%r74, %r296, %r295;
	cvt.u32.u16 	%r297, %rs4;
	ld.shared.u16 	%r298, [%r26];
	add.s32 	%r75, %r298, %r297;
	cvt.u32.u16 	%r299, %rs5;
	ld.shared.u16 	%r300, [%r27];
	add.s32 	%r76, %r300, %r299;
	cvt.u32.u16 	%r301, %rs6;
	ld.shared.u16 	%r302, [%r28];
	add.s32 	%r77, %r302, %r301;
	cvt.u32.u16 	%r303, %rs7;
	ld.shared.u16 	%r304, [%r29];
	add.s32 	%r78, %r304, %r303;
	cvt.u32.u16 	%r305, %rs8;
	ld.shared.u16 	%r306, [%r30];
	add.s32 	%r79, %r306, %r305;
	cvt.u32.u16 	%r307, %rs9;
	ld.shared.u16 	%r308, [%r31];
	add.s32 	%r80, %r308, %r307;
	bar.sync 	0;
	setp.lt.s32 	%p33, %r357, %r85;
	@%p33 bra 	$L__BB1_61;
	cvt.u64.u32 	%rd144, %r2;
	shl.b32 	%r309, %r72, 3;
	mov.u32 	%r310, _ZZN3cub18CUB_300001_SM_10006detail10radix_sort31DeviceRadixSortSingleTileKernelINS1_5radix10policy_hubImmyE10Policy1000ELNS0_9SortOrderE0EmmyNS1_21identity_decomposer_tEEEvPKT1_PSA_PKT2_PSE_T3_iiT4_E12temp_storage;
	add.s32 	%r311, %r310, %r309;
	st.shared.u64 	[%r311], %rd183;
	shl.b32 	%r312, %r73, 3;
	add.s32 	%r313, %r310, %r312;
	st.shared.u64 	[%r313], %rd182;
	shl.b32 	%r314, %r74, 3;
	add.s32 	%r315, %r310, %r314;
	st.shared.u64 	[%r315], %rd181;
	shl.b32 	%r316, %r75, 3;
	add.s32 	%r317, %r310, %r316;
	st.shared.u64 	[%r317], %rd180;
	shl.b32 	%r318, %r76, 3;
	add.s32 	%r319, %r310, %r318;
	st.shared.u64 	[%r319], %rd179;
	shl.b32 	%r320, %r77, 3;
	add.s32 	%r321, %r310, %r320;
	st.shared.u64 	[%r321], %rd178;
	shl.b32 	%r322, %r78, 3;
	add.s32 	%r323, %r310, %r322;
	st.shared.u64 	[%r323], %rd177;
	shl.b32 	%r324, %r79, 3;
	add.s32 	%r325, %r310, %r324;
	st.shared.u64 	[%r325], %rd176;
	shl.b32 	%r326, %r80, 3;
	add.s32 	%r327, %r310, %r326;
	st.shared.u64 	[%r327], %rd175;
	bar.sync 	0;
	shl.b32 	%r328, %r2, 6;
	sub.s32 	%r81, %r17, %r328;
	ld.shared.u64 	%rd58, [%r81];
	ld.shared.u64 	%rd59, [%r81+2048];
	ld.shared.u64 	%rd60, [%r81+4096];
	ld.shared.u64 	%rd61, [%r81+6144];
	ld.shared.u64 	%rd62, [%r81+8192];
	ld.shared.u64 	%rd63, [%r81+10240];
	ld.shared.u64 	%rd64, [%r81+12288];
	ld.shared.u64 	%rd65, [%r81+14336];
	ld.shared.u64 	%rd66, [%r81+16384];
	bar.sync 	0;
	st.shared.u64 	[%r311], %rd192;
	st.shared.u64 	[%r313], %rd191;
	st.shared.u64 	[%r315], %rd190;
	st.shared.u64 	[%r317], %rd189;
	st.shared.u64 	[%r319], %rd188;
	st.shared.u64 	[%r321], %rd187;
	st.shared.u64 	[%r323], %rd186;
	st.shared.u64 	[%r325], %rd185;
	st.shared.u64 	[%r327], %rd184;
	bar.sync 	0;
	ld.shared.u64 	%rd67, [%r81+2048];
	ld.shared.u64 	%rd68, [%r81+4096];
	ld.shared.u64 	%rd69, [%r81+6144];
	ld.shared.u64 	%rd70, [%r81+8192];
	ld.shared.u64 	%rd71, [%r81+10240];
	ld.shared.u64 	%rd72, [%r81+12288];
	ld.shared.u64 	%rd73, [%r81+14336];
	ld.shared.u64 	%rd74, [%r81+16384];
	setp.gt.u64 	%p34, %rd20, %rd144;
	cvta.to.global.u64 	%rd145, %rd95;
	mul.wide.u32 	%rd146, %r2, 8;
	add.s64 	%rd75, %rd145, %rd146;
	cvta.to.global.u64 	%rd147, %rd97;
	add.s64 	%rd76, %rd147, %rd146;
	@%p34 bra 	$L__BB1_43;
	bra.uni 	$L__BB1_44;
$L__BB1_43:
	ld.shared.u64 	%rd148, [%r81];
	st.global.u64 	[%rd75], %rd58;
	st.global.u64 	[%rd76], %rd148;
$L__BB1_44:
	add.s32 	%r329, %r2, 256;
	cvt.u64.u32 	%rd149, %r329;
	setp.le.u64 	%p35, %rd20, %rd149;
	@%p35 bra 	$L__BB1_46;
	st.global.u64 	[%rd75+2048], %rd59;
	st.global.u64 	[%rd76+2048], %rd67;
$L__BB1_46:
	add.s32 	%r330, %r2, 512;
	cvt.u64.u32 	%rd150, %r330;
	setp.le.u64 	%p36, %rd20, %rd150;
	@%p36 bra 	$L__BB1_48;
	st.global.u64 	[%rd75+4096], %rd60;
	st.global.u64 	[%rd76+4096], %rd68;
$L__BB1_48:
	add.s32 	%r331, %r2, 768;
	cvt.u64.u32 	%rd151, %r331;
	setp.le.u64 	%p37, %rd20, %rd151;
	@%p37 bra 	$L__BB1_50;
	st.global.u64 	[%rd75+6144], %rd61;
	st.global.u64 	[%rd76+6144], %rd69;
$L__BB1_50:
	or.b32  	%r332, %r2, 1024;
	cvt.u64.u32 	%rd152, %r332;
	setp.le.u64 	%p38, %rd20, %rd152;
	@%p38 bra 	$L__BB1_52;
	st.global.u64 	[%rd75+8192], %rd62;
	st.global.u64 	[%rd76+8192], %rd70;
$L__BB1_52:
	add.s32 	%r333, %r2, 1280;
	cvt.u64.u32 	%rd153, %r333;
	setp.le.u64 	%p39, %rd20, %rd153;
	@%p39 bra 	$L__BB1_54;
	st.global.u64 	[%rd75+10240], %rd63;
	st.global.u64 	[%rd76+10240], %rd71;
$L__BB1_54:
	add.s32 	%r334, %r2, 1536;
	cvt.u64.u32 	%rd154, %r334;
	setp.le.u64 	%p40, %rd20, %rd154;
	@%p40 bra 	$L__BB1_56;
	st.global.u64 	[%rd75+12288], %rd64;
	st.global.u64 	[%rd76+12288], %rd72;
$L__BB1_56:
	add.s32 	%r335, %r2, 1792;
	cvt.u64.u32 	%rd155, %r335;
	setp.le.u64 	%p41, %rd20, %rd155;
	@%p41 bra 	$L__BB1_58;
	st.global.u64 	[%rd75+14336], %rd65;
	st.global.u64 	[%rd76+14336], %rd73;
$L__BB1_58:
	or.b32  	%r336, %r2, 2048;
	cvt.u64.u32 	%rd156, %r336;
	setp.le.u64 	%p42, %rd20, %rd156;
	@%p42 bra 	$L__BB1_60;
	st.global.u64 	[%rd75+16384], %rd66;
	st.global.u64 	[%rd76+16384], %rd74;
$L__BB1_60:
	ret;
$L__BB1_61:
	shl.b32 	%r337, %r72, 3;
	mov.u32 	%r338, _ZZN3cub18CUB_300001_SM_10006detail10radix_sort31DeviceRadixSortSingleTileKernelINS1_5radix10policy_hubImmyE10Policy1000ELNS0_9SortOrderE0EmmyNS1_21identity_decomposer_tEEEvPKT1_PSA_PKT2_PSE_T3_iiT4_E12temp_storage;
	add.s32 	%r339, %r338, %r337;
	st.shared.u64 	[%r339], %rd183;
	shl.b32 	%r340, %r73, 3;
	add.s32 	%r341, %r338, %r340;
	st.shared.u64 	[%r341], %rd182;
	shl.b32 	%r342, %r74, 3;
	add.s32 	%r343, %r338, %r342;
	st.shared.u64 	[%r343], %rd181;
	shl.b32 	%r344, %r75, 3;
	add.s32 	%r345, %r338, %r344;
	st.shared.u64 	[%r345], %rd180;
	shl.b32 	%r346, %r76, 3;
	add.s32 	%r347, %r338, %r346;
	st.shared.u64 	[%r347], %rd179;
	shl.b32 	%r348, %r77, 3;
	add.s32 	%r349, %r338, %r348;
	st.shared.u64 	[%r349], %rd178;
	shl.b32 	%r350, %r78, 3;
	add.s32 	%r351, %r338, %r350;
	st.shared.u64 	[%r351], %rd177;
	shl.b32 	%r352, %r79, 3;
	add.s32 	%r353, %r338, %r352;
	st.shared.u64 	[%r353], %rd176;
	shl.b32 	%r354, %r80, 3;
	add.s32 	%r355, %r338, %r354;
	st.shared.u64 	[%r355], %rd175;
	bar.sync 	0;
	ld.shared.u64 	%rd183, [%r17];
	ld.shared.u64 	%rd182, [%r17+8];
	ld.shared.u64 	%rd181, [%r17+16];
	ld.shared.u64 	%rd180, [%r17+24];
	ld.shared.u64 	%rd179, [%r17+32];
	ld.shared.u64 	%rd178, [%r17+40];
	ld.shared.u64 	%rd177, [%r17+48];
	ld.shared.u64 	%rd176, [%r17+56];
	ld.shared.u64 	%rd175, [%r17+64];
	bar.sync 	0;
	st.shared.u64 	[%r339], %rd192;
	st.shared.u64 	[%r341], %rd191;
	st.shared.u64 	[%r343], %rd190;
	st.shared.u64 	[%r345], %rd189;
	st.shared.u64 	[%r347], %rd188;
	st.shared.u64 	[%r349], %rd187;
	st.shared.u64 	[%r351], %rd186;
	st.shared.u64 	[%r353], %rd185;
	st.shared.u64 	[%r355], %rd184;
	bar.sync 	0;
	ld.shared.u64 	%rd192, [%r17];
	ld.shared.u64 	%rd191, [%r17+8];
	ld.shared.u64 	%rd190, [%r17+16];
	ld.shared.u64 	%rd189, [%r17+24];
	ld.shared.u64 	%rd188, [%r17+32];
	ld.shared.u64 	%rd187, [%r17+40];
	ld.shared.u64 	%rd186, [%r17+48];
	ld.shared.u64 	%rd185, [%r17+56];
	ld.shared.u64 	%rd184, [%r17+64];
	bar.sync 	0;
	add.s32 	%r357, %r357, 6;
	add.s32 	%r356, %r356, -6;
	bra.uni 	$L__BB1_37;

}
	// .globl	_ZN3cub18CUB_300001_SM_10006detail10radix_sort30DeviceRadixSortHistogramKernelINS1_5radix10policy_hubImmyE10Policy1000ELNS0_9SortOrderE0EmyNS1_21identity_decomposer_tEEEvPT2_PKT1_SA_iiT3_
.visible .entry _ZN3cub18CUB_300001_SM_10006detail10radix_sort30DeviceRadixSortHistogramKernelINS1_5radix10policy_hubImmyE10Policy1000ELNS0_9SortOrderE0EmyNS1_21identity_decomposer_tEEEvPT2_PKT1_SA_iiT3_(
	.param .u64 .ptr .align 1 _ZN3cub18CUB_300001_SM_10006detail10radix_sort30DeviceRadixSortHistogramKernelINS1_5radix10policy_hubImmyE10Policy1000ELNS0_9SortOrderE0EmyNS1_21identity_decomposer_tEEEvPT2_PKT1_SA_iiT3__param_0,
	.param .u64 .ptr .align 1 _ZN3cub18CUB_300001_SM_10006detail10radix_sort30DeviceRadixSortHistogramKernelINS1_5radix10policy_hubImmyE10Policy1000ELNS0_9SortOrderE0EmyNS1_21identity_decomposer_tEEEvPT2_PKT1_SA_iiT3__param_1,
	.param .u64 _ZN3cub18CUB_300001_SM_10006detail10radix_sort30DeviceRadixSortHistogramKernelINS1_5radix10policy_hubImmyE10Policy1000ELNS0_9SortOrderE0EmyNS1_21identity_decomposer_tEEEvPT2_PKT1_SA_iiT3__param_2,
	.param .u32 _ZN3cub18CUB_300001_SM_10006detail10radix_sort30DeviceRadixSortHistogramKernelINS1_5radix10policy_hubImmyE10Policy1000ELNS0_9SortOrderE0EmyNS1_21identity_decomposer_tEEEvPT2_PKT1_SA_iiT3__param_3,
	.param .u32 _ZN3cub18CUB_300001_SM_10006detail10radix_sort30DeviceRadixSortHistogramKernelINS1_5radix10policy_hubImmyE10Policy1000ELNS0_9SortOrderE0EmyNS1_21identity_decomposer_tEEEvPT2_PKT1_SA_iiT3__param_4,
	.param .align 1 .b8 _ZN3cub18CUB_300001_SM_10006detail10radix_sort30DeviceRadixSortHistogramKernelINS1_5radix10policy_hubImmyE10Policy1000ELNS0_9SortOrderE0EmyNS1_21identity_decomposer_tEEEvPT2_PKT1_SA_iiT3__param_5[1]
)
.maxntid 128
{
	.reg .pred 	%p<91>;
	.reg .b32 	%r<362>;
	.reg .b64 	%rd<263>;
	// demoted variable
	.shared .align 4 .b8 _ZZN3cub18CUB_300001_SM_10006detail10radix_sort30DeviceRadixSortHistogramKernelINS1_5radix10policy_hubImmyE10Policy1000ELNS0_9SortOrderE0EmyNS1_21identity_decomposer_tEEEvPT2_PKT1_SA_iiT3_E12temp_storage[8192];
	ld.param.u64 	%rd81, [_ZN3cub18CUB_300001_SM_10006detail10radix_sort30DeviceRadixSortHistogramKernelINS1_5radix10policy_hubImmyE10Policy1000ELNS0_9SortOrderE0EmyNS1_21identity_decomposer_tEEEvPT2_PKT1_SA_iiT3__param_0];
	ld.param.u64 	%rd82, [_ZN3cub18CUB_300001_SM_10006detail10radix_sort30DeviceRadixSortHistogramKernelINS1_5radix10policy_hubImmyE10Policy1000ELNS0_9SortOrderE0EmyNS1_21identity_decomposer_tEEEvPT2_PKT1_SA_iiT3__param_1];
	ld.param.u64 	%rd80, [_ZN3cub18CUB_300001_SM_10006detail10radix_sort30DeviceRadixSortHistogramKernelINS1_5radix10policy_hubImmyE10Policy1000ELNS0_9SortOrderE0EmyNS1_21identity_decomposer_tEEEvPT2_PKT1_SA_iiT3__param_2];
	ld.param.u32 	%r93, [_ZN3cub18CUB_300001_SM_10006detail10radix_sort30DeviceRadixSortHistogramKernelINS1_5radix10policy_hubImmyE10Policy1000ELNS0_9SortOrderE0EmyNS1_21identity_decomposer_tEEEvPT2_PKT1_SA_iiT3__param_3];
	ld.param.u32 	%r94, [_ZN3cub18CUB_300001_SM_10006detail10radix_sort30DeviceRadixSortHistogramKernelINS1_5radix10policy_hubImmyE10Policy1000ELNS0_9SortOrderE0EmyNS1_21identity_decomposer_tEEEvPT2_PKT1_SA_iiT3__param_4];
	cvta.to.global.u64 	%rd1, %rd82;
	cvta.to.global.u64 	%rd2, %rd81;
	setp.eq.s64 	%p2, %rd80, 0;
	@%p2 bra 	$L__BB2_153;
	sub.s32 	%r95, %r94, %r93;
	add.s32 	%r96, %r95, 7;
	shr.s32 	%r97, %r96, 31;
	shr.u32 	%r98, %r97, 29;
	add.s32 	%r99, %r96, %r98;
	shr.s32 	%r100, %r99, 3;
	mov.u32 	%r101, %tid.x;
	setp.gt.u32 	%p3, %r101, 255;
	setp.lt.s32 	%p4, %r96, 8;
	mov.u32 	%r102, %ctaid.x;
	shl.b32 	%r103, %r102, 11;
	cvt.u64.u32 	%rd3, %r103;
	mov.u32 	%r104, %nctaid.x;
	shl.b32 	%r105, %r104, 11;
	cvt.u64.u32 	%rd4, %r105;
	add.s32 	%r1, %r100, -1;
	and.b32  	%r2, %r100, 15;
	and.b32  	%r3, %r100, 7;
	add.s32 	%r4, %r3, -1;
	and.b32  	%r5, %r100, 3;
	or.pred  	%p1, %p3, %p4;
	shl.b32 	%r106, %r101, 2;
	mov.u32 	%r107, _ZZN3cub18CUB_300001_SM_10006detail10radix_sort30DeviceRadixSortHistogramKernelINS1_5radix10policy_hubImmyE10Policy1000ELNS0_9SortOrderE0EmyNS1_21identity_decomposer_tEEEvPT2_PKT1_SA_iiT3_E12temp_storage;
	add.s32 	%r6, %r107, %r106;
	and.b32  	%r7, %r100, 268435440;
	cvt.u64.u32 	%rd5, %r101;
	add.s32 	%r8, %r101, 128;
	add.s32 	%r9, %r101, 256;
	add.s32 	%r10, %r101, 512;
	add.s32 	%r11, %r101, 640;
	add.s32 	%r12, %r101, 768;
	add.s32 	%r13, %r101, 1920;
	and.b32  	%r14, %r100, 268435448;
	and.b32  	%r15, %r100, 1;
	neg.s32 	%r16, %r7;
	add.s32 	%r17, %r6, 8192;
	add.s64 	%rd84, %rd80, -1;
	shr.u64 	%rd85, %rd84, 30;
	add.s64 	%rd86, %rd85, 1;
	min.u64 	%rd6, %rd86, %rd80;
	mov.b64 	%rd230, 0;
$L__BB2_2:
	@%p1 bra 	$L__BB2_30;
	setp.lt.u32 	%p5, %r1, 15;
	mov.b32 	%r346, 0;
	@%p5 bra 	$L__BB2_6;
	mov.u32 	%r343, %r17;
	mov.u32 	%r344, %r16;
$L__BB2_5:
	.pragma "nounroll";
	mov.b32 	%r109, 0;
	st.shared.u32 	[%r343+-8192], %r109;
	st.shared.u32 	[%r343+-7168], %r109;
	st.shared.u32 	[%r343+-6144], %r109;
	st.shared.u32 	[%r343+-5120], %r109;
	st.shared.u32 	[%r343+-4096], %r109;
	st.shared.u32 	[%r343+-3072], %r109;
	st.shared.u32 	[%r343+-2048], %r109;
	st.shared.u32 	[%r343+-1024], %r109;
	st.shared.u32 	[%r343], %r109;
	st.shared.u32 	[%r343+1024], %r109;
	st.shared.u32 	[%r343+2048], %r109;
	st.shared.u32 	[%r343+3072], %r109;
	st.shared.u32 	[%r343+4096], %r109;
	st.shared.u32 	[%r343+5120], %r109;
	st.shared.u32 	[%r343+6144], %r109;
	st.shared.u32 	[%r343+7168], %r109;
	add.s32 	%r344, %r344, 16;
	add.s32 	%r343, %r343, 16384;
	setp.ne.s32 	%p6, %r344, 0;
	mov.u32 	%r346, %r7;
	@%p6 bra 	$L__BB2_5;
$L__BB2_6:
	add.s32 	%r23, %r2, -1;
	setp.eq.s32 	%p7, %r2, 0;
	@%p7 bra 	$L__BB2_16;
	setp.lt.u32 	%p8, %r23, 7;
	@%p8 bra 	$L__BB2_9;
	shl.b32 	%r110, %r346, 10;
	add.s32 	%r111, %r6, %r110;
	mov.b32 	%r112, 0;
	st.shared.u32 	[%r111], %r112;
	st.shared.u32 	[%r111+1024], %r112;
	st.shared.u32 	[%r111+2048], %r112;
	st.shared.u32 	[%r111+3072], %r112;
	st.shared.u32 	[%r111+4096], %r112;
	st.shared.u32 	[%r111+5120], %r112;
	st.shared.u32 	[%r111+6144], %r112;
	st.shared.u32 	[%r111+7168], %r112;
	add.s32 	%r346, %r346, 8;
$L__BB2_9:
	setp.eq.s32 	%p9, %r3, 0;
	@%p9 bra 	$L__BB2_16;
	setp.lt.u32 	%p10, %r4, 3;
	@%p10 bra 	$L__BB2_12;
	shl.b32 	%r113, %r346, 10;
	add.s32 	%r114, %r6, %r113;
	mov.b32 	%r115, 0;
	st.shared.u32 	[%r114], %r115;
	st.shared.u32 	[%r114+1024], %r115;
	st.shared.u32 	[%r114+2048], %r115;
	st.shared.u32 	[%r114+3072], %r115;
	add.s32 	%r346, %r346, 4;
$L__BB2_12:
	setp.eq.s32 	%p11, %r5, 0;
	@%p11 bra 	$L__BB2_16;
	setp.eq.s32 	%p12, %r5, 1;
	shl.b32 	%r116, %r346, 10;
	add.s32 	%r28, %r6, %r116;
	mov.b32 	%r117, 0;
	st.shared.u32 	[%r28], %r117;
	@%p12 bra 	$L__BB2_16;
	setp.eq.s32 	%p13, %r5, 2;
	mov.b32 	%r118, 0;
	st.shared.u32 	[%r28+1024], %r118;
	@%p13 bra 	$L__BB2_16;
	mov.b32 	%r119, 0;
	st.shared.u32 	[%r28+2048], %r119;
$L__BB2_16:
	cvt.u32.u64 	%r120, %rd5;
	setp.gt.u32 	%p14, %r120, 127;
	@%p14 bra 	$L__BB2_30;
	setp.lt.u32 	%p15, %r1, 15;
	mov.b32 	%r350, 0;
	@%p15 bra 	$L__BB2_20;
	mov.b32 	%r348, 0;
$L__BB2_19:
	.pragma "nounroll";
	shl.b32 	%r123, %r348, 10;
	add.s32 	%r124, %r6, %r123;
	mov.b32 	%r125, 0;
	st.shared.u32 	[%r124+512], %r125;
	st.shared.u32 	[%r124+1536], %r125;
	st.shared.u32 	[%r124+2560], %r125;
	st.shared.u32 	[%r124+3584], %r125;
	st.shared.u32 	[%r124+4608], %r125;
	st.shared.u32 	[%r124+5632], %r125;
	st.shared.u32 	[%r124+6656], %r125;
	st.shared.u32 	[%r124+7680], %r125;
	st.shared.u32 	[%r124+8704], %r125;
	st.shared.u32 	[%r124+9728], %r125;
	st.shared.u32 	[%r124+10752], %r125;
	st.shared.u32 	[%r124+11776], %r125;
	st.shared.u32 	[%r124+12800], %r125;
	st.shared.u32 	[%r124+13824], %r125;
	st.shared.u32 	[%r124+14848], %r125;
	st.shared.u32 	[%r124+15872], %r125;
	add.s32 	%r348, %r348, 16;
	setp.ne.s32 	%p16, %r348, %r7;
	mov.u32 	%r350, %r7;
	@%p16 bra 	$L__BB2_19;
$L__BB2_20:
	setp.eq.s32 	%p17, %r2, 0;
	@%p17 bra 	$L__BB2_30;
	setp.lt.u32 	%p18, %r23, 7;
	@%p18 bra 	$L__BB2_23;
	shl.b32 	%r126, %r350, 10;
	add.s32 	%r127, %r6, %r126;
	mov.b32 	%r128, 0;
	st.shared.u32 	[%r127+512], %r128;
	st.shared.u32 	[%r127+1536], %r128;
	st.shared.u32 	[%r127+2560], %r128;
	st.shared.u32 	[%r127+3584], %r128;
	st.shared.u32 	[%r127+4608], %r128;
	st.shared.u32 	[%r127+5632], %r128;
	st.shared.u32 	[%r127+6656], %r128;
	st.shared.u32 	[%r127+7680], %r128;
	add.s32 	%r350, %r350, 8;
$L__BB2_23:
	setp.eq.s32 	%p19, %r3, 0;
	@%p19 bra 	$L__BB2_30;
	setp.lt.u32 	%p20, %r4, 3;
	@%p20 bra 	$L__BB2_26;
	shl.b32 	%r129, %r350, 10;
	add.s32 	%r130, %r6, %r129;
	mov.b32 	%r131, 0;
	st.shared.u32 	[%r130+512], %r131;
	st.shared.u32 	[%r130+1536], %r131;
	st.shared.u32 	[%r130+2560], %r131;
	st.shared.u32 	[%r130+3584], %r131;
	add.s32 	%r350, %r350, 4;
$L__BB2_26:
	setp.eq.s32 	%p21, %r5, 0;
	@%p21 bra 	$L__BB2_30;
	setp.eq.s32 	%p22, %r5, 1;
	shl.b32 	%r132, %r350, 10;
	add.s32 	%r36, %r6, %r132;
	mov.b32 	%r133, 0;
	st.shared.u32 	[%r36+512], %r133;
	@%p22 bra 	$L__BB2_30;
	setp.eq.s32 	%p23, %r5, 2;
	mov.b32 	%r134, 0;
	st.shared.u32 	[%r36+1536], %r134;
	@%p23 bra 	$L__BB2_30;
	mov.b32 	%r135, 0;
	st.shared.u32 	[%r36+2560], %r135;
$L__BB2_30:
	bar.sync 	0;
	bar.sync 	0;
	shl.b64 	%rd8, %rd230, 30;
	sub.s64 	%rd87, %rd80, %rd8;
	min.u64 	%rd9, %rd87, 1073741824;
	setp.le.u64 	%p24, %rd9, %rd3;
	@%p24 bra 	$L__BB2_70;
	mov.u64 	%rd231, %rd3;
$L__BB2_32:
	add.s64 	%rd11, %rd231, %rd8;
	sub.s64 	%rd12, %rd80, %rd11;
	setp.lt.u64 	%p25, %rd12, 2048;
	@%p25 bra 	$L__BB2_34;
	add.s64 	%rd106, %rd11, %rd5;
	shl.b64 	%rd107, %rd106, 3;
	add.s64 	%rd108, %rd1, %rd107;
	ld.global.u64 	%rd262, [%rd108];
	ld.global.u64 	%rd261, [%rd108+1024];
	ld.global.u64 	%rd260, [%rd108+2048];
	ld.global.u64 	%rd259, [%rd108+3072];
	ld.global.u64 	%rd258, [%rd108+4096];
	ld.global.u64 	%rd257, [%rd108+5120];
	ld.global.u64 	%rd256, [%rd108+6144];
	ld.global.u64 	%rd255, [%rd108+7168];
	ld.global.u64 	%rd254, [%rd108+8192];
	ld.global.u64 	%rd253, [%rd108+9216];
	ld.global.u64 	%rd252, [%rd108+10240];
	ld.global.u64 	%rd251, [%rd108+11264];
	ld.global.u64 	%rd250, [%rd108+12288];
	ld.global.u64 	%rd249, [%rd108+13312];
	ld.global.u64 	%rd248, [%rd108+14336];
	ld.global.u64 	%rd247, [%rd108+15360];
	bra.uni 	$L__BB2_66;
$L__BB2_34:
	cvt.u32.u64 	%r136, %rd5;
	cvt.u32.u64 	%r37, %rd12;
	setp.ge.s32 	%p26, %r136, %r37;
	add.s64 	%rd89, %rd11, %rd5;
	shl.b64 	%rd90, %rd89, 3;
	add.s64 	%rd29, %rd1, %rd90;
	mov.b64 	%rd262, -1;
	@%p26 bra 	$L__BB2_36;
	ld.global.u64 	%rd262, [%rd29];
$L__BB2_36:
	setp.ge.s32 	%p27, %r8, %r37;
	mov.b64 	%rd261, -1;
	@%p27 bra 	$L__BB2_38;
	ld.global.u64 	%rd261, [%rd29+1024];
$L__BB2_38:
	setp.ge.s32 	%p28, %r9, %r37;
	mov.b64 	%rd260, -1;
	@%p28 bra 	$L__BB2_40;
	ld.global.u64 	%rd260, [%rd29+2048];
$L__BB2_40:
	mov.u32 	%r137, %tid.x;
	add.s32 	%r138, %r137, 384;
	setp.ge.s32 	%p29, %r138, %r37;
	mov.b64 	%rd259, -1;
	@%p29 bra 	$L__BB2_42;
	ld.global.u64 	%rd259, [%rd29+3072];
$L__BB2_42:
	setp.ge.s32 	%p30, %r10, %r37;
	mov.b64 	%rd258, -1;
	@%p30 bra 	$L__BB2_44;
	ld.global.u64 	%rd258, [%rd29+4096];
$L__BB2_44:
	setp.ge.s32 	%p31, %r11, %r37;
	mov.b64 	%rd257, -1;
	@%p31 bra 	$L__BB2_46;
	ld.global.u64 	%rd257, [%rd29+5120];
$L__BB2_46:
	setp.ge.s32 	%p32, %r12, %r37;
	mov.b64 	%rd256, -1;
	@%p32 bra 	$L__BB2_48;
	ld.global.u64 	%rd256, [%rd29+6144];
$L__BB2_48:
	add.s32 	%r140, %r137, 896;
	setp.ge.s32 	%p33, %r140, %r37;
	mov.b64 	%rd255, -1;
	@%p33 bra 	$L__BB2_50;
	ld.global.u64 	%rd255, [%rd29+7168];
$L__BB2_50:
	or.b32  	%r142, %r137, 1024;
	setp.ge.s32 	%p34, %r142, %r37;
	mov.b64 	%rd254, -1;
	@%p34 bra 	$L__BB2_52;
	ld.global.u64 	%rd254, [%rd29+8192];
$L__BB2_52:
	add.s32 	%r144, %r137, 1152;
	setp.ge.s32 	%p35, %r144, %r37;
	mov.b64 	%rd253, -1;
	@%p35 bra 	$L__BB2_54;
	ld.global.u64 	%rd253, [%rd29+9216];
$L__BB2_54:
	add.s32 	%r146, %r137, 1280;
	setp.ge.s32 	%p36, %r146, %r37;
	mov.b64 	%rd252, -1;
	@%p36 bra 	$L__BB2_56;
	ld.global.u64 	%rd252, [%rd29+10240];
$L__BB2_56:
	add.s32 	%r148, %r137, 1408;
	setp.ge.s32 	%p37, %r148, %r37;
	mov.b64 	%rd251, -1;
	@%p37 bra 	$L__BB2_58;
	ld.global.u64 	%rd251, [%rd29+11264];
$L__BB2_58:
	add.s32 	%r150, %r137, 1536;
	setp.ge.s32 	%p38, %r150, %r37;
	mov.b64 	%rd250, -1;
	@%p38 bra 	$L__BB2_60;
	ld.global.u64 	%rd250, [%rd29+12288];
$L__BB2_60:
	add.s32 	%r152, %r137, 1664;
	setp.ge.s32 	%p39, %r152, %r37;
	mov.b64 	%rd249, -1;
	@%p39 bra 	$L__BB2_62;
	ld.global.u64 	%rd249, [%rd29+13312];
$L__BB2_62:
	add.s32 	%r154, %r137, 1792;
	setp.ge.s32 	%p40, %r154, %r37;
	mov.b64 	%rd248, -1;
	@%p40 bra 	$L__BB2_64;
	ld.global.u64 	%rd248, [%rd29+14336];
$L__BB2_64:
	setp.ge.s32 	%p41, %r13, %r37;
	mov.b64 	%rd247, -1;
	@%p41 bra 	$L__BB2_66;
	ld.global.u64 	%rd247, [%rd29+15360];
$L__BB2_66:
	setp.le.s32 	%p42, %r94, %r93;
	@%p42 bra 	$L__BB2_69;
	mov.b32 	%r352, 0;
	mov.u32 	%r353, %r93;
$L__BB2_68:
	sub.s32 	%r156, %r94, %r353;
	shl.b32 	%r157, %r352, 10;
	mov.u32 	%r158, _ZZN3cub18CUB_300001_SM_10006detail10radix_sort30DeviceRadixSortHistogramKernelINS1_5radix10policy_hubImmyE10Policy1000ELNS0_9SortOrderE0EmyNS1_21identity_decomposer_tEEEvPT2_PKT1_SA_iiT3_E12temp_storage;
	add.s32 	%r159, %r158, %r157;
	min.s32 	%r160, %r156, 8;
	mov.b32 	%r161, -1;
	shl.b32 	%r162, %r161, %r160;
	not.b32 	%r163, %r162;
	shr.u64 	%rd109, %rd262, %r353;
	cvt.u32.u64 	%r164, %rd109;
	and.b32  	%r165, %r164, %r163;
	shl.b32 	%r166, %r165, 2;
	add.s32 	%r167, %r159, %r166;
	atom.shared.add.u32 	%r168, [%r167], 1;
	shr.u64 	%rd110, %rd261, %r353;
	cvt.u32.u64 	%r169, %rd110;
	and.b32  	%r170, %r169, %r163;
	shl.b32 	%r171, %r170, 2;
	add.s32 	%r172, %r159, %r171;
	atom.shared.add.u32 	%r173, [%r172], 1;
	shr.u64 	%rd111, %rd260, %r353;
	cvt.u32.u64 	%r174, %rd111;
	and.b32  	%r175, %r174, %r163;
	shl.b32 	%r176, %r175, 2;
	add.s32 	%r177, %r159, %r176;
	atom.shared.add.u32 	%r178, [%r177], 1;
	shr.u64 	%rd112, %rd259, %r353;
	cvt.u32.u64 	%r179, %rd112;
	and.b32  	%r180, %r179, %r163;
	shl.b32 	%r181, %r180, 2;
	add.s32 	%r182, %r159, %r181;
	atom.shared.add.u32 	%r183, [%r182], 1;
	shr.u64 	%rd113, %rd258, %r353;
	cvt.u32.u64 	%r184, %rd113;
	and.b32  	%r185, %r184, %r163;
	shl.b32 	%r186, %r185, 2;
	add.s32 	%r187, %r159, %r186;
	atom.shared.add.u32 	%r188, [%r187], 1;
	shr.u64 	%rd114, %rd257, %r353;
	cvt.u32.u64 	%r189, %rd114;
	and.b32  	%r190, %r189, %r163;
	shl.b32 	%r191, %r190, 2;
	add.s32 	%r192, %r159, %r191;
	atom.shared.add.u32 	%r193, [%r192], 1;
	shr.u64 	%rd115, %rd256, %r353;
	cvt.u32.u64 	%r194, %rd115;
	and.b32  	%r195, %r194, %r163;
	shl.b32 	%r196, %r195, 2;
	add.s32 	%r197, %r159, %r196;
	atom.shared.add.u32 	%r198, [%r197], 1;
	shr.u64 	%rd116, %rd255, %r353;
	cvt.u32.u64 	%r199, %rd116;
	and.b32  	%r200, %r199, %r163;
	shl.b32 	%r201, %r200, 2;
	add.s32 	%r202, %r159, %r201;
	atom.shared.add.u32 	%r203, [%r202], 1;
	shr.u64 	%rd117, %rd254, %r353;
	cvt.u32.u64 	%r204, %rd117;
	and.b32  	%r205, %r204, %r163;
	shl.b32 	%r206, %r205, 2;
	add.s32 	%r207, %r159, %r206;
	atom.shared.add.u32 	%r208, [%r207], 1;
	shr.u64 	%rd118, %rd253, %r353;
	cvt.u32.u64 	%r209, %rd118;
	and.b32  	%r210, %r209, %r163;
	shl.b32 	%r211, %r210, 2;
	add.s32 	%r212, %r159, %r211;
	atom.shared.add.u32 	%r213, [%r212], 1;
	shr.u64 	%rd119, %rd252, %r353;
	cvt.u32.u64 	%r214, %rd119;
	and.b32  	%r215, %r214, %r163;
	shl.b32 	%r216, %r215, 2;
	add.s32 	%r217, %r159, %r216;
	atom.shared.add.u32 	%r218, [%r217], 1;
	shr.u64 	%rd120, %rd251, %r353;
	cvt.u32.u64 	%r219, %rd120;
	and.b32  	%r220, %r219, %r163;
	shl.b32 	%r221, %r220, 2;
	add.s32 	%r222, %r159, %r221;
	atom.shared.add.u32 	%r223, [%r222], 1;
	shr.u64 	%rd121, %rd250, %r353;
	cvt.u32.u64 	%r224, %rd121;
	and.b32  	%r225, %r224, %r163;
	shl.b32 	%r226, %r225, 2;
	add.s32 	%r227, %r159, %r226;
	atom.shared.add.u32 	%r228, [%r227], 1;
	shr.u64 	%rd122, %rd249, %r353;
	cvt.u32.u64 	%r229, %rd122;
	and.b32  	%r230, %r229, %r163;
	shl.b32 	%r231, %r230, 2;
	add.s32 	%r232, %r159, %r231;
	atom.shared.add.u32 	%r233, [%r232], 1;
	shr.u64 	%rd123, %rd248, %r353;
	cvt.u32.u64 	%r234, %rd123;
	and.b32  	%r235, %r234, %r163;
	shl.b32 	%r236, %r235, 2;
	add.s32 	%r237, %r159, %r236;
	atom.shared.add.u32 	%r238, [%r237], 1;
	shr.u64 	%rd124, %rd247, %r353;
	cvt.u32.u64 	%r239, %rd124;
	and.b32  	%r240, %r239, %r163;
	shl.b32 	%r241, %r240, 2;
	add.s32 	%r242, %r159, %r241;
	atom.shared.add.u32 	%r243, [%r242], 1;
	add.s32 	%r353, %r353, 8;
	add.s32 	%r352, %r352, 1;
	setp.lt.s32 	%p43, %r353, %r94;
	@%p43 bra 	$L__BB2_68;
$L__BB2_69:
	add.s64 	%rd231, %rd231, %rd4;
	setp.lt.u64 	%p44, %rd231, %rd9;
	@%p44 bra 	$L__BB2_32;
$L__BB2_70:
	bar.sync 	0;
	@%p1 bra 	$L__BB2_152;
	setp.lt.u32 	%p45, %r1, 7;
	mov.b32 	%r356, 0;
	@%p45 bra 	$L__BB2_90;
	mov.b32 	%r354, 0;
$L__BB2_73:
	.pragma "nounroll";
	shl.b32 	%r246, %r354, 10;
	add.s32 	%r43, %r6, %r246;
	ld.shared.u32 	%r44, [%r43];
	setp.eq.s32 	%p46, %r44, 0;
	@%p46 bra 	$L__BB2_75;
	cvt.u32.u64 	%r247, %rd5;
	shl.b32 	%r248, %r354, 8;
	add.s32 	%r249, %r248, %r247;
	mul.wide.u32 	%rd125, %r249, 8;
	add.s64 	%rd126, %rd2, %rd125;
	cvt.u64.u32 	%rd127, %r44;
	atom.global.add.u64 	%rd128, [%rd126], %rd127;
$L__BB2_75:
	ld.shared.u32 	%r45, [%r43+1024];
	setp.eq.s32 	%p47, %r45, 0;
	@%p47 bra 	$L__BB2_77;
	cvt.u32.u64 	%r250, %rd5;
	shl.b32 	%r251, %r354, 8;
	add.s32 	%r252, %r251, %r250;
	add.s32 	%r253, %r252, 256;
	mul.wide.u32 	%rd129, %r253, 8;
	add.s64 	%rd130, %rd2, %rd129;
	cvt.u64.u32 	%rd131, %r45;
	atom.global.add.u64 	%rd132, [%rd130], %rd131;
$L__BB2_77:
	ld.shared.u32 	%r46, [%r43+2048];
	setp.eq.s32 	%p48, %r46, 0;
	@%p48 bra 	$L__BB2_79;
	cvt.u32.u64 	%r254, %rd5;
	shl.b32 	%r255, %r354, 8;
	add.s32 	%r256, %r255, %r254;
	add.s32 	%r257, %r256, 512;
	mul.wide.u32 	%rd133, %r257, 8;
	add.s64 	%rd134, %rd2, %rd133;
	cvt.u64.u32 	%rd135, %r46;
	atom.global.add.u64 	%rd136, [%rd134], %rd135;
$L__BB2_79:
	ld.shared.u32 	%r47, [%r43+3072];
	setp.eq.s32 	%p49, %r47, 0;
	@%p49 bra 	$L__BB2_81;
	cvt.u32.u64 	%r258, %rd5;
	shl.b32 	%r259, %r354, 8;
	add.s32 	%r260, %r259, %r258;
	add.s32 	%r261, %r260, 768;
	mul.wide.u32 	%rd137, %r261, 8;
	add.s64 	%rd138, %rd2, %rd137;
	cvt.u64.u32 	%rd139, %r47;
	atom.global.add.u64 	%rd140, [%rd138], %rd139;
$L__BB2_81:
	ld.shared.u32 	%r48, [%r43+4096];
	setp.eq.s32 	%p50, %r48, 0;
	@%p50 bra 	$L__BB2_83;
	cvt.u32.u64 	%r262, %rd5;
	shl.b32 	%r263, %r354, 8;
	add.s32 	%r264, %r263, %r262;
	add.s32 	%r265, %r264, 1024;
	mul.wide.u32 	%rd141, %r265, 8;
	add.s64 	%rd142, %rd2, %rd141;
	cvt.u64.u32 	%rd143, %r48;
	atom.global.add.u64 	%rd144, [%rd142], %rd143;
$L__BB2_83:
	ld.shared.u32 	%r49, [%r43+5120];
	setp.eq.s32 	%p51, %r49, 0;
	@%p51 bra 	$L__BB2_85;
	cvt.u32.u64 	%r266, %rd5;
	shl.b32 	%r267, %r354, 8;
	add.s32 	%r268, %r267, %r266;
	add.s32 	%r269, %r268, 1280;
	mul.wide.u32 	%rd145, %r269, 8;
	add.s64 	%rd146, %rd2, %rd145;
	cvt.u64.u32 	%rd147, %r49;
	atom.global.add.u64 	%rd148, [%rd146], %rd147;
$L__BB2_85:
	ld.shared.u32 	%r50, [%r43+6144];
	setp.eq.s32 	%p52, %r50, 0;
	@%p52 bra 	$L__BB2_87;
	cvt.u32.u64 	%r270, %rd5;
	shl.b32 	%r271, %r354, 8;
	add.s32 	%r272, %r271, %r270;
	add.s32 	%r273, %r272, 1536;
	mul.wide.u32 	%rd149, %r273, 8;
	add.s64 	%rd150, %rd2, %rd149;
	cvt.u64.u32 	%rd151, %r50;
	atom.global.add.u64 	%rd152, [%rd150], %rd151;
$L__BB2_87:
	ld.shared.u32 	%r51, [%r43+7168];
	setp.eq.s32 	%p53, %r51, 0;
	@%p53 bra 	$L__BB2_89;
	cvt.u32.u64 	%r274, %rd5;
	shl.b32 	%r275, %r354, 8;
	add.s32 	%r276, %r275, %r274;
	add.s32 	%r277, %r276, 1792;
	mul.wide.u32 	%rd153, %r277, 8;
	add.s64 	%rd154, %rd2, %rd153;
	cvt.u64.u32 	%rd155, %r51;
	atom.global.add.u64 	%rd156, [%rd154], %rd155;
$L__BB2_89:
	add.s32 	%r354, %r354, 8;
	setp.ne.s32 	%p54, %r354, %r14;
	mov.u32 	%r356, %r14;
	@%p54 bra 	$L__BB2_73;
$L__BB2_90:
	add.s32 	%r54, %r5, -1;
	setp.eq.s32 	%p55, %r3, 0;
	@%p55 bra 	$L__BB2_111;
	setp.lt.u32 	%p56, %r4, 3;
	@%p56 bra 	$L__BB2_101;
	shl.b32 	%r278, %r356, 10;
	add.s32 	%r55, %r6, %r278;
	ld.shared.u32 	%r56, [%r55];
	setp.eq.s32 	%p57, %r56, 0;
	@%p57 bra 	$L__BB2_94;
	cvt.u32.u64 	%r279, %rd5;
	shl.b32 	%r280, %r356, 8;
	add.s32 	%r281, %r280, %r279;
	mul.wide.u32 	%rd157, %r281, 8;
	add.s64 	%rd158, %rd2, %rd157;
	cvt.u64.u32 	%rd159, %r56;
	atom.global.add.u64 	%rd160, [%rd158], %rd159;
$L__BB2_94:
	ld.shared.u32 	%r57, [%r55+1024];
	setp.eq.s32 	%p58, %r57, 0;
	@%p58 bra 	$L__BB2_96;
	cvt.u32.u64 	%r282, %rd5;
	shl.b32 	%r283, %r356, 8;
	add.s32 	%r284, %r283, %r282;
	add.s32 	%r285, %r284, 256;
	mul.wide.u32 	%rd161, %r285, 8;
	add.s64 	%rd162, %rd2, %rd161;
	cvt.u64.u32 	%rd163, %r57;
	atom.global.add.u64 	%rd164, [%rd162], %rd163;
$L__BB2_96:
	ld.shared.u32 	%r58, [%r55+2048];
	setp.eq.s32 	%p59, %r58, 0;
	@%p59 bra 	$L__BB2_98;
	cvt.u32.u64 	%r286, %rd5;
	shl.b32 	%r287, %r356, 8;
	add.s32 	%r288, %r287, %r286;
	add.s32 	%r289, %r288, 512;
	mul.wide.u32 	%rd165, %r289, 8;
	add.s64 	%rd166, %rd2, %rd165;
	cvt.u64.u32 	%rd167, %r58;
	atom.global.add.u64 	%rd168, [%rd166], %rd167;
$L__BB2_98:
	ld.shared.u32 	%r59, [%r55+3072];
	setp.eq.s32 	%p60, %r59, 0;
	@%p60 bra 	$L__BB2_100;
	cvt.u32.u64 	%r290, %rd5;
	shl.b32 	%r291, %r356, 8;
	add.s32 	%r292, %r291, %r290;
	add.s32 	%r293, %r292, 768;
	mul.wide.u32 	%rd169, %r293, 8;
	add.s64 	%rd170, %rd2, %rd169;
	cvt.u64.u32 	%rd171, %r59;
	atom.global.add.u64 	%rd172, [%rd170], %rd171;
$L__BB2_100:
	add.s32 	%r356, %r356, 4;
$L__BB2_101:
	setp.eq.s32 	%p61, %r5, 0;
	@%p61 bra 	$L__BB2_111;
	setp.eq.s32 	%p62, %r54, 0;
	@%p62 bra 	$L__BB2_108;
	shl.b32 	%r294, %r356, 10;
	add.s32 	%r62, %r6, %r294;
	ld.shared.u32 	%r63, [%r62];
	setp.eq.s32 	%p63, %r63, 0;
	@%p63 bra 	$L__BB2_105;
	cvt.u32.u64 	%r295, %rd5;
	shl.b32 	%r296, %r356, 8;
	add.s32 	%r297, %r296, %r295;
	mul.wide.u32 	%rd173, %r297, 8;
	add.s64 	%rd174, %rd2, %rd173;
	cvt.u64.u32 	%rd175, %r63;
	atom.global.add.u64 	%rd176, [%rd174], %rd175;
$L__BB2_105:
	ld.shared.u32 	%r64, [%r62+1024];
	setp.eq.s32 	%p64, %r64, 0;
	@%p64 bra 	$L__BB2_107;
	cvt.u32.u64 	%r298, %rd5;
	shl.b32 	%r299, %r356, 8;
	add.s32 	%r300, %r299, %r298;
	add.s32 	%r301, %r300, 256;
	mul.wide.u32 	%rd177, %r301, 8;
	add.s64 	%rd178, %rd2, %rd177;
	cvt.u64.u32 	%rd179, %r64;
	atom.global.add.u64 	%rd180, [%rd178], %rd179;
$L__BB2_107:
	add.s32 	%r356, %r356, 2;
$L__BB2_108:
	setp.eq.s32 	%p65, %r15, 0;
	@%p65 bra 	$L__BB2_111;
	shl.b32 	%r302, %r356, 10;
	add.s32 	%r303, %r6, %r302;
	ld.shared.u32 	%r67, [%r303];
	setp.eq.s32 	%p66, %r67, 0;
	@%p66 bra 	$L__BB2_111;
	cvt.u32.u64 	%r304, %rd5;
	shl.b32 	%r305, %r356, 8;
	add.s32 	%r306, %r305, %r304;
	mul.wide.u32 	%rd181, %r306, 8;
	add.s64 	%rd182, %rd2, %rd181;
	cvt.u64.u32 	%rd183, %r67;
	atom.global.add.u64 	%rd184, [%rd182], %rd183;
$L__BB2_111:
	cvt.u32.u64 	%r307, %rd5;
	setp.gt.u32 	%p67, %r307, 127;
	@%p67 bra 	$L__BB2_152;
	setp.lt.u32 	%p68, %r1, 7;
	mov.b32 	%r360, 0;
	@%p68 bra 	$L__BB2_131;
	mov.b32 	%r358, 0;
$L__BB2_114:
	.pragma "nounroll";
	shl.b32 	%r311, %r358, 10;
	add.s32 	%r69, %r6, %r311;
	ld.shared.u32 	%r70, [%r69+512];
	setp.eq.s32 	%p69, %r70, 0;
	shl.b32 	%r312, %r358, 8;
	add.s32 	%r313, %r312, %r307;
	mul.wide.u32 	%rd185, %r313, 8;
	add.s64 	%rd78, %rd2, %rd185;
	@%p69 bra 	$L__BB2_116;
	cvt.u64.u32 	%rd186, %r70;
	atom.global.add.u64 	%rd187, [%rd78+1024], %rd186;
$L__BB2_116:
	ld.shared.u32 	%r71, [%r69+1536];
	setp.eq.s32 	%p70, %r71, 0;
	@%p70 bra 	$L__BB2_118;
	cvt.u64.u32 	%rd188, %r71;
	atom.global.add.u64 	%rd189, [%rd78+3072], %rd188;
$L__BB2_118:
	ld.shared.u32 	%r72, [%r69+2560];
	setp.eq.s32 	%p71, %r72, 0;
	@%p71 bra 	$L__BB2_120;
	cvt.u64.u32 	%rd190, %r72;
	atom.global.add.u64 	%rd191, [%rd78+5120], %rd190;
$L__BB2_120:
	ld.shared.u32 	%r73, [%r69+3584];
	setp.eq.s32 	%p72, %r73, 0;
	@%p72 bra 	$L__BB2_122;
	cvt.u64.u32 	%rd192, %r73;
	atom.global.add.u64 	%rd193, [%rd78+7168], %rd192;
$L__BB2_122:
	ld.shared.u32 	%r74, [%r69+4608];
	setp.eq.s32 	%p73, %r74, 0;
	@%p73 bra 	$L__BB2_124;
	cvt.u64.u32 	%rd194, %r74;
	atom.global.add.u64 	%rd195, [%rd78+9216], %rd194;
$L__BB2_124:
	ld.shared.u32 	%r75, [%r69+5632];
	setp.eq.s32 	%p74, %r75, 0;
	@%p74 bra 	$L__BB2_126;
	cvt.u64.u32 	%rd196, %r75;
	atom.global.add.u64 	%rd197, [%rd78+11264], %rd196;
$L__BB2_126:
	ld.shared.u32 	%r76, [%r69+6656];
	setp.eq.s32 	%p75, %r76, 0;
	@%p75 bra 	$L__BB2_128;
	cvt.u64.u32 	%rd198, %r76;
	atom.global.add.u64 	%rd199, [%rd78+13312], %rd198;
$L__BB2_128:
	ld.shared.u32 	%r77, [%r69+7680];
	setp.eq.s32 	%p76, %r77, 0;
	@%p76 bra 	$L__BB2_130;
	cvt.u64.u32 	%rd200, %r77;
	atom.global.add.u64 	%rd201, [%rd78+15360], %rd200;
$L__BB2_130:
	add.s32 	%r358, %r358, 8;
	setp.ne.s32 	%p77, %r358, %r14;
	mov.u32 	%r360, %r14;
	@%p77 bra 	$L__BB2_114;
$L__BB2_131:
	setp.eq.s32 	%p78, %r3, 0;
	@%p78 bra 	$L__BB2_152;
	setp.lt.u32 	%p79, %r4, 3;
	@%p79 bra 	$L__BB2_142;
	shl.b32 	%r314, %r360, 10;
	add.s32 	%r80, %r6, %r314;
	ld.shared.u32 	%r81, [%r80+512];
	setp.eq.s32 	%p80, %r81, 0;
	@%p80 bra 	$L__BB2_135;
	shl.b32 	%r316, %r360, 8;
	add.s32 	%r317, %r316, %r307;
	mul.wide.u32 	%rd202, %r317, 8;
	add.s64 	%rd203, %rd2, %rd202;
	cvt.u64.u32 	%rd204, %r81;
	atom.global.add.u64 	%rd205, [%rd203+1024], %rd204;
$L__BB2_135:
	ld.shared.u32 	%r82, [%r80+1536];
	setp.eq.s32 	%p81, %r82, 0;
	@%p81 bra 	$L__BB2_137;
	shl.b32 	%r319, %r360, 8;
	add.s32 	%r320, %r319, %r307;
	add.s32 	%r321, %r320, 256;
	mul.wide.u32 	%rd206, %r321, 8;
	add.s64 	%rd207, %rd2, %rd206;
	cvt.u64.u32 	%rd208, %r82;
	atom.global.add.u64 	%rd209, [%rd207+1024], %rd208;
$L__BB2_137:
	ld.shared.u32 	%r83, [%r80+2560];
	setp.eq.s32 	%p82, %r83, 0;
	@%p82 bra 	$L__BB2_139;
	shl.b32 	%r323, %r360, 8;
	add.s32 	%r324, %r323, %r307;
	add.s32 	%r325, %r324, 512;
	mul.wide.u32 	%rd210, %r325, 8;
	add.s64 	%rd211, %rd2, %rd210;
	cvt.u64.u32 	%rd212, %r83;
	atom.global.add.u64 	%rd213, [%rd211+1024], %rd212;
$L__BB2_139:
	ld.shared.u32 	%r84, [%r80+3584];
	setp.eq.s32 	%p83, %r84, 0;
	@%p83 bra 	$L__BB2_141;
	shl.b32 	%r327, %r360, 8;
	add.s32 	%r328, %r327, %r307;
	add.s32 	%r329, %r328, 768;
	mul.wide.u32 	%rd214, %r329, 8;
	add.s64 	%rd215, %rd2, %rd214;
	cvt.u64.u32 	%rd216, %r84;
	atom.global.add.u64 	%rd217, [%rd215+1024], %rd216;
$L__BB2_141:
	add.s32 	%r360, %r360, 4;
$L__BB2_142:
	setp.eq.s32 	%p84, %r5, 0;
	@%p84 bra 	$L__BB2_152;
	setp.eq.s32 	%p85, %r54, 0;
	@%p85 bra 	$L__BB2_149;
	shl.b32 	%r330, %r360, 10;
	add.s32 	%r87, %r6, %r330;
	ld.shared.u32 	%r88, [%r87+512];
	setp.eq.s32 	%p86, %r88, 0;
	@%p86 bra 	$L__BB2_146;
	shl.b32 	%r332, %r360, 8;
	add.s32 	%r333, %r332, %r307;
	mul.wide.u32 	%rd218, %r333, 8;
	add.s64 	%rd219, %rd2, %rd218;
	cvt.u64.u32 	%rd220, %r88;
	atom.global.add.u64 	%rd221, [%rd219+1024], %rd220;
$L__BB2_146:
	ld.shared.u32 	%r89, [%r87+1536];
	setp.eq.s32 	%p87, %r89, 0;
	@%p87 bra 	$L__BB2_148;
	shl.b32 	%r335, %r360, 8;
	add.s32 	%r336, %r335, %r307;
	add.s32 	%r337, %r336, 256;
	mul.wide.u32 	%rd222, %r337, 8;
	add.s64 	%rd223, %rd2, %rd222;
	cvt.u64.u32 	%rd224, %r89;
	atom.global.add.u64 	%rd225, [%rd223+1024], %rd224;
$L__BB2_148:
	add.s32 	%r360, %r360, 2;
$L__BB2_149:
	setp.eq.s32 	%p88, %r15, 0;
	@%p88 bra 	$L__BB2_152;
	shl.b32 	%r338, %r360, 10;
	add.s32 	%r339, %r6, %r338;
	ld.shared.u32 	%r92, [%r339+512];
	setp.eq.s32 	%p89, %r92, 0;
	@%p89 bra 	$L__BB2_152;
	shl.b32 	%r341, %r360, 8;
	add.s32 	%r342, %r341, %r307;
	mul.wide.u32 	%rd226, %r342, 8;
	add.s64 	%rd227, %rd2, %rd226;
	cvt.u64.u32 	%rd228, %r92;
	atom.global.add.u64 	%rd229, [%rd227+1024], %rd228;
$L__BB2_152:
	bar.sync 	0;
	add.s64 	%rd230, %rd230, 1;
	setp.ne.s64 	%p90, %rd230, %rd6;
	@%p90 bra 	$L__BB2_2;
$L__BB2_153:
	ret;

}
	// .globl	_ZN3cub18CUB_300001_SM_10006detail10radix_sort33DeviceRadixSortExclusiveSumKernelINS1_5radix10policy_hubImmyE10Policy1000EyEEvPT0_
.visible .entry _ZN3cub18CUB_300001_SM_10006detail10radix_sort33DeviceRadixSortExclusiveSumKernelINS1_5radix10policy_hubImmyE10Policy1000EyEEvPT0_(
	.param .u64 .ptr .align 1 _ZN3cub18CUB_300001_SM_10006detail10radix_sort33DeviceRadixSortExclusiveSumKernelINS1_5radix10policy_hubImmyE10Policy1000EyEEvPT0__param_0
)
{
	.reg .pred 	%p<4>;
	.reg .b32 	%r<28>;
	.reg .b64 	%rd<54>;
	// demoted variable
	.shared .align 16 .b8 _ZZN3cub18CUB_300001_SM_10006detail10radix_sort33DeviceRadixSortExclusiveSumKernelINS1_5radix10policy_hubImmyE10Policy1000EyEEvPT0_E12temp_storage[2336];
	ld.param.u64 	%rd5, [_ZN3cub18CUB_300001_SM_10006detail10radix_sort33DeviceRadixSortExclusiveSumKernelINS1_5radix10policy_hubImmyE10Policy1000EyEEvPT0__param_0];
	cvta.to.global.u64 	%rd6, %rd5;
	mov.u32 	%r3, %ctaid.x;
	shl.b32 	%r4, %r3, 8;
	mov.u32 	%r1, %tid.x;
	setp.gt.u32 	%p1, %r1, 255;
	add.s32 	%r5, %r4, %r1;
	mul.wide.s32 	%rd7, %r5, 8;
	add.s64 	%rd1, %rd6, %rd7;
	@%p1 bra 	$L__BB3_2;
	ld.global.u64 	%rd53, [%rd1];
$L__BB3_2:
	shr.u32 	%r6, %r1, 3;
	add.s32 	%r7, %r6, %r1;
	shl.b32 	%r8, %r7, 3;
	mov.u32 	%r9, _ZZN3cub18CUB_300001_SM_10006detail10radix_sort33DeviceRadixSortExclusiveSumKernelINS1_5radix10policy_hubImmyE10Policy1000EyEEvPT0_E12temp_storage;
	add.s32 	%r10, %r9, %r8;
	add.s32 	%r2, %r10, 16;
	st.shared.u64 	[%r10+16], %rd53;
	bar.sync 	0;
	setp.gt.u32 	%p2, %r1, 31;
	@%p2 bra 	$L__BB3_4;
	mad.lo.s32 	%r27, %r1, 72, %r9;
	ld.shared.u64 	%rd23, [%r27+16];
	ld.shared.u64 	%rd24, [%r27+24];
	ld.shared.u64 	%rd25, [%r27+32];
	ld.shared.u64 	%rd26, [%r27+40];
	ld.shared.u64 	%rd27, [%r27+48];
	ld.shared.u64 	%rd28, [%r27+56];
	ld.shared.u64 	%rd29, [%r27+64];
	ld.shared.u64 	%rd30, [%r27+72];
	add.s64 	%rd31, %rd24, %rd23;
	add.s64 	%rd32, %rd31, %rd25;
	add.s64 	%rd33, %rd32, %rd26;
	add.s64 	%rd34, %rd33, %rd27;
	add.s64 	%rd35, %rd34, %rd28;
	add.s64 	%rd36, %rd35, %rd29;
	add.s64 	%rd10, %rd36, %rd30;
	mov.b32 	%r11, 1;
	mov.b32 	%r24, 0;
	mov.b32 	%r25, -1;
	// begin inline asm
	{  .reg .u64 r0;  .reg .u32 lo;  .reg .u32 hi;  .reg .pred p;  mov.b64 {lo, hi}, %rd10;  shfl.sync.up.b32 lo|p, lo, %r11, %r24, %r25;  shfl.sync.up.b32 hi|p, hi, %r11, %r24, %r25;  mov.b64 r0, {lo, hi};  @p add.u64 r0, r0, %rd10;  mov.u64 %rd8, r0;}
	// end inline asm
	mov.b32 	%r14, 2;
	// begin inline asm
	{  .reg .u64 r0;  .reg .u32 lo;  .reg .u32 hi;  .reg .pred p;  mov.b64 {lo, hi}, %rd8;  shfl.sync.up.b32 lo|p, lo, %r14, %r24, %r25;  shfl.sync.up.b32 hi|p, hi, %r14, %r24, %r25;  mov.b64 r0, {lo, hi};  @p add.u64 r0, r0, %rd8;  mov.u64 %rd11, r0;}
	// end inline asm
	mov.b32 	%r17, 4;
	// begin inline asm
	{  .reg .u64 r0;  .reg .u32 lo;  .reg .u32 hi;  .reg .pred p;  mov.b64 {lo, hi}, %rd11;  shfl.sync.up.b32 lo|p, lo, %r17, %r24, %r25;  shfl.sync.up.b32 hi|p, hi, %r17, %r24, %r25;  mov.b64 r0, {lo, hi};  @p add.u64 r0, r0, %rd11;  mov.u64 %rd14, r0;}
	// end inline asm
	mov.b32 	%r20, 8;
	// begin inline asm
	{  .reg .u64 r0;  .reg .u32 lo;  .reg .u32 hi;  .reg .pred p;  mov.b64 {lo, hi}, %rd14;  shfl.sync.up.b32 lo|p, lo, %r20, %r24, %r25;  shfl.sync.up.b32 hi|p, hi, %r20, %r24, %r25;  mov.b64 r0, {lo, hi};  @p add.u64 r0, r0, %rd14;  mov.u64 %rd17, r0;}
	// end inline asm
	mov.b32 	%r23, 16;
	// begin inline asm
	{  .reg .u64 r0;  .reg .u32 lo;  .reg .u32 hi;  .reg .pred p;  mov.b64 {lo, hi}, %rd17;  shfl.sync.up.b32 lo|p, lo, %r23, %r24, %r25;  shfl.sync.up.b32 hi|p, hi, %r23, %r24, %r25;  mov.b64 r0, {lo, hi};  @p add.u64 r0, r0, %rd17;  mov.u64 %rd20, r0;}
	// end inline asm
	sub.s64 	%rd37, %rd20, %rd10;
	ld.shared.u64 	%rd38, [%r27+16];
	ld.shared.u64 	%rd39, [%r27+24];
	ld.shared.u64 	%rd40, [%r27+32];
	ld.shared.u64 	%rd41, [%r27+40];
	ld.shared.u64 	%rd42, [%r27+48];
	ld.shared.u64 	%rd43, [%r27+56];
	ld.shared.u64 	%rd44, [%r27+64];
	add.s64 	%rd45, %rd38, %rd37;
	add.s64 	%rd46, %rd39, %rd45;
	add.s64 	%rd47, %rd40, %rd46;
	add.s64 	%rd48, %rd41, %rd47;
	add.s64 	%rd49, %rd42, %rd48;
	add.s64 	%rd50, %rd43, %rd49;
	add.s64 	%rd51, %rd44, %rd50;
	st.shared.u64 	[%r27+16], %rd37;
	st.shared.u64 	[%r27+24], %rd45;
	st.shared.u64 	[%r27+32], %rd46;
	st.shared.u64 	[%r27+40], %rd47;
	st.shared.u64 	[%r27+48], %rd48;
	st.shared.u64 	[%r27+56], %rd49;
	st.shared.u64 	[%r27+64], %rd50;
	st.shared.u64 	[%r27+72], %rd51;
$L__BB3_4:
	setp.gt.u32 	%p3, %r1, 255;
	bar.sync 	0;
	@%p3 bra 	$L__BB3_6;
	ld.shared.u64 	%rd52, [%r2];
	st.global.u64 	[%rd1], %rd52;
$L__BB3_6:
	ret;

}
	// .globl	_ZN3cub18CUB_300001_SM_10006detail10radix_sort29DeviceRadixSortOnesweepKernelINS1_5radix10policy_hubImmyE10Policy1000ELNS0_9SortOrderE0EmmyiiNS1_21identity_decomposer_tEEEvPT5_SB_PT3_PKSC_PT1_PKSG_PT2_PKSK_T4_iiT6_
.visible .entry _ZN3cub18CUB_300001_SM_10006detail10radix_sort29DeviceRadixSortOnesweepKernelINS1_5radix10policy_hubImmyE10Policy1000ELNS0_9SortOrderE0EmmyiiNS1_21identity_decomposer_tEEEvPT5_SB_PT3_PKSC_PT1_PKSG_PT2_PKSK_T4_iiT6_(
	.param .u64 .ptr .align 1 _ZN3cub18CUB_300001_SM_10006detail10radix_sort29DeviceRadixSortOnesweepKernelINS1_5radix10policy_hubImmyE10Policy1000ELNS0_9SortOrderE0EmmyiiNS1_21identity_decomposer_tEEEvPT5_SB_PT3_PKSC_PT1_PKSG_PT2_PKSK_T4_iiT6__param_0,
	.param .u64 .ptr .align 1 _ZN3cub18CUB_300001_SM_10006detail10radix_sort29DeviceRadixSortOnesweepKernelINS1_5radix10policy_hubImmyE10Policy1000ELNS0_9SortOrderE0EmmyiiNS1_21identity_decomposer_tEEEvPT5_SB_PT3_PKSC_PT1_PKSG_PT2_PKSK_T4_iiT6__param_1,
	.param .u64 .ptr .align 1 _ZN3cub18CUB_300001_SM_10006detail10radix_sort29DeviceRadixSortOnesweepKernelINS1_5radix10policy_hubImmyE10Policy1000ELNS0_9SortOrderE0EmmyiiNS1_21identity_decomposer_tEEEvPT5_SB_PT3_PKSC_PT1_PKSG_PT2_PKSK_T4_iiT6__param_2,
	.param .u64 .ptr .align 1 _ZN3cub18CUB_300001_SM_10006detail10radix_sort29DeviceRadixSortOnesweepKernelINS1_5radix10policy_hubImmyE10Policy1000ELNS0_9SortOrderE0EmmyiiNS1_21identity_decomposer_tEEEvPT5_SB_PT3_PKSC_PT1_PKSG_PT2_PKSK_T4_iiT6__param_3,
	.param .u64 .ptr .align 1 _ZN3cub18CUB_300001_SM_10006detail10radix_sort29DeviceRadixSortOnesweepKernelINS1_5radix10policy_hubImmyE10Policy1000ELNS0_9SortOrderE0EmmyiiNS1_21identity_decomposer_tEEEvPT5_SB_PT3_PKSC_PT1_PKSG_PT2_PKSK_T4_iiT6__param_4,
	.param .u64 .ptr .align 1 _ZN3cub18CUB_300001_SM_10006detail10radix_sort29DeviceRadixSortOnesweepKernelINS1_5radix10policy_hubImmyE10Policy1000ELNS0_9SortOrderE0EmmyiiNS1_21identity_decomposer_tEEEvPT5_SB_PT3_PKSC_PT1_PKSG_PT2_PKSK_T4_iiT6__param_5,
	.param .u64 .ptr .align 1 _ZN3cub18CUB_300001_SM_10006detail10radix_sort29DeviceRadixSortOnesweepKernelINS1_5radix10policy_hubImmyE10Policy1000ELNS0_9SortOrderE0EmmyiiNS1_21identity_decomposer_tEEEvPT5_SB_PT3_PKSC_PT1_PKSG_PT2_PKSK_T4_iiT6__param_6,
	.param .u64 .ptr .align 1 _ZN3cub18CUB_300001_SM_10006detail10radix_sort29DeviceRadixSortOnesweepKernelINS1_5radix10policy_hubImmyE10Policy1000ELNS0_9SortOrderE0EmmyiiNS1_21identity_decomposer_tEEEvPT5_SB_PT3_PKSC_PT1_PKSG_PT2_PKSK_T4_iiT6__param_7,
	.param .u32 _ZN3cub18CUB_300001_SM_10006detail10radix_sort29DeviceRadixSortOnesweepKernelINS1_5radix10policy_hubImmyE10Policy1000ELNS0_9SortOrderE0EmmyiiNS1_21identity_decomposer_tEEEvPT5_SB_PT3_PKSC_PT1_PKSG_PT2_PKSK_T4_iiT6__param_8,
	.param .u32 _ZN3cub18CUB_300001_SM_10006detail10radix_sort29DeviceRadixSortOnesweepKernelINS1_5radix10policy_hubImmyE10Policy1000ELNS0_9SortOrderE0EmmyiiNS1_21identity_decomposer_tEEEvPT5_SB_PT3_PKSC_PT1_PKSG_PT2_PKSK_T4_iiT6__param_9,
	.param .u32 _ZN3cub18CUB_300001_SM_10006detail10radix_sort29DeviceRadixSortOnesweepKernelINS1_5radix10policy_hubImmyE10Policy1000ELNS0_9SortOrderE0EmmyiiNS1_21identity_decomposer_tEEEvPT5_SB_PT3_PKSC_PT1_PKSG_PT2_PKSK_T4_iiT6__param_10,
	.param .align 1 .b8 _ZN3cub18CUB_300001_SM_10006detail10radix_sort29DeviceRadixSortOnesweepKernelINS1_5radix10policy_hubImmyE10Policy1000ELNS0_9SortOrderE0EmmyiiNS1_21identity_decomposer_tEEEvPT5_SB_PT3_PKSC_PT1_PKSG_PT2_PKSK_T4_iiT6__param_11[1]
)
.maxntid 384
{
	.reg .pred 	%p<160>;
	.reg .b32 	%r<1293>;
	.reg .b64 	%rd<661>;
	// demoted variable
	.shared .align 16 .b8 _ZZN3cub18CUB_300001_SM_10006detail10radix_sort29DeviceRadixSortOnesweepKernelINS1_5radix10policy_hubImmyE10Policy1000ELNS0_9SortOrderE0EmmyiiNS1_21identity_decomposer_tEEEvPT5_SB_PT3_PKSC_PT1_PKSG_PT2_PKSK_T4_iiT6_E1s[38912];
	ld.param.u64 	%rd180, [_ZN3cub18CUB_300001_SM_10006detail10radix_sort29DeviceRadixSortOnesweepKernelINS1_5radix10policy_hubImmyE10Policy1000ELNS0_9SortOrderE0EmmyiiNS1_21identity_decomposer_tEEEvPT5_SB_PT3_PKSC_PT1_PKSG_PT2_PKSK_T4_iiT6__param_0];
	ld.param.u64 	%rd176, [_ZN3cub18CUB_300001_SM_10006detail10radix_sort29DeviceRadixSortOnesweepKernelINS1_5radix10policy_hubImmyE10Policy1000ELNS0_9SortOrderE0EmmyiiNS1_21identity_decomposer_tEEEvPT5_SB_PT3_PKSC_PT1_PKSG_PT2_PKSK_T4_iiT6__param_1];
	ld.param.u64 	%rd181, [_ZN3cub18CUB_300001_SM_10006detail10radix_sort29DeviceRadixSortOnesweepKernelINS1_5radix10policy_hubImmyE10Policy1000ELNS0_9SortOrderE0EmmyiiNS1_21identity_decomposer_tEEEvPT5_SB_PT3_PKSC_PT1_PKSG_PT2_PKSK_T4_iiT6__param_4];
	ld.param.u64 	%rd182, [_ZN3cub18CUB_300001_SM_10006detail10radix_sort29DeviceRadixSortOnesweepKernelINS1_5radix10policy_hubImmyE10Policy1000ELNS0_9SortOrderE0EmmyiiNS1_21identity_decomposer_tEEEvPT5_SB_PT3_PKSC_PT1_PKSG_PT2_PKSK_T4_iiT6__param_5];
	ld.param.u64 	%rd183, [_ZN3cub18CUB_300001_SM_10006detail10radix_sort29DeviceRadixSortOnesweepKernelINS1_5radix10policy_hubImmyE10Policy1000ELNS0_9SortOrderE0EmmyiiNS1_21identity_decomposer_tEEEvPT5_SB_PT3_PKSC_PT1_PKSG_PT2_PKSK_T4_iiT6__param_6];
	ld.param.u32 	%r149, [_ZN3cub18CUB_300001_SM_10006detail10radix_sort29DeviceRadixSortOnesweepKernelINS1_5radix10policy_hubImmyE10Policy1000ELNS0_9SortOrderE0EmmyiiNS1_21identity_decomposer_tEEEvPT5_SB_PT3_PKSC_PT1_PKSG_PT2_PKSK_T4_iiT6__param_8];
	ld.param.u32 	%r151, [_ZN3cub18CUB_300001_SM_10006detail10radix_sort29DeviceRadixSortOnesweepKernelINS1_5radix10policy_hubImmyE10Policy1000ELNS0_9SortOrderE0EmmyiiNS1_21identity_decomposer_tEEEvPT5_SB_PT3_PKSC_PT1_PKSG_PT2_PKSK_T4_iiT6__param_10];
	cvta.to.global.u64 	%rd1, %rd183;
	cvta.to.global.u64 	%rd2, %rd181;
	cvta.to.global.u64 	%rd3, %rd180;
	cvta.to.global.u64 	%rd4, %rd182;
	mov.u32 	%r1, %tid.x;
	shr.u32 	%r2, %r1, 5;
	// begin inline asm
	mov.u32 %r152, %laneid;
	// end inline asm
	setp.ne.s32 	%p1, %r1, 0;
	@%p1 bra 	$L__BB4_2;
	cvta.to.global.u64 	%rd184, %rd176;
	atom.global.add.u32 	%r153, [%rd184], 1;
	st.shared.u32 	[_ZZN3cub18CUB_300001_SM_10006detail10radix_sort29DeviceRadixSortOnesweepKernelINS1_5radix10policy_hubImmyE10Policy1000ELNS0_9SortOrderE0EmmyiiNS1_21identity_decomposer_tEEEvPT5_SB_PT3_PKSC_PT1_PKSG_PT2_PKSK_T4_iiT6_E1s+36864], %r153;
$L__BB4_2:
	bar.sync 	0;
	ld.shared.u32 	%r4, [_ZZN3cub18CUB_300001_SM_10006detail10radix_sort29DeviceRadixSortOnesweepKernelINS1_5radix10policy_hubImmyE10Policy1000ELNS0_9SortOrderE0EmmyiiNS1_21identity_decomposer_tEEEvPT5_SB_PT3_PKSC_PT1_PKSG_PT2_PKSK_T4_iiT6_E1s+36864];
	mul.lo.s32 	%r154, %r4, 4608;
	add.s32 	%r5, %r154, 4608;
	setp.gt.s32 	%p2, %r5, %r149;
	cvt.s64.s32 	%rd5, %r154;
	@%p2 bra 	$L__BB4_4;
	and.b32  	%r155, %r1, 31;
	and.b32  	%r156, %r1, 992;
	mul.lo.s32 	%r157, %r156, 12;
	or.b32  	%r158, %r157, %r155;
	cvt.u64.u32 	%rd185, %r158;
	add.s64 	%rd186, %rd185, %rd5;
	shl.b64 	%rd187, %rd186, 3;
	add.s64 	%rd188, %rd4, %rd187;
	ld.global.u64 	%rd612, [%rd188];
	ld.global.u64 	%rd611, [%rd188+256];
	ld.global.u64 	%rd610, [%rd188+512];
	ld.global.u64 	%rd609, [%rd188+768];
	ld.global.u64 	%rd608, [%rd188+1024];
	ld.global.u64 	%rd607, [%rd188+1280];
	ld.global.u64 	%rd606, [%rd188+1536];
	ld.global.u64 	%rd605, [%rd188+1792];
	ld.global.u64 	%rd604, [%rd188+2048];
	ld.global.u64 	%rd603, [%rd188+2304];
	ld.global.u64 	%rd602, [%rd188+2560];
	ld.global.u64 	%rd601, [%rd188+2816];
	bra.uni 	$L__BB4_28;
$L__BB4_4:
	cvt.u32.u64 	%r159, %rd5;
	sub.s32 	%r6, %r149, %r159;
	and.b32  	%r160, %r1, 31;
	and.b32  	%r161, %r1, 992;
	mul.lo.s32 	%r162, %r161, 12;
	or.b32  	%r7, %r162, %r160;
	setp.ge.s32 	%p3, %r7, %r6;
	cvt.u64.u32 	%rd190, %r7;
	add.s64 	%rd191, %rd190, %rd5;
	shl.b64 	%rd192, %rd191, 3;
	add.s64 	%rd18, %rd4, %rd192;
	mov.b64 	%rd612, -1;
	@%p3 bra 	$L__BB4_6;
	ld.global.u64 	%rd612, [%rd18];
$L__BB4_6:
	add.s32 	%r163, %r7, 32;
	setp.ge.s32 	%p4, %r163, %r6;
	mov.b64 	%rd611, -1;
	@%p4 bra 	$L__BB4_8;
	ld.global.u64 	%rd611, [%rd18+256];
$L__BB4_8:
	add.s32 	%r164, %r7, 64;
	setp.ge.s32 	%p5, %r164, %r6;
	mov.b64 	%rd610, -1;
	@%p5 bra 	$L__BB4_10;
	ld.global.u64 	%rd610, [%rd18+512];
$L__BB4_10:
	add.s32 	%r165, %r7, 96;
	setp.ge.s32 	%p6, %r165, %r6;
	mov.b64 	%rd609, -1;
	@%p6 bra 	$L__BB4_12;
	ld.global.u64 	%rd609, [%rd18+768];
$L__BB4_12:
	add.s32 	%r166, %r7, 128;
	setp.ge.s32 	%p7, %r166, %r6;
	mov.b64 	%rd608, -1;
	@%p7 bra 	$L__BB4_14;
	ld.global.u64 	%rd608, [%rd18+1024];
$L__BB4_14:
	add.s32 	%r167, %r7, 160;
	setp.ge.s32 	%p8, %r167, %r6;
	mov.b64 	%rd607, -1;
	@%p8 bra 	$L__BB4_16;
	ld.global.u64 	%rd607, [%rd18+1280];
$L__BB4_16:
	add.s32 	%r168, %r7, 192;
	setp.ge.s32 	%p9, %r168, %r6;
	mov.b64 	%rd606, -1;
	@%p9 bra 	$L__BB4_18;
	ld.global.u64 	%rd606, [%rd18+1536];
$L__BB4_18:
	add.s32 	%r169, %r7, 224;
	setp.ge.s32 	%p10, %r169, %r6;
	mov.b64 	%rd605, -1;
	@%p10 bra 	$L__BB4_20;
	ld.global.u64 	%rd605, [%rd18+1792];
$L__BB4_20:
	add.s32 	%r170, %r7, 256;
	setp.ge.s32 	%p11, %r170, %r6;
	mov.b64 	%rd604, -1;
	@%p11 bra 	$L__BB4_22;
	ld.global.u64 	%rd604, [%rd18+2048];
$L__BB4_22:
	add.s32 	%r171, %r7, 288;
	setp.ge.s32 	%p12, %r171, %r6;
	mov.b64 	%rd603, -1;
	@%p12 bra 	$L__BB4_24;
	ld.global.u64 	%rd603, [%rd18+2304];
$L__BB4_24:
	add.s32 	%r172, %r7, 320;
	setp.ge.s32 	%p13, %r172, %r6;
	mov.b64 	%rd602, -1;
	@%p13 bra 	$L__BB4_26;
	ld.global.u64 	%rd602, [%rd18+2560];
$L__BB4_26:
	add.s32 	%r173, %r7, 352;
	setp.ge.s32 	%p14, %r173, %r6;
	mov.b64 	%rd601, -1;
	@%p14 bra 	$L__BB4_28;
	ld.global.u64 	%rd601, [%rd18+2816];
$L__BB4_28:
	mov.b32 	%r174, -1;
	shl.b32 	%r175, %r174, %r151;
	not.b32 	%r8, %r175;
	shl.b32 	%r176, %r2, 10;
	mov.u32 	%r177, _ZZN3cub18CUB_300001_SM_10006detail10radix_sort29DeviceRadixSortOnesweepKernelINS1_5radix10policy_hubImmyE10Policy1000ELNS0_9SortOrderE0EmmyiiNS1_21identity_decomposer_tEEEvPT5_SB_PT3_PKSC_PT1_PKSG_PT2_PKSK_T4_iiT6_E1s;
	add.s32 	%r9, %r177, %r176;
	setp.gt.s32 	%p15, %r152, 255;
	@%p15 bra 	$L__BB4_41;
	max.s32 	%r178, %r152, 224;
	sub.s32 	%r179, %r178, %r152;
	add.s32 	%r180, %r179, 31;
	shr.u32 	%r181, %r180, 5;
	add.s32 	%r10, %r181, 1;
	and.b32  	%r11, %r10, 15;
	setp.lt.u32 	%p16, %r180, 480;
	mov.u32 	%r1267, %r152;
	@%p16 bra 	$L__BB4_32;
	and.b32  	%r182, %r10, 268435440;
	neg.s32 	%r1265, %r182;
	shl.b32 	%r184, %r152, 2;
	add.s32 	%r185, %r176, %r184;
	add.s32 	%r187, %r185, %r177;
	add.s32 	%r1264, %r187, 1024;
	mov.u32 	%r1267, %r152;
$L__BB4_31:
	.pragma "nounroll";
	mov.b32 	%r188, 0;
	st.shared.u32 	[%r1264+-1024], %r188;
	st.shared.u32 	[%r1264+-896], %r188;
	st.shared.u32 	[%r1264+-768], %r188;
	st.shared.u32 	[%r1264+-640], %r188;
	st.shared.u32 	[%r1264+-512], %r188;
	st.shared.u32 	[%r1264+-384], %r188;
	st.shared.u32 	[%r1264+-256], %r188;
	st.shared.u32 	[%r1264+-128], %r188;
	st.shared.u32 	[%r1264], %r188;
	st.shared.u32 	[%r1264+128], %r188;
	st.shared.u32 	[%r1264+256], %r188;
	st.shared.u32 	[%r1264+384], %r188;
	st.shared.u32 	[%r1264+512], %r188;
	st.shared.u32 	[%r1264+640], %r188;
	st.shared.u32 	[%r1264+768], %r188;
	st.shared.u32 	[%r1264+896], %r188;
	add.s32 	%r1267, %r1267, 512;
	add.s32 	%r1265, %r1265, 16;
	add.s32 	%r1264, %r1264, 2048;
	setp.ne.s32 	%p17, %r1265, 0;
	@%p17 bra 	$L__BB4_31;
$L__BB4_32:
	setp.eq.s32 	%p18, %r11, 0;
	@%p18 bra 	$L__BB4_41;
	and.b32  	%r21, %r10, 7;
	setp.lt.u32 	%p19, %r11, 8;
	@%p19 bra 	$L__BB4_35;
	shl.b32 	%r189, %r1267, 2;
	add.s32 	%r190, %r9, %r189;
	mov.b32 	%r191, 0;
	st.shared.u32 	[%r190], %r191;
	st.shared.u32 	[%r190+128], %r191;
	st.shared.u32 	[%r190+256], %r191;
	st.shared.u32 	[%r190+384], %r191;
	st.shared.u32 	[%r190+512], %r191;
	st.shared.u32 	[%r190+640], %r191;
	st.shared.u32 	[%r190+768], %r191;
	st.shared.u32 	[%r190+896], %r191;
	add.s32 	%r1267, %r1267, 256;
$L__BB4_35:
	setp.eq.s32 	%p20, %r21, 0;
	@%p20 bra 	$L__BB4_41;
	and.b32  	%r24, %r10, 3;
	setp.lt.u32 	%p21, %r21, 4;
	@%p21 bra 	$L__BB4_38;
	shl.b32 	%r192, %r1267, 2;
	add.s32 	%r193, %r9, %r192;
	mov.b32 	%r194, 0;
	st.shared.u32 	[%r193], %r194;
	st.shared.u32 	[%r193+128], %r194;
	st.shared.u32 	[%r193+256], %r194;
	st.shared.u32 	[%r193+384], %r194;
	add.s32 	%r1267, %r1267, 128;
$L__BB4_38:
	setp.eq.s32 	%p22, %r24, 0;
	@%p22 bra 	$L__BB4_41;
	shl.b32 	%r196, %r1267, 2;
	add.s32 	%r197, %r176, %r196;
	add.s32 	%r1271, %r177, %r197;
	neg.s32 	%r1270, %r24;
$L__BB4_40:
	.pragma "nounroll";
	mov.b32 	%r199, 0;
	st.shared.u32 	[%r1271], %r199;
	add.s32 	%r1271, %r1271, 128;
	add.s32 	%r1270, %r1270, 1;
	setp.ne.s32 	%p23, %r1270, 0;
	@%p23 bra 	$L__BB4_40;
$L__BB4_41:
	ld.param.u32 	%r1263, [_ZN3cub18CUB_300001_SM_10006detail10radix_sort29DeviceRadixSortOnesweepKernelINS1_5radix10policy_hubImmyE10Policy1000ELNS0_9SortOrderE0EmmyiiNS1_21identity_decomposer_tEEEvPT5_SB_PT3_PKSC_PT1_PKSG_PT2_PKSK_T4_iiT6__param_9];
	bar.warp.sync 	-1;
	cvt.u64.u32 	%rd54, %r1263;
	shr.u64 	%rd204, %rd612, %r1263;
	cvt.u32.u64 	%r201, %rd204;
	and.b32  	%r33, %r201, %r8;
	shl.b32 	%r202, %r33, 2;
	add.s32 	%r34, %r9, %r202;
	atom.shared.add.u32 	%r203, [%r34], 1;
	shr.u64 	%rd205, %rd611, %r1263;
	cvt.u32.u64 	%r204, %rd205;
	and.b32  	%r205, %r204, %r8;
	shl.b32 	%r206, %r205, 2;
	add.s32 	%r35, %r9, %r206;
	atom.shared.add.u32 	%r207, [%r35], 1;
	shr.u64 	%rd206, %rd610, %r1263;
	cvt.u32.u64 	%r208, %rd206;
	and.b32  	%r209, %r208, %r8;
	shl.b32 	%r210, %r209, 2;
	add.s32 	%r36, %r9, %r210;
	atom.shared.add.u32 	%r211, [%r36], 1;
	shr.u64 	%rd207, %rd609, %r1263;
	cvt.u32.u64 	%r212, %rd207;
	and.b32  	%r213, %r212, %r8;
	shl.b32 	%r214, %r213, 2;
	add.s32 	%r215, %r9, %r214;
	atom.shared.add.u32 	%r216, [%r215], 1;
	shr.u64 	%rd208, %rd608, %r1263;
	cvt.u32.u64 	%r217, %rd208;
	and.b32  	%r218, %r217, %r8;
	shl.b32 	%r219, %r218, 2;
	add.s32 	%r220, %r9, %r219;
	atom.shared.add.u32 	%r221, [%r220], 1;
	shr.u64 	%rd209, %rd607, %r1263;
	cvt.u32.u64 	%r222, %rd209;
	and.b32  	%r223, %r222, %r8;
	shl.b32 	%r224, %r223, 2;
	add.s32 	%r225, %r9, %r224;
	atom.shared.add.u32 	%r226, [%r225], 1;
	shr.u64 	%rd210, %rd606, %r1263;
	cvt.u32.u64 	%r227, %rd210;
	and.b32  	%r228, %r227, %r8;
	shl.b32 	%r229, %r228, 2;
	add.s32 	%r230, %r9, %r229;
	atom.shared.add.u32 	%r231, [%r230], 1;
	shr.u64 	%rd211, %rd605, %r1263;
	cvt.u32.u64 	%r232, %rd211;
	and.b32  	%r233, %r232, %r8;
	shl.b32 	%r234, %r233, 2;
	add.s32 	%r235, %r9, %r234;
	atom.shared.add.u32 	%r236, [%r235], 1;
	shr.u64 	%rd212, %rd604, %r1263;
	cvt.u32.u64 	%r237, %rd212;
	and.b32  	%r238, %r237, %r8;
	shl.b32 	%r239, %r238, 2;
	add.s32 	%r240, %r9, %r239;
	atom.shared.add.u32 	%r241, [%r240], 1;
	shr.u64 	%rd213, %rd603, %r1263;
	cvt.u32.u64 	%r242, %rd213;
	and.b32  	%r243, %r242, %r8;
	shl.b32 	%r244, %r243, 2;
	add.s32 	%r245, %r9, %r244;
	atom.shared.add.u32 	%r246, [%r245], 1;
	shr.u64 	%rd214, %rd602, %r1263;
	cvt.u32.u64 	%r247, %rd214;
	and.b32  	%r248, %r247, %r8;
	shl.b32 	%r249, %r248, 2;
	add.s32 	%r250, %r9, %r249;
	atom.shared.add.u32 	%r251, [%r250], 1;
	shr.u64 	%rd215, %rd601, %r1263;
	cvt.u32.u64 	%r252, %rd215;
	and.b32  	%r253, %r252, %r8;
	shl.b32 	%r254, %r253, 2;
	add.s32 	%r255, %r9, %r254;
	atom.shared.add.u32 	%r256, [%r255], 1;
	bar.sync 	0;
	setp.gt.u32 	%p24, %r1, 255;
	mov.b32 	%r1272, 0;
	@%p24 bra 	$L__BB4_43;
	shl.b32 	%r257, %r1, 2;
	mov.u32 	%r258, _ZZN3cub18CUB_300001_SM_10006detail10radix_sort29DeviceRadixSortOnesweepKernelINS1_5radix10policy_hubImmyE10Policy1000ELNS0_9SortOrderE0EmmyiiNS1_21identity_decomposer_tEEEvPT5_SB_PT3_PKSC_PT1_PKSG_PT2_PKSK_T4_iiT6_E1s;
	add.s32 	%r259, %r258, %r257;
	ld.shared.u32 	%r260, [%r259];
	mov.b32 	%r261, 0;
	st.shared.u32 	[%r259], %r261;
	ld.shared.u32 	%r262, [%r259+1024];
	st.shared.u32 	[%r259+1024], %r260;
	add.s32 	%r263, %r262, %r260;
	ld.shared.u32 	%r264, [%r259+2048];
	st.shared.u32 	[%r259+2048], %r263;
	add.s32 	%r265, %r264, %r263;
	ld.shared.u32 	%r266, [%r259+3072];
	st.shared.u32 	[%r259+3072], %r265;
	add.s32 	%r267, %r266, %r265;
	ld.shared.u32 	%r268, [%r259+4096];
	st.shared.u32 	[%r259+4096], %r267;
	add.s32 	%r269, %r268, %r267;
	ld.shared.u32 	%r270, [%r259+5120];
	st.shared.u32 	[%r259+5120], %r269;
	add.s32 	%r271, %r270, %r269;
	ld.shared.u32 	%r272, [%r259+6144];
	st.shared.u32 	[%r259+6144], %r271;
	add.s32 	%r273, %r272, %r271;
	ld.shared.u32 	%r274, [%r259+7168];
	st.shared.u32 	[%r259+7168], %r273;
	add.s32 	%r275, %r274, %r273;
	ld.shared.u32 	%r276, [%r259+8192];
	st.shared.u32 	[%r259+8192], %r275;
	add.s32 	%r277, %r276, %r275;
	ld.shared.u32 	%r278, [%r259+9216];
	st.shared.u32 	[%r259+9216], %r277;
	add.s32 	%r279, %r278, %r277;
	ld.shared.u32 	%r280, [%r259+10240];
	st.shared.u32 	[%r259+10240], %r279;
	add.s32 	%r281, %r280, %r279;
	ld.shared.u32 	%r282, [%r259+11264];
	st.shared.u32 	[%r259+11264], %r281;
	add.s32 	%r1272, %r282, %r281;
$L__BB4_43:
	shl.b32 	%r283, %r4, 8;
	add.s32 	%r284, %r283, %r1;
	mul.wide.s32 	%rd216, %r284, 4;
	add.s64 	%rd55, %rd3, %rd216;
	@%p24 bra 	$L__BB4_45;
	or.b32  	%r285, %r1272, 1073741824;
	st.volatile.global.u32 	[%rd55], %r285;
$L__BB4_45:
	ld.param.u64 	%rd589, [_ZN3cub18CUB_300001_SM_10006detail10radix_sort29DeviceRadixSortOnesweepKernelINS1_5radix10policy_hubImmyE10Policy1000ELNS0_9SortOrderE0EmmyiiNS1_21identity_decomposer_tEEEvPT5_SB_PT3_PKSC_PT1_PKSG_PT2_PKSK_T4_iiT6__param_7];
	setp.lt.u32 	%p26, %r1, 256;
	setp.eq.s32 	%p27, %r1272, 4608;
	and.pred  	%p28, %p26, %p27;
	selp.u32 	%r286, 1, 0, %p28;
	{ 
	.reg .pred 	%p1; 
	.reg .pred 	%p2; 
	setp.ne.u32 	%p1, %r286, 0; 
	bar.red.or.pred 	%p2, 0, %p1; 
	selp.u32 	%r287, 1, 0, %p2; 
	}
	setp.eq.s32 	%p29, %r287, 0;
	and.b32  	%r288, %r1, 992;
	and.b32  	%r289, %r1, 31;
	mul.lo.s32 	%r290, %r288, 12;
	or.b32  	%r291, %r290, %r289;
	cvt.u64.u32 	%rd56, %r291;
	mul.lo.s32 	%r292, %r4, 4608;
	cvt.s64.s32 	%rd217, %r292;
	add.s64 	%rd218, %rd56, %rd217;
	cvta.to.global.u64 	%rd219, %rd589;
	shl.b64 	%rd220, %rd218, 3;
	add.s64 	%rd57, %rd219, %rd220;
	cvt.u64.u32 	%rd58, %r1;
	@%p29 bra 	$L__BB4_135;
	shl.b32 	%r293, %r1, 3;
	mov.u32 	%r294, _ZZN3cub18CUB_300001_SM_10006detail10radix_sort29DeviceRadixSortOnesweepKernelINS1_5radix10policy_hubImmyE10Policy1000ELNS0_9SortOrderE0EmmyiiNS1_21identity_decomposer_tEEEvPT5_SB_PT3_PKSC_PT1_PKSG_PT2_PKSK_T4_iiT6_E1s;
	add.s32 	%r295, %r294, %r293;
	add.s32 	%r39, %r295, 36864;
	@%p24 bra 	$L__BB4_54;
	ld.param.u64 	%rd587, [_ZN3cub18CUB_300001_SM_10006detail10radix_sort29DeviceRadixSortOnesweepKernelINS1_5radix10policy_hubImmyE10Policy1000ELNS0_9SortOrderE0EmmyiiNS1_21identity_decomposer_tEEEvPT5_SB_PT3_PKSC_PT1_PKSG_PT2_PKSK_T4_iiT6__param_3];
	cvta.to.global.u64 	%rd221, %rd587;
	shl.b64 	%rd222, %rd58, 3;
	add.s64 	%rd223, %rd221, %rd222;
	ld.global.u64 	%rd224, [%rd223];
	setp.gt.u32 	%p31, %r1, %r33;
	selp.b64 	%rd225, 4608, 0, %p31;
	sub.s64 	%rd613, %rd224, %rd225;
	st.shared.u64 	[%r39], %rd613;
	setp.lt.s32 	%p32, %r4, 1;
	mov.u32 	%r1276, %r1272;
	@%p32 bra 	$L__BB4_53;
	mov.b32 	%r1274, -1;
	mov.u32 	%r1273, %r4;
	mov.u32 	%r1276, %r1272;
$L__BB4_49:
	add.s32 	%r43, %r1273, -1;
	shl.b32 	%r297, %r43, 8;
	add.s32 	%r298, %r297, %r1;
	mul.wide.s32 	%rd226, %r298, 4;
	add.s64 	%rd60, %rd3, %rd226;
$L__BB4_50:
	membar.cta;
	ld.volatile.global.u32 	%r44, [%rd60];
	setp.eq.s32 	%p33, %r44, 0;
	@%p33 bra 	$L__BB4_50;
	and.b32  	%r299, %r44, 1073741823;
	add.s32 	%r1276, %r299, %r1276;
	setp.gt.s32 	%p34, %r44, -1;
	vote.sync.ballot.b32 	%r1274, %p34, %r1274;
	setp.gt.u32 	%p36, %r1273, 1;
	and.pred  	%p37, %p34, %p36;
	mov.u32 	%r1273, %r43;
	@%p37 bra 	$L__BB4_49;
	ld.shared.u64 	%rd613, [%r39];
$L__BB4_53:
	or.b32  	%r300, %r1276, -2147483648;
	st.volatile.global.u32 	[%rd55], %r300;
	sub.s32 	%r301, %r1276, %r1272;
	cvt.s64.s32 	%rd227, %r301;
	add.s64 	%rd228, %rd613, %rd227;
	st.shared.u64 	[%r39], %rd228;
$L__BB4_54:
	ld.param.u64 	%rd583, [_ZN3cub18CUB_300001_SM_10006detail10radix_sort29DeviceRadixSortOnesweepKernelINS1_5radix10policy_hubImmyE10Policy1000ELNS0_9SortOrderE0EmmyiiNS1_21identity_decomposer_tEEEvPT5_SB_PT3_PKSC_PT1_PKSG_PT2_PKSK_T4_iiT6__param_2];
	setp.lt.s32 	%p39, %r5, %r149;
	setp.eq.s64 	%p40, %rd583, 0;
	or.pred  	%p41, %p40, %p39;
	or.pred  	%p42, %p24, %p41;
	@%p42 bra 	$L__BB4_56;
	ld.param.u64 	%rd584, [_ZN3cub18CUB_300001_SM_10006detail10radix_sort29DeviceRadixSortOnesweepKernelINS1_5radix10policy_hubImmyE10Policy1000ELNS0_9SortOrderE0EmmyiiNS1_21identity_decomposer_tEEEvPT5_SB_PT3_PKSC_PT1_PKSG_PT2_PKSK_T4_iiT6__param_2];
	ld.shared.u64 	%rd229, [%r39];
	setp.gt.u32 	%p43, %r1, %r33;
	selp.b64 	%rd230, 4608, 0, %p43;
	cvt.s64.s32 	%rd231, %r1272;
	add.s64 	%rd232, %rd230, %rd231;
	add.s64 	%rd233, %rd232, %rd229;
	cvta.to.global.u64 	%rd234, %rd584;
	shl.b64 	%rd235, %rd58, 3;
	add.s64 	%rd236, %rd234, %rd235;
	st.global.u64 	[%rd236], %rd233;
$L__BB4_56:
	setp.gt.s32 	%p44, %r5, %r149;
	bar.sync 	0;
	shl.b32 	%r302, %r33, 3;
	mov.u32 	%r303, _ZZN3cub18CUB_300001_SM_10006detail10radix_sort29DeviceRadixSortOnesweepKernelINS1_5radix10policy_hubImmyE10Policy1000ELNS0_9SortOrderE0EmmyiiNS1_21identity_decomposer_tEEEvPT5_SB_PT3_PKSC_PT1_PKSG_PT2_PKSK_T4_iiT6_E1s;
	add.s32 	%r304, %r303, %r302;
	ld.shared.u64 	%rd63, [%r304+36864];
	@%p44 bra 	$L__BB4_58;
	add.s64 	%rd237, %rd63, %rd56;
	shl.b64 	%rd238, %rd237, 3;
	add.s64 	%rd239, %rd2, %rd238;
	st.global.u64 	[%rd239], %rd612;
	st.global.u64 	[%rd239+256], %rd611;
	st.global.u64 	[%rd239+512], %rd610;
	st.global.u64 	[%rd239+768], %rd609;
	st.global.u64 	[%rd239+1024], %rd608;
	st.global.u64 	[%rd239+1280], %rd607;
	st.global.u64 	[%rd239+1536], %rd606;
	st.global.u64 	[%rd239+1792], %rd605;
	st.global.u64 	[%rd239+2048], %rd604;
	st.global.u64 	[%rd239+2304], %rd603;
	st.global.u64 	[%rd239+2560], %rd602;
	st.global.u64 	[%rd239+2816], %rd601;
	bra.uni 	$L__BB4_82;
$L__BB4_58:
	cvt.u32.u64 	%r305, %rd56;
	mad.lo.s32 	%r48, %r4, -4608, %r149;
	setp.ge.s32 	%p45, %r305, %r48;
	add.s64 	%rd240, %rd63, %rd56;
	shl.b64 	%rd241, %rd240, 3;
	add.s64 	%rd64, %rd2, %rd241;
	@%p45 bra 	$L__BB4_60;
	st.global.u64 	[%rd64], %rd612;
$L__BB4_60:
	cvt.u32.u64 	%r306, %rd56;
	add.s32 	%r307, %r306, 32;
	setp.ge.s32 	%p46, %r307, %r48;
	@%p46 bra 	$L__BB4_62;
	st.global.u64 	[%rd64+256], %rd611;
$L__BB4_62:
	cvt.u32.u64 	%r308, %rd56;
	add.s32 	%r309, %r308, 64;
	setp.ge.s32 	%p47, %r309, %r48;
	@%p47 bra 	$L__BB4_64;
	st.global.u64 	[%rd64+512], %rd610;
$L__BB4_64:
	cvt.u32.u64 	%r310, %rd56;
	add.s32 	%r311, %r310, 96;
	setp.ge.s32 	%p48, %r311, %r48;
	@%p48 bra 	$L__BB4_66;
	st.global.u64 	[%rd64+768], %rd609;
$L__BB4_66:
	cvt.u32.u64 	%r312, %rd56;
	add.s32 	%r313, %r312, 128;
	setp.ge.s32 	%p49, %r313, %r48;
	@%p49 bra 	$L__BB4_68;
	st.global.u64 	[%rd64+1024], %rd608;
$L__BB4_68:
	cvt.u32.u64 	%r314, %rd56;
	add.s32 	%r315, %r314, 160;
	setp.ge.s32 	%p50, %r315, %r48;
	@%p50 bra 	$L__BB4_70;
	st.global.u64 	[%rd64+1280], %rd607;
$L__BB4_70:
	cvt.u32.u64 	%r316, %rd56;
	add.s32 	%r317, %r316, 192;
	setp.ge.s32 	%p51, %r317, %r48;
	@%p51 bra 	$L__BB4_72;
	st.global.u64 	[%rd64+1536], %rd606;
$L__BB4_72:
	cvt.u32.u64 	%r318, %rd56;
	add.s32 	%r319, %r318, 224;
	setp.ge.s32 	%p52, %r319, %r48;
	@%p52 bra 	$L__BB4_74;
	st.global.u64 	[%rd64+1792], %rd605;
$L__BB4_74:
	cvt.u32.u64 	%r320, %rd56;
	add.s32 	%r321, %r320, 256;
	setp.ge.s32 	%p53, %r321, %r48;
	@%p53 bra 	$L__BB4_76;
	st.global.u64 	[%rd64+2048], %rd604;
$L__BB4_76:
	cvt.u32.u64 	%r322, %rd56;
	add.s32 	%r323, %r322, 288;
	setp.ge.s32 	%p54, %r323, %r48;
	@%p54 bra 	$L__BB4_78;
	st.global.u64 	[%rd64+2304], %rd603;
$L__BB4_78:
	cvt.u32.u64 	%r324, %rd56;
	add.s32 	%r325, %r324, 320;
	setp.ge.s32 	%p55, %r325, %r48;
	@%p55 bra 	$L__BB4_80;
	st.global.u64 	[%rd64+2560], %rd602;
$L__BB4_80:
	cvt.u32.u64 	%r326, %rd56;
	add.s32 	%r327, %r326, 352;
	setp.ge.s32 	%p56, %r327, %r48;
	@%p56 bra 	$L__BB4_82;
	st.global.u64 	[%rd64+2816], %rd601;
$L__BB4_82:
	@%p44 bra 	$L__BB4_84;
	ld.global.u64 	%rd636, [%rd57];
	ld.global.u64 	%rd635, [%rd57+256];
	ld.global.u64 	%rd634, [%rd57+512];
	ld.global.u64 	%rd633, [%rd57+768];
	ld.global.u64 	%rd632, [%rd57+1024];
	ld.global.u64 	%rd631, [%rd57+1280];
	ld.global.u64 	%rd630, [%rd57+1536];
	ld.global.u64 	%rd629, [%rd57+1792];
	ld.global.u64 	%rd628, [%rd57+2048];
	ld.global.u64 	%rd627, [%rd57+2304];
	ld.global.u64 	%rd626, [%rd57+2560];
	ld.global.u64 	%rd625, [%rd57+2816];
	bra.uni 	$L__BB4_108;
$L__BB4_84:
	cvt.u32.u64 	%r328, %rd56;
	mul.lo.s32 	%r329, %r4, 4608;
	sub.s32 	%r49, %r149, %r329;
	setp.ge.s32 	%p58, %r328, %r49;
	@%p58 bra 	$L__BB4_86;
	ld.global.u64 	%rd636, [%rd57];
$L__BB4_86:
	cvt.u32.u64 	%r330, %rd56;
	add.s32 	%r331, %r330, 32;
	setp.ge.s32 	%p59, %r331, %r49;
	@%p59 bra 	$L__BB4_88;
	ld.global.u64 	%rd635, [%rd57+256];
$L__BB4_88:
	cvt.u32.u64 	%r332, %rd56;
	add.s32 	%r333, %r332, 64;
	setp.ge.s32 	%p60, %r333, %r49;
	@%p60 bra 	$L__BB4_90;
	ld.global.u64 	%rd634, [%rd57+512];
$L__BB4_90:
	cvt.u32.u64 	%r334, %rd56;
	add.s32 	%r335, %r334, 96;
	setp.ge.s32 	%p61, %r335, %r49;
	@%p61 bra 	$L__BB4_92;
	ld.global.u64 	%rd633, [%rd57+768];
$L__BB4_92:
	cvt.u32.u64 	%r336, %rd56;
	add.s32 	%r337, %r336, 128;
	setp.ge.s32 	%p62, %r337, %r49;
	@%p62 bra 	$L__BB4_94;
	ld.global.u64 	%rd632, [%rd57+1024];
$L__BB4_94:
	cvt.u32.u64 	%r338, %rd56;
	add.s32 	%r339, %r338, 160;
	setp.ge.s32 	%p63, %r339, %r49;
	@%p63 bra 	$L__BB4_96;
	ld.global.u64 	%rd631, [%rd57+1280];
$L__BB4_96:
	cvt.u32.u64 	%r340, %rd56;
	add.s32 	%r341, %r340, 192;
	setp.ge.s32 	%p64, %r341, %r49;
	@%p64 bra 	$L__BB4_98;
	ld.global.u64 	%rd630, [%rd57+1536];
$L__BB4_98:
	cvt.u32.u64 	%r342, %rd56;
	add.s32 	%r343, %r342, 224;
	setp.ge.s32 	%p65, %r343, %r49;
	@%p65 bra 	$L__BB4_100;
	ld.global.u64 	%rd629, [%rd57+1792];
$L__BB4_100:
	cvt.u32.u64 	%r344, %rd56;
	add.s32 	%r345, %r344, 256;
	setp.ge.s32 	%p66, %r345, %r49;
	@%p66 bra 	$L__BB4_102;
	ld.global.u64 	%rd628, [%rd57+2048];
$L__BB4_102:
	cvt.u32.u64 	%r346, %rd56;
	add.s32 	%r347, %r346, 288;
	setp.ge.s32 	%p67, %r347, %r49;
	@%p67 bra 	$L__BB4_104;
	ld.global.u64 	%rd627, [%rd57+2304];
$L__BB4_104:
	cvt.u32.u64 	%r348, %rd56;
	add.s32 	%r349, %r348, 320;
	setp.ge.s32 	%p68, %r349, %r49;
	@%p68 bra 	$L__BB4_106;
	ld.global.u64 	%rd626, [%rd57+2560];
$L__BB4_106:
	cvt.u32.u64 	%r350, %rd56;
	add.s32 	%r351, %r350, 352;
	setp.ge.s32 	%p69, %r351, %r49;
	@%p69 bra 	$L__BB4_108;
	ld.global.u64 	%rd625, [%rd57+2816];
$L__BB4_108:
	@%p44 bra 	$L__BB4_110;
	add.s64 	%rd254, %rd63, %rd56;
	shl.b64 	%rd255, %rd254, 3;
	add.s64 	%rd256, %rd1, %rd255;
	st.global.u64 	[%rd256], %rd636;
	st.global.u64 	[%rd256+256], %rd635;
	st.global.u64 	[%rd256+512], %rd634;
	st.global.u64 	[%rd256+768], %rd633;
	st.global.u64 	[%rd256+1024], %rd632;
	st.global.u64 	[%rd256+1280], %rd631;
	st.global.u64 	[%rd256+1536], %rd630;
	st.global.u64 	[%rd256+1792], %rd629;
	st.global.u64 	[%rd256+2048], %rd628;
	st.global.u64 	[%rd256+2304], %rd627;
	st.global.u64 	[%rd256+2560], %rd626;
	st.global.u64 	[%rd256+2816], %rd625;
	bra.uni 	$L__BB4_134;
$L__BB4_110:
	cvt.u32.u64 	%r352, %rd56;
	mad.lo.s32 	%r50, %r4, -4608, %r149;
	setp.ge.s32 	%p71, %r352, %r50;
	add.s64 	%rd257, %rd63, %rd56;
	shl.b64 	%rd258, %rd257, 3;
	add.s64 	%rd112, %rd1, %rd258;
	@%p71 bra 	$L__BB4_112;
	st.global.u64 	[%rd112], %rd636;
$L__BB4_112:
	cvt.u32.u64 	%r353, %rd56;
	add.s32 	%r354, %r353, 32;
	setp.ge.s32 	%p72, %r354, %r50;
	@%p72 bra 	$L__BB4_114;
	st.global.u64 	[%rd112+256], %rd635;
$L__BB4_114:
	cvt.u32.u64 	%r355, %rd56;
	add.s32 	%r356, %r355, 64;
	setp.ge.s32 	%p73, %r356, %r50;
	@%p73 bra 	$L__BB4_116;
	st.global.u64 	[%rd112+512], %rd634;
$L__BB4_116:
	cvt.u32.u64 	%r357, %rd56;
	add.s32 	%r358, %r357, 96;
	setp.ge.s32 	%p74, %r358, %r50;
	@%p74 bra 	$L__BB4_118;
	st.global.u64 	[%rd112+768], %rd633;
$L__BB4_118:
	cvt.u32.u64 	%r359, %rd56;
	add.s32 	%r360, %r359, 128;
	setp.ge.s32 	%p75, %r360, %r50;
	@%p75 bra 	$L__BB4_120;
	st.global.u64 	[%rd112+1024], %rd632;
$L__BB4_120:
	cvt.u32.u64 	%r361, %rd56;
	add.s32 	%r362, %r361, 160;
	setp.ge.s32 	%p76, %r362, %r50;
	@%p76 bra 	$L__BB4_122;
	st.global.u64 	[%rd112+1280], %rd631;
$L__BB4_122:
	cvt.u32.u64 	%r363, %rd56;
	add.s32 	%r364, %r363, 192;
	setp.ge.s32 	%p77, %r364, %r50;
	@%p77 bra 	$L__BB4_124;
	st.global.u64 	[%rd112+1536], %rd630;
$L__BB4_124:
	cvt.u32.u64 	%r365, %rd56;
	add.s32 	%r366, %r365, 224;
	setp.ge.s32 	%p78, %r366, %r50;
	@%p78 bra 	$L__BB4_126;
	st.global.u64 	[%rd112+1792], %rd629;
$L__BB4_126:
	cvt.u32.u64 	%r367, %rd56;
	add.s32 	%r368, %r367, 256;
	setp.ge.s32 	%p79, %r368, %r50;
	@%p79 bra 	$L__BB4_128;
	st.global.u64 	[%rd112+2048], %rd628;
$L__BB4_128:
	cvt.u32.u64 	%r369, %rd56;
	add.s32 	%r370, %r369, 288;
	setp.ge.s32 	%p80, %r370, %r50;
	@%p80 bra 	$L__BB4_130;
	st.global.u64 	[%rd112+2304], %rd627;
$L__BB4_130:
	cvt.u32.u64 	%r371, %rd56;
	add.s32 	%r372, %r371, 320;
	setp.ge.s32 	%p81, %r372, %r50;
	@%p81 bra 	$L__BB4_132;
	st.global.u64 	[%rd112+2560], %rd626;
$L__BB4_132:
	cvt.u32.u64 	%r373, %rd56;
	add.s32 	%r374, %r373, 352;
	setp.ge.s32 	%p82, %r374, %r50;
	@%p82 bra 	$L__BB4_134;
	st.global.u64 	[%rd112+2816], %rd625;
$L__BB4_134:
	// begin inline asm
	exit;
	// end inline asm
$L__BB4_135:
	mul.hi.u32 	%r375, %r1, 357913942;
	add.s32 	%r376, %r375, %r1;
	shl.b32 	%r377, %r376, 2;
	mov.u32 	%r378, _ZZN3cub18CUB_300001_SM_10006detail10radix_sort29DeviceRadixSortOnesweepKernelINS1_5radix10policy_hubImmyE10Policy1000ELNS0_9SortOrderE0EmmyiiNS1_21identity_decomposer_tEEEvPT5_SB_PT3_PKSC_PT1_PKSG_PT2_PKSK_T4_iiT6_E1s;
	add.s32 	%r379, %r378, %r377;
	add.s32 	%r51, %r379, 13328;
	st.shared.u32 	[%r379+13328], %r1272;
	bar.sync 	0;
	setp.gt.u32 	%p83, %r1, 31;
	@%p83 bra 	$L__BB4_137;
	mov.u32 	%r410, _ZZN3cub18CUB_300001_SM_10006detail10radix_sort29DeviceRadixSortOnesweepKernelINS1_5radix10policy_hubImmyE10Policy1000ELNS0_9SortOrderE0EmmyiiNS1_21identity_decomposer_tEEEvPT5_SB_PT3_PKSC_PT1_PKSG_PT2_PKSK_T4_iiT6_E1s;
	mad.lo.s32 	%r411, %r1, 52, %r410;
	ld.shared.u32 	%r412, [%r411+13328];
	ld.shared.u32 	%r413, [%r411+13332];
	ld.shared.u32 	%r414, [%r411+13336];
	ld.shared.u32 	%r415, [%r411+13340];
	ld.shared.u32 	%r416, [%r411+13344];
	ld.shared.u32 	%r417, [%r411+13348];
	ld.shared.u32 	%r418, [%r411+13352];
	ld.shared.u32 	%r419, [%r411+13356];
	ld.shared.u32 	%r420, [%r411+13360];
	ld.shared.u32 	%r421, [%r411+13364];
	ld.shared.u32 	%r422, [%r411+13368];
	ld.shared.u32 	%r423, [%r411+13372];
	add.s32 	%r424, %r413, %r412;
	add.s32 	%r425, %r424, %r414;
	add.s32 	%r426, %r425, %r415;
	add.s32 	%r427, %r426, %r416;
	add.s32 	%r428, %r427, %r417;
	add.s32 	%r429, %r428, %r418;
	add.s32 	%r430, %r429, %r419;
	add.s32 	%r431, %r430, %r420;
	add.s32 	%r432, %r431, %r421;
	add.s32 	%r433, %r432, %r422;
	add.s32 	%r384, %r433, %r423;
	mov.b32 	%r382, 1;
	mov.b32 	%r407, 0;
	mov.b32 	%r409, -1;
	// begin inline asm
	{  .reg .s32 r0;  .reg .pred p;  shfl.sync.up.b32 r0|p, %r384, %r382, %r407, %r409;  @p add.s32 r0, r0, %r384;  mov.s32 %r380, r0;}
	// end inline asm
	mov.b32 	%r388, 2;
	// begin inline asm
	{  .reg .s32 r0;  .reg .pred p;  shfl.sync.up.b32 r0|p, %r380, %r388, %r407, %r409;  @p add.s32 r0, r0, %r380;  mov.s32 %r386, r0;}
	// end inline asm
	mov.b32 	%r394, 4;
	// begin inline asm
	{  .reg .s32 r0;  .reg .pred p;  shfl.sync.up.b32 r0|p, %r386, %r394, %r407, %r409;  @p add.s32 r0, r0, %r386;  mov.s32 %r392, r0;}
	// end inline asm
	mov.b32 	%r400, 8;
	// begin inline asm
	{  .reg .s32 r0;  .reg .pred p;  shfl.sync.up.b32 r0|p, %r392, %r400, %r407, %r409;  @p add.s32 r0, r0, %r392;  mov.s32 %r398, r0;}
	// end inline asm
	mov.b32 	%r406, 16;
	// begin inline asm
	{  .reg .s32 r0;  .reg .pred p;  shfl.sync.up.b32 r0|p, %r398, %r406, %r407, %r409;  @p add.s32 r0, r0, %r398;  mov.s32 %r404, r0;}
	// end inline asm
	sub.s32 	%r434, %r404, %r384;
	add.s32 	%r435, %r412, %r434;
	add.s32 	%r436, %r413, %r435;
	add.s32 	%r437, %r414, %r436;
	add.s32 	%r438, %r415, %r437;
	add.s32 	%r439, %r416, %r438;
	add.s32 	%r440, %r417, %r439;
	add.s32 	%r441, %r418, %r440;
	add.s32 	%r442, %r419, %r441;
	add.s32 	%r443, %r420, %r442;
	add.s32 	%r444, %r421, %r443;
	add.s32 	%r445, %r422, %r444;
	st.shared.u32 	[%r411+13328], %r434;
	st.shared.u32 	[%r411+13332], %r435;
	st.shared.u32 	[%r411+13336], %r436;
	st.shared.u32 	[%r411+13340], %r437;
	st.shared.u32 	[%r411+13344], %r438;
	st.shared.u32 	[%r411+13348], %r439;
	st.shared.u32 	[%r411+13352], %r440;
	st.shared.u32 	[%r411+13356], %r441;
	st.shared.u32 	[%r411+13360], %r442;
	st.shared.u32 	[%r411+13364], %r443;
	st.shared.u32 	[%r411+13368], %r444;
	st.shared.u32 	[%r411+13372], %r445;
$L__BB4_137:
	bar.sync 	0;
	ld.shared.u32 	%r52, [%r51];
	@%p24 bra 	$L__BB4_139;
	shl.b32 	%r446, %r1, 2;
	mov.u32 	%r447, _ZZN3cub18CUB_300001_SM_10006detail10radix_sort29DeviceRadixSortOnesweepKernelINS1_5radix10policy_hubImmyE10Policy1000ELNS0_9SortOrderE0EmmyiiNS1_21identity_decomposer_tEEEvPT5_SB_PT3_PKSC_PT1_PKSG_PT2_PKSK_T4_iiT6_E1s;
	add.s32 	%r448, %r447, %r446;
	ld.shared.u32 	%r449, [%r448];
	add.s32 	%r450, %r449, %r52;
	st.shared.u32 	[%r448], %r450;
	ld.shared.u32 	%r451, [%r448+1024];
	add.s32 	%r452, %r451, %r52;
	st.shared.u32 	[%r448+1024], %r452;
	ld.shared.u32 	%r453, [%r448+2048];
	add.s32 	%r454, %r453, %r52;
	st.shared.u32 	[%r448+2048], %r454;
	ld.shared.u32 	%r455, [%r448+3072];
	add.s32 	%r456, %r455, %r52;
	st.shared.u32 	[%r448+3072], %r456;
	ld.shared.u32 	%r457, [%r448+4096];
	add.s32 	%r458, %r457, %r52;
	st.shared.u32 	[%r448+4096], %r458;
	ld.shared.u32 	%r459, [%r448+5120];
	add.s32 	%r460, %r459, %r52;
	st.shared.u32 	[%r448+5120], %r460;
	ld.shared.u32 	%r461, [%r448+6144];
	add.s32 	%r462, %r461, %r52;
	st.shared.u32 	[%r448+6144], %r462;
	ld.shared.u32 	%r463, [%r448+7168];
	add.s32 	%r464, %r463, %r52;
	st.shared.u32 	[%r448+7168], %r464;
	ld.shared.u32 	%r465, [%r448+8192];
	add.s32 	%r466, %r465, %r52;
	st.shared.u32 	[%r448+8192], %r466;
	ld.shared.u32 	%r467, [%r448+9216];
	add.s32 	%r468, %r467, %r52;
	st.shared.u32 	[%r448+9216], %r468;
	ld.shared.u32 	%r469, [%r448+10240];
	add.s32 	%r470, %r469, %r52;
	st.shared.u32 	[%r448+10240], %r470;
	ld.shared.u32 	%r471, [%r448+11264];
	add.s32 	%r472, %r471, %r52;
	st.shared.u32 	[%r448+11264], %r472;
$L__BB4_139:
	bar.sync 	0;
	// begin inline asm
	mov.u32 %r473, %lanemask_le;
	// end inline asm
	mov.b32 	%r476, 1;
	// begin inline asm
	{
    .reg .pred p;
    and.b32 %r474, %r33, %r476;    setp.ne.u32 p, %r474, 0;
    vote.ballot.sync.b32 %r474, p, 0xffffffff;
    @!p not.b32 %r474, %r474;
}

	// end inline asm
	mov.b32 	%r479, 2;
	// begin inline asm
	{
    .reg .pred p;
    and.b32 %r477, %r33, %r479;    setp.ne.u32 p, %r477, 0;
    vote.ballot.sync.b32 %r477, p, 0xffffffff;
    @!p not.b32 %r477, %r477;
}

	// end inline asm
	and.b32  	%r499, %r477, %r474;
	mov.b32 	%r482, 4;
	// begin inline asm
	{
    .reg .pred p;
    and.b32 %r480, %r33, %r482;    setp.ne.u32 p, %r480, 0;
    vote.ballot.sync.b32 %r480, p, 0xffffffff;
    @!p not.b32 %r480, %r480;
}

	// end inline asm
	and.b32  	%r500, %r480, %r499;
	mov.b32 	%r485, 8;
	// begin inline asm
	{
    .reg .pred p;
    and.b32 %r483, %r33, %r485;    setp.ne.u32 p, %r483, 0;
    vote.ballot.sync.b32 %r483, p, 0xffffffff;
    @!p not.b32 %r483, %r483;
}

	// end inline asm
	and.b32  	%r501, %r483, %r500;
	mov.b32 	%r488, 16;
	// begin inline asm
	{
    .reg .pred p;
    and.b32 %r486, %r33, %r488;    setp.ne.u32 p, %r486, 0;
    vote.ballot.sync.b32 %r486, p, 0xffffffff;
    @!p not.b32 %r486, %r486;
}

	// end inline asm
	and.b32  	%r502, %r486, %r501;
	mov.b32 	%r491, 32;
	// begin inline asm
	{
    .reg .pred p;
    and.b32 %r489, %r33, %r491;    setp.ne.u32 p, %r489, 0;
    vote.ballot.sync.b32 %r489, p, 0xffffffff;
    @!p not.b32 %r489, %r489;
}

	// end inline asm
	and.b32  	%r503, %r489, %r502;
	mov.b32 	%r494, 64;
	// begin inline asm
	{
    .reg .pred p;
    and.b32 %r492, %r33, %r494;    setp.ne.u32 p, %r492, 0;
    vote.ballot.sync.b32 %r492, p, 0xffffffff;
    @!p not.b32 %r492, %r492;
}

	// end inline asm
	and.b32  	%r504, %r492, %r503;
	mov.b32 	%r497, 128;
	// begin inline asm
	{
    .reg .pred p;
    and.b32 %r495, %r33, %r497;    setp.ne.u32 p, %r495, 0;
    vote.ballot.sync.b32 %r495, p, 0xffffffff;
    @!p not.b32 %r495, %r495;
}

	// end inline asm
	and.b32  	%r505, %r495, %r504;
	clz.b32 	%r506, %r505;
	sub.s32 	%r54, 31, %r506;
	and.b32  	%r507, %r473, %r505;
	popc.b32 	%r55, %r507;
	setp.ne.s32 	%p85, %r152, %r54;
	mov.b32 	%r1277, 0;
	@%p85 bra 	$L__BB4_141;
	atom.shared.add.u32 	%r1277, [%r34], %r55;
$L__BB4_141:
	shfl.sync.idx.b32	%r533|%p86, %r1277, %r54, 31, -1;
	add.s32 	%r58, %r55, %r533;
	cvt.u32.u64 	%r534, %rd54;
	shr.u64 	%rd259, %rd611, %r534;
	cvt.u32.u64 	%r535, %rd259;
	and.b32  	%r530, %r535, %r8;
	mov.b32 	%r510, 1;
	// begin inline asm
	{
    .reg .pred p;
    and.b32 %r508, %r530, %r510;    setp.ne.u32 p, %r508, 0;
    vote.ballot.sync.b32 %r508, p, 0xffffffff;
    @!p not.b32 %r508, %r508;
}

	// end inline asm
	mov.b32 	%r513, 2;
	// begin inline asm
	{
    .reg .pred p;
    and.b32 %r511, %r530, %r513;    setp.ne.u32 p, %r511, 0;
    vote.ballot.sync.b32 %r511, p, 0xffffffff;
    @!p not.b32 %r511, %r511;
}

	// end inline asm
	and.b32  	%r536, %r511, %r508;
	mov.b32 	%r516, 4;
	// begin inline asm
	{
    .reg .pred p;
    and.b32 %r514, %r530, %r516;    setp.ne.u32 p, %r514, 0;
    vote.ballot.sync.b32 %r514, p, 0xffffffff;
    @!p not.b32 %r514, %r514;
}

	// end inline asm
	and.b32  	%r537, %r514, %r536;
	mov.b32 	%r519, 8;
	// begin inline asm
	{
    .reg .pred p;
    and.b32 %r517, %r530, %r519;    setp.ne.u32 p, %r517, 0;
    vote.ballot.sync.b32 %r517, p, 0xffffffff;
    @!p not.b32 %r517, %r517;
}

	// end inline asm
	and.b32  	%r538, %r517, %r537;
	mov.b32 	%r522, 16;
	// begin inline asm
	{
    .reg .pred p;
    and.b32 %r520, %r530, %r522;    setp.ne.u32 p, %r520, 0;
    vote.ballot.sync.b32 %r520, p, 0xffffffff;
    @!p not.b32 %r520, %r520;
}

	// end inline asm
	and.b32  	%r539, %r520, %r538;
	mov.b32 	%r525, 32;
	// begin inline asm
	{
    .reg .pred p;
    and.b32 %r523, %r530, %r525;    setp.ne.u32 p, %r523, 0;
    vote.ballot.sync.b32 %r523, p, 0xffffffff;
    @!p not.b32 %r523, %r523;
}

	// end inline asm
	and.b32  	%r540, %r523, %r539;
	mov.b32 	%r528, 64;
	// begin inline asm
	{
    .reg .pred p;
    and.b32 %r526, %r530, %r528;    setp.ne.u32 p, %r526, 0;
    vote.ballot.sync.b32 %r526, p, 0xffffffff;
    @!p not.b32 %r526, %r526;
}

	// end inline asm
	and.b32  	%r541, %r526, %r540;
	mov.b32 	%r531, 128;
	// begin inline asm
	{
    .reg .pred p;
    and.b32 %r529, %r530, %r531;    setp.ne.u32 p, %r529, 0;
    vote.ballot.sync.b32 %r529, p, 0xffffffff;
    @!p not.b32 %r529, %r529;
}

	// end inline asm
	and.b32  	%r542, %r529, %r541;
	clz.b32 	%r543, %r542;
	sub.s32 	%r59, 31, %r543;
	and.b32  	%r544, %r473, %r542;
	popc.b32 	%r60, %r544;
	setp.ne.s32 	%p87, %r152, %r59;
	mov.b32 	%r1278, 0;
	@%p87 bra 	$L__BB4_143;
	atom.shared.add.u32 	%r1278, [%r35], %r60;
$L__BB4_143:
	shfl.sync.idx.b32	%r570|%p88, %r1278, %r59, 31, -1;
	add.s32 	%r63, %r60, %r570;
	shr.u64 	%rd260, %rd610, %r534;
	cvt.u32.u64 	%r572, %rd260;
	and.b32  	%r567, %r572, %r8;
	mov.b32 	%r547, 1;
	// begin inline asm
	{
    .reg .pred p;
    and.b32 %r545, %r567, %r547;    setp.ne.u32 p, %r545, 0;
    vote.ballot.sync.b32 %r545, p, 0xffffffff;
    @!p not.b32 %r545, %r545;
}

	// end inline asm
	mov.b32 	%r550, 2;
	// begin inline asm
	{
    .reg .pred p;
    and.b32 %r548, %r567, %r550;    setp.ne.u32 p, %r548, 0;
    vote.ballot.sync.b32 %r548, p, 0xffffffff;
    @!p not.b32 %r548, %r548;
}

	// end inline asm
	and.b32  	%r573, %r548, %r545;
	mov.b32 	%r553, 4;
	// begin inline asm
	{
    .reg .pred p;
    and.b32 %r551, %r567, %r553;    setp.ne.u32 p, %r551, 0;
    vote.ballot.sync.b32 %r551, p, 0xffffffff;
    @!p not.b32 %r551, %r551;
}

	// end inline asm
	and.b32  	%r574, %r551, %r573;
	mov.b32 	%r556, 8;
	// begin inline asm
	{
    .reg .pred p;
    and.b32 %r554, %r567, %r556;    setp.ne.u32 p, %r554, 0;
    vote.ballot.sync.b32 %r554, p, 0xffffffff;
    @!p not.b32 %r554, %r554;
}

	// end inline asm
	and.b32  	%r575, %r554, %r574;
	mov.b32 	%r559, 16;
	// begin inline asm
	{
    .reg .pred p;
    and.b32 %r557, %r567, %r559;    setp.ne.u32 p, %r557, 0;
    vote.ballot.sync.b32 %r557, p, 0xffffffff;
    @!p not.b32 %r557, %r557;
}

	// end inline asm
	and.b32  	%r576, %r557, %r575;
	mov.b32 	%r562, 32;
	// begin inline asm
	{
    .reg .pred p;
    and.b32 %r560, %r567, %r562;    setp.ne.u32 p, %r560, 0;
    vote.ballot.sync.b32 %r560, p, 0xffffffff;
    @!p not.b32 %r560, %r560;
}

	// end inline asm
	and.b32  	%r577, %r560, %r576;
	mov.b32 	%r565, 64;
	// begin inline asm
	{
    .reg .pred p;
    and.b32 %r563, %r567, %r565;    setp.ne.u32 p, %r563, 0;
    vote.ballot.sync.b32 %r563, p, 0xffffffff;
    @!p not.b32 %r563, %r563;
}

	// end inline asm
	and.b32  	%r578, %r563, %r577;
	mov.b32 	%r568, 128;
	// begin inline asm
	{
    .reg .pred p;
    and.b32 %r566, %r567, %r568;    setp.ne.u32 p, %r566, 0;
    vote.ballot.sync.b32 %r566, p, 0xffffffff;
    @!p not.b32 %r566, %r566;
}

	// end inline asm
	and.b32  	%r579, %r566, %r578;
	clz.b32 	%r580, %r579;
	sub.s32 	%r64, 31, %r580;
	and.b32  	%r581, %r473, %r579;
	popc.b32 	%r65, %r581;
	setp.ne.s32 	%p89, %r152, %r64;
	mov.b32 	%r1279, 0;
	@%p89 bra 	$L__BB4_145;
	atom.shared.add.u32 	%r1279, [%r36], %r65;
$L__BB4_145:
	shfl.sync.idx.b32	%r607|%p90, %r1279, %r64, 31, -1;
	add.s32 	%r68, %r65, %r607;
	shr.u64 	%rd261, %rd609, %r534;
	cvt.u32.u64 	%r609, %rd261;
	and.b32  	%r604, %r609, %r8;
	mov.b32 	%r584, 1;
	// begin inline asm
	{
    .reg .pred p;
    and.b32 %r582, %r604, %r584;    setp.ne.u32 p, %r582, 0;
    vote.ballot.sync.b32 %r582, p, 0xffffffff;
    @!p not.b32 %r582, %r582;
}

	// end inline asm
	mov.b32 	%r587, 2;
	// begin inline asm
	{
    .reg .pred p;
    and.b32 %r585, %r604, %r587;    setp.ne.u32 p, %r585, 0;
    vote.ballot.sync.b32 %r585, p, 0xffffffff;
    @!p not.b32 %r585, %r585;
}

	// end inline asm
	and.b32  	%r610, %r585, %r582;
	mov.b32 	%r590, 4;
	// begin inline asm
	{
    .reg .pred p;
    and.b32 %r588, %r604, %r590;    setp.ne.u32 p, %r588, 0;
    vote.ballot.sync.b32 %r588, p, 0xffffffff;
    @!p not.b32 %r588, %r588;
}

	// end inline asm
	and.b32  	%r611, %r588, %r610;
	mov.b32 	%r593, 8;
	// begin inline asm
	{
    .reg .pred p;
    and.b32 %r591, %r604, %r593;    setp.ne.u32 p, %r591, 0;
    vote.ballot.sync.b32 %r591, p, 0xffffffff;
    @!p not.b32 %r591, %r591;
}

	// end inline asm
	and.b32  	%r612, %r591, %r611;
	mov.b32 	%r596, 16;
	// begin inline asm
	{
    .reg .pred p;
    and.b32 %r594, %r604, %r596;    setp.ne.u32 p, %r594, 0;
    vote.ballot.sync.b32 %r594, p, 0xffffffff;
    @!p not.b32 %r594, %r594;
}

	// end inline asm
	and.b32  	%r613, %r594, %r612;
	mov.b32 	%r599, 32;
	// begin inline asm
	{
    .reg .pred p;
    and.b32 %r597, %r604, %r599;    setp.ne.u32 p, %r597, 0;
    vote.ballot.sync.b32 %r597, p, 0xffffffff;
    @!p not.b32 %r597, %r597;
}

	// end inline asm
	and.b32  	%r614, %r597, %r613;
	mov.b32 	%r602, 64;
	// begin inline asm
	{
    .reg .pred p;
    and.b32 %r600, %r604, %r602;    setp.ne.u32 p, %r600, 0;
    vote.ballot.sync.b32 %r600, p, 0xffffffff;
    @!p not.b32 %r600, %r600;
}

	// end inline asm
	and.b32  	%r615, %r600, %r614;
	mov.b32 	%r605, 128;
	// begin inline asm
	{
    .reg .pred p;
    and.b32 %r603, %r604, %r605;    setp.ne.u32 p, %r603, 0;
    vote.ballot.sync.b32 %r603, p, 0xffffffff;
    @!p not.b32 %r603, %r603;
}

	// end inline asm
	and.b32  	%r616, %r603, %r615;
	clz.b32 	%r617, %r616;
	sub.s32 	%r69, 31, %r617;
	and.b32  	%r618, %r473, %r616;
	popc.b32 	%r70, %r618;
	setp.ne.s32 	%p91, %r152, %r69;
	mov.b32 	%r1280, 0;
	@%p91 bra 	$L__BB4_147;
	shl.b32 	%r619, %r1, 5;
	and.b32  	%r620, %r619, 31744;
	mov.u32 	%r621, _ZZN3cub18CUB_300001_SM_10006detail10radix_sort29DeviceRadixSortOnesweepKernelINS1_5radix10policy_hubImmyE10Policy1000ELNS0_9SortOrderE0EmmyiiNS1_21identity_decomposer_tEEEvPT5_SB_PT3_PKSC_PT1_PKSG_PT2_PKSK_T4_iiT6_E1s;
	add.s32 	%r622, %r621, %r620;
	shr.u64 	%rd262, %rd609, %r534;
	cvt.u32.u64 	%r624, %rd262;
	and.b32  	%r625, %r624, %r8;
	shl.b32 	%r626, %r625, 2;
	add.s32 	%r627, %r622, %r626;
	atom.shared.add.u32 	%r1280, [%r627], %r70;
$L__BB4_147:
	shfl.sync.idx.b32	%r653|%p92, %r1280, %r69, 31, -1;
	add.s32 	%r73, %r70, %r653;
	shr.u64 	%rd263, %rd608, %r534;
	cvt.u32.u64 	%r655, %rd263;
	and.b32  	%r650, %r655, %r8;
	mov.b32 	%r630, 1;
	// begin inline asm
	{
    .reg .pred p;
    and.b32 %r628, %r650, %r630;    setp.ne.u32 p, %r628, 0;
    vote.ballot.sync.b32 %r628, p, 0xffffffff;
    @!p not.b32 %r628, %r628;
}

	// end inline asm
	mov.b32 	%r633, 2;
	// begin inline asm
	{
    .reg .pred p;
    and.b32 %r631, %r650, %r633;    setp.ne.u32 p, %r631, 0;
    vote.ballot.sync.b32 %r631, p, 0xffffffff;
    @!p not.b32 %r631, %r631;
}

	// end inline asm
	and.b32  	%r656, %r631, %r628;
	mov.b32 	%r636, 4;
	// begin inline asm
	{
    .reg .pred p;
    and.b32 %r634, %r650, %r636;    setp.ne.u32 p, %r634, 0;
    vote.ballot.sync.b32 %r634, p, 0xffffffff;
    @!p not.b32 %r634, %r634;
}

	// end inline asm
	and.b32  	%r657, %r634, %r656;
	mov.b32 	%r639, 8;
	// begin inline asm
	{
    .reg .pred p;
    and.b32 %r637, %r650, %r639;    setp.ne.u32 p, %r637, 0;
    vote.ballot.sync.b32 %r637, p, 0xffffffff;
    @!p not.b32 %r637, %r637;
}

	// end inline asm
	and.b32  	%r658, %r637, %r657;
	mov.b32 	%r642, 16;
	// begin inline asm
	{
    .reg .pred p;
    and.b32 %r640, %r650, %r642;    setp.ne.u32 p, %r640, 0;
    vote.ballot.sync.b32 %r640, p, 0xffffffff;
    @!p not.b32 %r640, %r640;
}

	// end inline asm
	and.b32  	%r659, %r640, %r658;
	mov.b32 	%r645, 32;
	// begin inline asm
	{
    .reg .pred p;
    and.b32 %r643, %r650, %r645;    setp.ne.u32 p, %r643, 0;
    vote.ballot.sync.b32 %r643, p, 0xffffffff;
    @!p not.b32 %r643, %r643;
}

	// end inline asm
	and.b32  	%r660, %r643, %r659;
	mov.b32 	%r648, 64;
	// begin inline asm
	{
    .reg .pred p;
    and.b32 %r646, %r650, %r648;    setp.ne.u32 p, %r646, 0;
    vote.ballot.sync.b32 %r646, p, 0xffffffff;
    @!p not.b32 %r646, %r646;
}

	// end inline asm
	and.b32  	%r661, %r646, %r660;
	mov.b32 	%r651, 128;
	// begin inline asm
	{
    .reg .pred p;
    and.b32 %r649, %r650, %r651;    setp.ne.u32 p, %r649, 0;
    vote.ballot.sync.b32 %r649, p, 0xffffffff;
    @!p not.b32 %r649, %r649;
}

	// end inline asm
	and.b32  	%r662, %r649, %r661;
	clz.b32 	%r663, %r662;
	sub.s32 	%r74, 31, %r663;
	and.b32  	%r664, %r473, %r662;
	popc.b32 	%r75, %r664;
	setp.ne.s32 	%p93, %r152, %r74;
	mov.b32 	%r1281, 0;
	@%p93 bra 	$L__BB4_149;
	shl.b32 	%r665, %r1, 5;
	and.b32  	%r666, %r665, 31744;
	mov.u32 	%r667, _ZZN3cub18CUB_300001_SM_10006detail10radix_sort29DeviceRadixSortOnesweepKernelINS1_5radix10policy_hubImmyE10Policy1000ELNS0_9SortOrderE0EmmyiiNS1_21identity_decomposer_tEEEvPT5_SB_PT3_PKSC_PT1_PKSG_PT2_PKSK_T4_iiT6_E1s;
	add.s32 	%r668, %r667, %r666;
	shr.u64 	%rd264, %rd608, %r534;
	cvt.u32.u64 	%r670, %rd264;
	and.b32  	%r671, %r670, %r8;
	shl.b32 	%r672, %r671, 2;
	add.s32 	%r673, %r668, %r672;
	atom.shared.add.u32 	%r1281, [%r673], %r75;
$L__BB4_149:
	shfl.sync.idx.b32	%r699|%p94, %r1281, %r74, 31, -1;
	add.s32 	%r78, %r75, %r699;
	shr.u64 	%rd265, %rd607, %r534;
	cvt.u32.u64 	%r701, %rd265;
	and.b32  	%r696, %r701, %r8;
	mov.b32 	%r676, 1;
	// begin inline asm
	{
    .reg .pred p;
    and.b32 %r674, %r696, %r676;    setp.ne.u32 p, %r674, 0;
    vote.ballot.sync.b32 %r674, p, 0xffffffff;
    @!p not.b32 %r674, %r674;
}

	// end inline asm
	mov.b32 	%r679, 2;
	// begin inline asm
	{
    .reg .pred p;
    and.b32 %r677, %r696, %r679;    setp.ne.u32 p, %r677, 0;
    vote.ballot.sync.b32 %r677, p, 0xffffffff;
    @!p not.b32 %r677, %r677;
}

	// end inline asm
	and.b32  	%r702, %r677, %r674;
	mov.b32 	%r682, 4;
	// begin inline asm
	{
    .reg .pred p;
    and.b32 %r680, %r696, %r682;    setp.ne.u32 p, %r680, 0;
    vote.ballot.sync.b32 %r680, p, 0xffffffff;
    @!p not.b32 %r680, %r680;
}

	// end inline asm
	and.b32  	%r703, %r680, %r702;
	mov.b32 	%r685, 8;
	// begin inline asm
	{
    .reg .pred p;
    and.b32 %r683, %r696, %r685;    setp.ne.u32 p, %r683, 0;
    vote.ballot.sync.b32 %r683, p, 0xffffffff;
    @!p not.b32 %r683, %r683;
}

	// end inline asm
	and.b32  	%r704, %r683, %r703;
	mov.b32 	%r688, 16;
	// begin inline asm
	{
    .reg .pred p;
    and.b32 %r686, %r696, %r688;    setp.ne.u32 p, %r686, 0;
    vote.ballot.sync.b32 %r686, p, 0xffffffff;
    @!p not.b32 %r686, %r686;
}

	// end inline asm
	and.b32  	%r705, %r686, %r704;
	mov.b32 	%r691, 32;
	// begin inline asm
	{
    .reg .pred p;
    and.b32 %r689, %r696, %r691;    setp.ne.u32 p, %r689, 0;
    vote.ballot.sync.b32 %r689, p, 0xffffffff;
    @!p not.b32 %r689, %r689;
}

	// end inline asm
	and.b32  	%r706, %r689, %r705;
	mov.b32 	%r694, 64;
	// begin inline asm
	{
    .reg .pred p;
    and.b32 %r692, %r696, %r694;    setp.ne.u32 p, %r692, 0;
    vote.ballot.sync.b32 %r692, p, 0xffffffff;
    @!p not.b32 %r692, %r692;
}

	// end inline asm
	and.b32  	%r707, %r692, %r706;
	mov.b32 	%r697, 128;
	// begin inline asm
	{
    .reg .pred p;
    and.b32 %r695, %r696, %r697;    setp.ne.u32 p, %r695, 0;
    vote.ballot.sync.b32 %r695, p, 0xffffffff;
    @!p not.b32 %r695, %r695;
}

	// end inline asm
	and.b32  	%r708, %r695, %r707;
	clz.b32 	%r709, %r708;
	sub.s32 	%r79, 31, %r709;
	and.b32  	%r710, %r473, %r708;
	popc.b32 	%r80, %r710;
	setp.ne.s32 	%p95, %r152, %r79;
	mov.b32 	%r1282, 0;
	@%p95 bra 	$L__BB4_151;
	shl.b32 	%r711, %r1, 5;
	and.b32  	%r712, %r711, 31744;
	mov.u32 	%r713, _ZZN3cub18CUB_300001_SM_10006detail10radix_sort29DeviceRadixSortOnesweepKernelINS1_5radix10policy_hubImmyE10Policy1000ELNS0_9SortOrderE0EmmyiiNS1_21identity_decomposer_tEEEvPT5_SB_PT3_PKSC_PT1_PKSG_PT2_PKSK_T4_iiT6_E1s;
	add.s32 	%r714, %r713, %r712;
	shr.u64 	%rd266, %rd607, %r534;
	cvt.u32.u64 	%r716, %rd266;
	and.b32  	%r717, %r716, %r8;
	shl.b32 	%r718, %r717, 2;
	add.s32 	%r719, %r714, %r718;
	atom.shared.add.u32 	%r1282, [%r719], %r80;
$L__BB4_151:
	shfl.sync.idx.b32	%r745|%p96, %r1282, %r79, 31, -1;
	add.s32 	%r83, %r80, %r745;
	shr.u64 	%rd267, %rd606, %r534;
	cvt.u32.u64 	%r747, %rd267;
	and.b32  	%r742, %r747, %r8;
	mov.b32 	%r722, 1;
	// begin inline asm
	{
    .reg .pred p;
    and.b32 %r720, %r742, %r722;    setp.ne.u32 p, %r720, 0;
    vote.ballot.sync.b32 %r720, p, 0xffffffff;
    @!p not.b32 %r720, %r720;
}

	// end inline asm
	mov.b32 	%r725, 2;
	// begin inline asm
	{
    .reg .pred p;
    and.b32 %r723, %r742, %r725;    setp.ne.u32 p, %r723, 0;
    vote.ballot.sync.b32 %r723, p, 0xffffffff;
    @!p not.b32 %r723, %r723;
}

	// end inline asm
	and.b32  	%r748, %r723, %r720;
	mov.b32 	%r728, 4;
	// begin inline asm
	{
    .reg .pred p;
    and.b32 %r726, %r742, %r728;    setp.ne.u32 p, %r726, 0;
    vote.ballot.sync.b32 %r726, p, 0xffffffff;
    @!p not.b32 %r726, %r726;
}

	// end inline asm
	and.b32  	%r749, %r726, %r748;
	mov.b32 	%r731, 8;
	// begin inline asm
	{
    .reg .pred p;
    and.b32 %r729, %r742, %r731;    setp.ne.u32 p, %r729, 0;
    vote.ballot.sync.b32 %r729, p, 0xffffffff;
    @!p not.b32 %r729, %r729;
}

	// end inline asm
	and.b32  	%r750, %r729, %r749;
	mov.b32 	%r734, 16;
	// begin inline asm
	{
    .reg .pred p;
    and.b32 %r732, %r742, %r734;    setp.ne.u32 p, %r732, 0;
    vote.ballot.sync.b32 %r732, p, 0xffffffff;
    @!p not.b32 %r732, %r732;
}

	// end inline asm
	and.b32  	%r751, %r732, %r750;
	mov.b32 	%r737, 32;
	// begin inline asm
	{
    .reg .pred p;
    and.b32 %r735, %r742, %r737;    setp.ne.u32 p, %r735, 0;
    vote.ballot.sync.b32 %r735, p, 0xffffffff;
    @!p not.b32 %r735, %r735;
}

	// end inline asm
	and.b32  	%r752, %r735, %r751;
	mov.b32 	%r740, 64;
	// begin inline asm
	{
    .reg .pred p;
    and.b32 %r738, %r742, %r740;    setp.ne.u32 p, %r738, 0;
    vote.ballot.sync.b32 %r738, p, 0xffffffff;
    @!p not.b32 %r738, %r738;
}

	// end inline asm
	and.b32  	%r753, %r738, %r752;
	mov.b32 	%r743, 128;
	// begin inline asm
	{
    .reg .pred p;
    and.b32 %r741, %r742, %r743;    setp.ne.u32 p, %r741, 0;
    vote.ballot.sync.b32 %r741, p, 0xffffffff;
    @!p not.b32 %r741, %r741;
}

	// end inline asm
	and.b32  	%r754, %r741, %r753;
	clz.b32 	%r755, %r754;
	sub.s32 	%r84, 31, %r755;
	and.b32  	%r756, %r473, %r754;
	popc.b32 	%r85, %r756;
	setp.ne.s32 	%p97, %r152, %r84;
	mov.b32 	%r1283, 0;
	@%p97 bra 	$L__BB4_153;
	shl.b32 	%r757, %r1, 5;
	and.b32  	%r758, %r757, 31744;
	mov.u32 	%r759, _ZZN3cub18CUB_300001_SM_10006detail10radix_sort29DeviceRadixSortOnesweepKernelINS1_5radix10policy_hubImmyE10Policy1000ELNS0_9SortOrderE0EmmyiiNS1_21identity_decomposer_tEEEvPT5_SB_PT3_PKSC_PT1_PKSG_PT2_PKSK_T4_iiT6_E1s;
	add.s32 	%r760, %r759, %r758;
	shr.u64 	%rd268, %rd606, %r534;
	cvt.u32.u64 	%r762, %rd268;
	and.b32  	%r763, %r762, %r8;
	shl.b32 	%r764, %r763, 2;
	add.s32 	%r765, %r760, %r764;
	atom.shared.add.u32 	%r1283, [%r765], %r85;
$L__BB4_153:
	shfl.sync.idx.b32	%r791|%p98, %r1283, %r84, 31, -1;
	add.s32 	%r88, %r85, %r791;
	shr.u64 	%rd269, %rd605, %r534;
	cvt.u32.u64 	%r793, %rd269;
	and.b32  	%r788, %r793, %r8;
	mov.b32 	%r768, 1;
	// begin inline asm
	{
    .reg .pred p;
    and.b32 %r766, %r788, %r768;    setp.ne.u32 p, %r766, 0;
    vote.ballot.sync.b32 %r766, p, 0xffffffff;
    @!p not.b32 %r766, %r766;
}

	// end inline asm
	mov.b32 	%r771, 2;
	// begin inline asm
	{
    .reg .pred p;
    and.b32 %r769, %r788, %r771;    setp.ne.u32 p, %r769, 0;
    vote.ballot.sync.b32 %r769, p, 0xffffffff;
    @!p not.b32 %r769, %r769;
}

	// end inline asm
	and.b32  	%r794, %r769, %r766;
	mov.b32 	%r774, 4;
	// begin inline asm
	{
    .reg .pred p;
    and.b32 %r772, %r788, %r774;    setp.ne.u32 p, %r772, 0;
    vote.ballot.sync.b32 %r772, p, 0xffffffff;
    @!p not.b32 %r772, %r772;
}

	// end inline asm
	and.b32  	%r795, %r772, %r794;
	mov.b32 	%r777, 8;
	// begin inline asm
	{
    .reg .pred p;
    and.b32 %r775, %r788, %r777;    setp.ne.u32 p, %r775, 0;
    vote.ballot.sync.b32 %r775, p, 0xffffffff;
    @!p not.b32 %r775, %r775;
}

	// end inline asm
	and.b32  	%r796, %r775, %r795;
	mov.b32 	%r780, 16;
	// begin inline asm
	{
    .reg .pred p;
    and.b32 %r778, %r788, %r780;    setp.ne.u32 p, %r778, 0;
    vote.ballot.sync.b32 %r778, p, 0xffffffff;
    @!p not.b32 %r778, %r778;
}

	// end inline asm
	and.b32  	%r797, %r778, %r796;
	mov.b32 	%r783, 32;
	// begin inline asm
	{
    .reg .pred p;
    and.b32 %r781, %r788, %r783;    setp.ne.u32 p, %r781, 0;
    vote.ballot.sync.b32 %r781, p, 0xffffffff;
    @!p not.b32 %r781, %r781;
}

	// end inline asm
	and.b32  	%r798, %r781, %r797;
	mov.b32 	%r786, 64;
	// begin inline asm
	{
    .reg .pred p;
    and.b32 %r784, %r788, %r786;    setp.ne.u32 p, %r784, 0;
    vote.ballot.sync.b32 %r784, p, 0xffffffff;
    @!p not.b32 %r784, %r784;
}

	// end inline asm
	and.b32  	%r799, %r784, %r798;
	mov.b32 	%r789, 128;
	// begin inline asm
	{
    .reg .pred p;
    and.b32 %r787, %r788, %r789;    setp.ne.u32 p, %r787, 0;
    vote.ballot.sync.b32 %r787, p, 0xffffffff;
    @!p not.b32 %r787, %r787;
}

	// end inline asm
	and.b32  	%r800, %r787, %r799;
	clz.b32 	%r801, %r800;
	sub.s32 	%r89, 31, %r801;
	and.b32  	%r802, %r473, %r800;
	popc.b32 	%r90, %r802;
	setp.ne.s32 	%p99, %r152, %r89;
	mov.b32 	%r1284, 0;
	@%p99 bra 	$L__BB4_155;
	shl.b32 	%r803, %r1, 5;
	and.b32  	%r804, %r803, 31744;
	mov.u32 	%r805, _ZZN3cub18CUB_300001_SM_10006detail10radix_sort29DeviceRadixSortOnesweepKernelINS1_5radix10policy_hubImmyE10Policy1000ELNS0_9SortOrderE0EmmyiiNS1_21identity_decomposer_tEEEvPT5_SB_PT3_PKSC_PT1_PKSG_PT2_PKSK_T4_iiT6_E1s;
	add.s32 	%r806, %r805, %r804;
	shr.u64 	%rd270, %rd605, %r534;
	cvt.u32.u64 	%r808, %rd270;
	and.b32  	%r809, %r808, %r8;
	shl.b32 	%r810, %r809, 2;
	add.s32 	%r811, %r806, %r810;
	atom.shared.add.u32 	%r1284, [%r811], %r90;
$L__BB4_155:
	shfl.sync.idx.b32	%r837|%p100, %r1284, %r89, 31, -1;
	add.s32 	%r93, %r90, %r837;
	shr.u64 	%rd271, %rd604, %r534;
	cvt.u32.u64 	%r839, %rd271;
	and.b32  	%r834, %r839, %r8;
	mov.b32 	%r814, 1;
	// begin inline asm
	{
    .reg .pred p;
    and.b32 %r812, %r834, %r814;    setp.ne.u32 p, %r812, 0;
    vote.ballot.sync.b32 %r812, p, 0xffffffff;
    @!p not.b32 %r812, %r812;
}

	// end inline asm
	mov.b32 	%r817, 2;
	// begin inline asm
	{
    .reg .pred p;
    and.b32 %r815, %r834, %r817;    setp.ne.u32 p, %r815, 0;
    vote.ballot.sync.b32 %r815, p, 0xffffffff;
    @!p not.b32 %r815, %r815;
}

	// end inline asm
	and.b32  	%r840, %r815, %r812;
	mov.b32 	%r820, 4;
	// begin inline asm
	{
    .reg .pred p;
    and.b32 %r818, %r834, %r820;    setp.ne.u32 p, %r818, 0;
    vote.ballot.sync.b32 %r818, p, 0xffffffff;
    @!p not.b32 %r818, %r818;
}

	// end inline asm
	and.b32  	%r841, %r818, %r840;
	mov.b32 	%r823, 8;
	// begin inline asm
	{
    .reg .pred p;
    and.b32 %r821, %r834, %r823;    setp.ne.u32 p, %r821, 0;
    vote.ballot.sync.b32 %r821, p, 0xffffffff;
    @!p not.b32 %r821, %r821;
}

	// end inline asm
	and.b32  	%r842, %r821, %r841;
	mov.b32 	%r826, 16;
	// begin inline asm
	{
    .reg .pred p;
    and.b32 %r824, %r834, %r826;    setp.ne.u32 p, %r824, 0;
    vote.ballot.sync.b32 %r824, p, 0xffffffff;
    @!p not.b32 %r824, %r824;
}

	// end inline asm
	and.b32  	%r843, %r824, %r842;
	mov.b32 	%r829, 32;
	// begin inline asm
	{
    .reg .pred p;
    and.b32 %r827, %r834, %r829;    setp.ne.u32 p, %r827, 0;
    vote.ballot.sync.b32 %r827, p, 0xffffffff;
    @!p not.b32 %r827, %r827;
}

	// end inline asm
	and.b32  	%r844, %r827, %r843;
	mov.b32 	%r832, 64;
	// begin inline asm
	{
    .reg .pred p;
    and.b32 %r830, %r834, %r832;    setp.ne.u32 p, %r830, 0;
    vote.ballot.sync.b32 %r830, p, 0xffffffff;
    @!p not.b32 %r830, %r830;
}

	// end inline asm
	and.b32  	%r845, %r830, %r844;
	mov.b32 	%r835, 128;
	// begin inline asm
	{
    .reg .pred p;
    and.b32 %r833, %r834, %r835;    setp.ne.u32 p, %r833, 0;
    vote.ballot.sync.b32 %r833, p, 0xffffffff;
    @!p not.b32 %r833, %r833;
}

	// end inline asm
	and.b32  	%r846, %r833, %r845;
	clz.b32 	%r847, %r846;
	sub.s32 	%r94, 31, %r847;
	and.b32  	%r848, %r473, %r846;
	popc.b32 	%r95, %r848;
	setp.ne.s32 	%p101, %r152, %r94;
	mov.b32 	%r1285, 0;
	@%p101 bra 	$L__BB4_157;
	shl.b32 	%r849, %r1, 5;
	and.b32  	%r850, %r849, 31744;
	mov.u32 	%r851, _ZZN3cub18CUB_300001_SM_10006detail10radix_sort29DeviceRadixSortOnesweepKernelINS1_5radix10policy_hubImmyE10Policy1000ELNS0_9SortOrderE0EmmyiiNS1_21identity_decomposer_tEEEvPT5_SB_PT3_PKSC_PT1_PKSG_PT2_PKSK_T4_iiT6_E1s;
	add.s32 	%r852, %r851, %r850;
	shr.u64 	%rd272, %rd604, %r534;
	cvt.u32.u64 	%r854, %rd272;
	and.b32  	%r855, %r854, %r8;
	shl.b32 	%r856, %r855, 2;
	add.s32 	%r857, %r852, %r856;
	atom.shared.add.u32 	%r1285, [%r857], %r95;
$L__BB4_157:
	shfl.sync.idx.b32	%r883|%p102, %r1285, %r94, 31, -1;
	add.s32 	%r98, %r95, %r883;
	shr.u64 	%rd273, %rd603, %r534;
	cvt.u32.u64 	%r885, %rd273;
	and.b32  	%r880, %r885, %r8;
	mov.b32 	%r860, 1;
	// begin inline asm
	{
    .reg .pred p;
    and.b32 %r858, %r880, %r860;    setp.ne.u32 p, %r858, 0;
    vote.ballot.sync.b32 %r858, p, 0xffffffff;
    @!p not.b32 %r858, %r858;
}

	// end inline asm
	mov.b32 	%r863, 2;
	// begin inline asm
	{
    .reg .pred p;
    and.b32 %r861, %r880, %r863;    setp.ne.u32 p, %r861, 0;
    vote.ballot.sync.b32 %r861, p, 0xffffffff;
    @!p not.b32 %r861, %r861;
}

	// end inline asm
	and.b32  	%r886, %r861, %r858;
	mov.b32 	%r866, 4;
	// begin inline asm
	{
    .reg .pred p;
    and.b32 %r864, %r880, %r866;    setp.ne.u32 p, %r864, 0;
    vote.ballot.sync.b32 %r864, p, 0xffffffff;
    @!p not.b32 %r864, %r864;
}

	// end inline asm
	and.b32  	%r887, %r864, %r886;
	mov.b32 	%r869, 8;
	// begin inline asm
	{
    .reg .pred p;
    and.b32 %r867, %r880, %r869;    setp.ne.u32 p, %r867, 0;
    vote.ballot.sync.b32 %r867, p, 0xffffffff;
    @!p not.b32 %r867, %r867;
}

	// end inline asm
	and.b32  	%r888, %r867, %r887;
	mov.b32 	%r872, 16;
	// begin inline asm
	{
    .reg .pred p;
    and.b32 %r870, %r880, %r872;    setp.ne.u32 p, %r870, 0;
    vote.ballot.sync.b32 %r870, p, 0xffffffff;
    @!p not.b32 %r870, %r870;
}

	// end inline asm
	and.b32  	%r889, %r870, %r888;
	mov.b32 	%r875, 32;
	// begin inline asm
	{
    .reg .pred p;
    and.b32 %r873, %r880, %r875;    setp.ne.u32 p, %r873, 0;
    vote.ballot.sync.b32 %r873, p, 0xffffffff;
    @!p not.b32 %r873, %r873;
}

	// end inline asm
	and.b32  	%r890, %r873, %r889;
	mov.b32 	%r878, 64;
	// begin inline asm
	{
    .reg .pred p;
    and.b32 %r876, %r880, %r878;    setp.ne.u32 p, %r876, 0;
    vote.ballot.sync.b32 %r876, p, 0xffffffff;
    @!p not.b32 %r876, %r876;
}

	// end inline asm
	and.b32  	%r891, %r876, %r890;
	mov.b32 	%r881, 128;
	// begin inline asm
	{
    .reg .pred p;
    and.b32 %r879, %r880, %r881;    setp.ne.u32 p, %r879, 0;
    vote.ballot.sync.b32 %r879, p, 0xffffffff;
    @!p not.b32 %r879, %r879;
}

	// end inline asm
	and.b32  	%r892, %r879, %r891;
	clz.b32 	%r893, %r892;
	sub.s32 	%r99, 31, %r893;
	and.b32  	%r894, %r473, %r892;
	popc.b32 	%r100, %r894;
	setp.ne.s32 	%p103, %r152, %r99;
	mov.b32 	%r1286, 0;
	@%p103 bra 	$L__BB4_159;
	shl.b32 	%r895, %r1, 5;
	and.b32  	%r896, %r895, 31744;
	mov.u32 	%r897, _ZZN3cub18CUB_300001_SM_10006detail10radix_sort29DeviceRadixSortOnesweepKernelINS1_5radix10policy_hubImmyE10Policy1000ELNS0_9SortOrderE0EmmyiiNS1_21identity_decomposer_tEEEvPT5_SB_PT3_PKSC_PT1_PKSG_PT2_PKSK_T4_iiT6_E1s;
	add.s32 	%r898, %r897, %r896;
	shr.u64 	%rd274, %rd603, %r534;
	cvt.u32.u64 	%r900, %rd274;
	and.b32  	%r901, %r900, %r8;
	shl.b32 	%r902, %r901, 2;
	add.s32 	%r903, %r898, %r902;
	atom.shared.add.u32 	%r1286, [%r903], %r100;
$L__BB4_159:
	shfl.sync.idx.b32	%r929|%p104, %r1286, %r99, 31, -1;
	add.s32 	%r103, %r100, %r929;
	shr.u64 	%rd275, %rd602, %r534;
	cvt.u32.u64 	%r931, %rd275;
	and.b32  	%r926, %r931, %r8;
	mov.b32 	%r906, 1;
	// begin inline asm
	{
    .reg .pred p;
    and.b32 %r904, %r926, %r906;    setp.ne.u32 p, %r904, 0;
    vote.ballot.sync.b32 %r904, p, 0xffffffff;
    @!p not.b32 %r904, %r904;
}

	// end inline asm
	mov.b32 	%r909, 2;
	// begin inline asm
	{
    .reg .pred p;
    and.b32 %r907, %r926, %r909;    setp.ne.u32 p, %r907, 0;
    vote.ballot.sync.b32 %r907, p, 0xffffffff;
    @!p not.b32 %r907, %r907;
}

	// end inline asm
	and.b32  	%r932, %r907, %r904;
	mov.b32 	%r912, 4;
	// begin inline asm
	{
    .reg .pred p;
    and.b32 %r910, %r926, %r912;    setp.ne.u32 p, %r910, 0;
    vote.ballot.sync.b32 %r910, p, 0xffffffff;
    @!p not.b32 %r910, %r910;
}

	// end inline asm
	and.b32  	%r933, %r910, %r932;
	mov.b32 	%r915, 8;
	// begin inline asm
	{
    .reg .pred p;
    and.b32 %r913, %r926, %r915;    setp.ne.u32 p, %r913, 0;
    vote.ballot.sync.b32 %r913, p, 0xffffffff;
    @!p not.b32 %r913, %r913;
}

	// end inline asm
	and.b32  	%r934, %r913, %r933;
	mov.b32 	%r918, 16;
	// begin inline asm
	{
    .reg .pred p;
    and.b32 %r916, %r926, %r918;    setp.ne.u32 p, %r916, 0;
    vote.ballot.sync.b32 %r916, p, 0xffffffff;
    @!p not.b32 %r916, %r916;
}

	// end inline asm
	and.b32  	%r935, %r916, %r934;
	mov.b32 	%r921, 32;
	// begin inline asm
	{
    .reg .pred p;
    and.b32 %r919, %r926, %r921;    setp.ne.u32 p, %r919, 0;
    vote.ballot.sync.b32 %r919, p, 0xffffffff;
    @!p not.b32 %r919, %r919;
}

	// end inline asm
	and.b32  	%r936, %r919, %r935;
	mov.b32 	%r924, 64;
	// begin inline asm
	{
    .reg .pred p;
    and.b32 %r922, %r926, %r924;    setp.ne.u32 p, %r922, 0;
    vote.ballot.sync.b32 %r922, p, 0xffffffff;
    @!p not.b32 %r922, %r922;
}

	// end inline asm
	and.b32  	%r937, %r922, %r936;
	mov.b32 	%r927, 128;
	// begin inline asm
	{
    .reg .pred p;
    and.b32 %r925, %r926, %r927;    setp.ne.u32 p, %r925, 0;
    vote.ballot.sync.b32 %r925, p, 0xffffffff;
    @!p not.b32 %r925, %r925;
}

	// end inline asm
	and.b32  	%r938, %r925, %r937;
	clz.b32 	%r939, %r938;
	sub.s32 	%r104, 31, %r939;
	and.b32  	%r940, %r473, %r938;
	popc.b32 	%r105, %r940;
	setp.ne.s32 	%p105, %r152, %r104;
	mov.b32 	%r1287, 0;
	@%p105 bra 	$L__BB4_161;
	shl.b32 	%r941, %r1, 5;
	and.b32  	%r942, %r941, 31744;
	mov.u32 	%r943, _ZZN3cub18CUB_300001_SM_10006detail10radix_sort29DeviceRadixSortOnesweepKernelINS1_5radix10policy_hubImmyE10Policy1000ELNS0_9SortOrderE0EmmyiiNS1_21identity_decomposer_tEEEvPT5_SB_PT3_PKSC_PT1_PKSG_PT2_PKSK_T4_iiT6_E1s;
	add.s32 	%r944, %r943, %r942;
	shr.u64 	%rd276, %rd602, %r534;
	cvt.u32.u64 	%r946, %rd276;
	and.b32  	%r947, %r946, %r8;
	shl.b32 	%r948, %r947, 2;
	add.s32 	%r949, %r944, %r948;
	atom.shared.add.u32 	%r1287, [%r949], %r105;
$L__BB4_161:
	shfl.sync.idx.b32	%r975|%p106, %r1287, %r104, 31, -1;
	add.s32 	%r108, %r105, %r975;
	shr.u64 	%rd277, %rd601, %r534;
	cvt.u32.u64 	%r977, %rd277;
	and.b32  	%r972, %r977, %r8;
	mov.b32 	%r952, 1;
	// begin inline asm
	{
    .reg .pred p;
    and.b32 %r950, %r972, %r952;    setp.ne.u32 p, %r950, 0;
    vote.ballot.sync.b32 %r950, p, 0xffffffff;
    @!p not.b32 %r950, %r950;
}

	// end inline asm
	mov.b32 	%r955, 2;
	// begin inline asm
	{
    .reg .pred p;
    and.b32 %r953, %r972, %r955;    setp.ne.u32 p, %r953, 0;
    vote.ballot.sync.b32 %r953, p, 0xffffffff;
    @!p not.b32 %r953, %r953;
}

	// end inline asm
	and.b32  	%r978, %r953, %r950;
	mov.b32 	%r958, 4;
	// begin inline asm
	{
    .reg .pred p;
    and.b32 %r956, %r972, %r958;    setp.ne.u32 p, %r956, 0;
    vote.ballot.sync.b32 %r956, p, 0xffffffff;
    @!p not.b32 %r956, %r956;
}

	// end inline asm
	and.b32  	%r979, %r956, %r978;
	mov.b32 	%r961, 8;
	// begin inline asm
	{
    .reg .pred p;
    and.b32 %r959, %r972, %r961;    setp.ne.u32 p, %r959, 0;
    vote.ballot.sync.b32 %r959, p, 0xffffffff;
    @!p not.b32 %r959, %r959;
}

	// end inline asm
	and.b32  	%r980, %r959, %r979;
	mov.b32 	%r964, 16;
	// begin inline asm
	{
    .reg .pred p;
    and.b32 %r962, %r972, %r964;    setp.ne.u32 p, %r962, 0;
    vote.ballot.sync.b32 %r962, p, 0xffffffff;
    @!p not.b32 %r962, %r962;
}

	// end inline asm
	and.b32  	%r981, %r962, %r980;
	mov.b32 	%r967, 32;
	// begin inline asm
	{
    .reg .pred p;
    and.b32 %r965, %r972, %r967;    setp.ne.u32 p, %r965, 0;
    vote.ballot.sync.b32 %r965, p, 0xffffffff;
    @!p not.b32 %r965, %r965;
}

	// end inline asm
	and.b32  	%r982, %r965, %r981;
	mov.b32 	%r970, 64;
	// begin inline asm
	{
    .reg .pred p;
    and.b32 %r968, %r972, %r970;    setp.ne.u32 p, %r968, 0;
    vote.ballot.sync.b32 %r968, p, 0xffffffff;
    @!p not.b32 %r968, %r968;
}

	// end inline asm
	and.b32  	%r983, %r968, %r982;
	mov.b32 	%r973, 128;
	// begin inline asm
	{
    .reg .pred p;
    and.b32 %r971, %r972, %r973;    setp.ne.u32 p, %r971, 0;
    vote.ballot.sync.b32 %r971, p, 0xffffffff;
    @!p not.b32 %r971, %r971;
}

	// end inline asm
	and.b32  	%r984, %r971, %r983;
	clz.b32 	%r985, %r984;
	sub.s32 	%r109, 31, %r985;
	and.b32  	%r986, %r473, %r984;
	popc.b32 	%r110, %r986;
	setp.ne.s32 	%p107, %r152, %r109;
	mov.b32 	%r1288, 0;
	@%p107 bra 	$L__BB4_163;
	shl.b32 	%r987, %r1, 5;
	and.b32  	%r988, %r987, 31744;
	mov.u32 	%r989, _ZZN3cub18CUB_300001_SM_10006detail10radix_sort29DeviceRadixSortOnesweepKernelINS1_5radix10policy_hubImmyE10Policy1000ELNS0_9SortOrderE0EmmyiiNS1_21identity_decomposer_tEEEvPT5_SB_PT3_PKSC_PT1_PKSG_PT2_PKSK_T4_iiT6_E1s;
	add.s32 	%r990, %r989, %r988;
	shr.u64 	%rd278, %rd601, %r534;
	cvt.u32.u64 	%r992, %rd278;
	and.b32  	%r993, %r992, %r8;
	shl.b32 	%r994, %r993, 2;
	add.s32 	%r995, %r990, %r994;
	atom.shared.add.u32 	%r1288, [%r995], %r110;
$L__BB4_163:
	shfl.sync.idx.b32	%r996|%p109, %r1288, %r109, 31, -1;
	add.s32 	%r997, %r110, %r996;
	bar.sync 	0;
	shl.b32 	%r998, %r58, 3;
	mov.u32 	%r999, _ZZN3cub18CUB_300001_SM_10006detail10radix_sort29DeviceRadixSortOnesweepKernelINS1_5radix10policy_hubImmyE10Policy1000ELNS0_9SortOrderE0EmmyiiNS1_21identity_decomposer_tEEEvPT5_SB_PT3_PKSC_PT1_PKSG_PT2_PKSK_T4_iiT6_E1s;
	add.s32 	%r113, %r999, %r998;
	st.shared.u64 	[%r113+-8], %rd612;
	shl.b32 	%r1000, %r63, 3;
	add.s32 	%r114, %r999, %r1000;
	st.shared.u64 	[%r114+-8], %rd611;
	shl.b32 	%r1001, %r68, 3;
	add.s32 	%r115, %r999, %r1001;
	st.shared.u64 	[%r115+-8], %rd610;
	shl.b32 	%r1002, %r73, 3;
	add.s32 	%r116, %r999, %r1002;
	st.shared.u64 	[%r116+-8], %rd609;
	shl.b32 	%r1003, %r78, 3;
	add.s32 	%r117, %r999, %r1003;
	st.shared.u64 	[%r117+-8], %rd608;
	shl.b32 	%r1004, %r83, 3;
	add.s32 	%r118, %r999, %r1004;
	st.shared.u64 	[%r118+-8], %rd607;
	shl.b32 	%r1005, %r88, 3;
	add.s32 	%r119, %r999, %r1005;
	st.shared.u64 	[%r119+-8], %rd606;
	shl.b32 	%r1006, %r93, 3;
	add.s32 	%r120, %r999, %r1006;
	st.shared.u64 	[%r120+-8], %rd605;
	shl.b32 	%r1007, %r98, 3;
	add.s32 	%r121, %r999, %r1007;
	st.shared.u64 	[%r121+-8], %rd604;
	shl.b32 	%r1008, %r103, 3;
	add.s32 	%r122, %r999, %r1008;
	st.shared.u64 	[%r122+-8], %rd603;
	shl.b32 	%r1009, %r108, 3;
	add.s32 	%r123, %r999, %r1009;
	st.shared.u64 	[%r123+-8], %rd602;
	shl.b32 	%r1010, %r997, 3;
	add.s32 	%r124, %r999, %r1010;
	st.shared.u64 	[%r124+-8], %rd601;
	shl.b32 	%r1011, %r1, 3;
	add.s32 	%r1012, %r999, %r1011;
	add.s32 	%r125, %r1012, 36864;
	@%p24 bra 	$L__BB4_171;
	ld.param.u64 	%rd588, [_ZN3cub18CUB_300001_SM_10006detail10radix_sort29DeviceRadixSortOnesweepKernelINS1_5radix10policy_hubImmyE10Policy1000ELNS0_9SortOrderE0EmmyiiNS1_21identity_decomposer_tEEEvPT5_SB_PT3_PKSC_PT1_PKSG_PT2_PKSK_T4_iiT6__param_3];
	cvta.to.global.u64 	%rd279, %rd588;
	shl.b64 	%rd280, %rd58, 3;
	add.s64 	%rd281, %rd279, %rd280;
	ld.global.u64 	%rd282, [%rd281];
	cvt.s64.s32 	%rd283, %r52;
	sub.s64 	%rd637, %rd282, %rd283;
	st.shared.u64 	[%r125], %rd637;
	setp.lt.s32 	%p110, %r4, 1;
	mov.u32 	%r1292, %r1272;
	@%p110 bra 	$L__BB4_170;
	mov.b32 	%r1290, -1;
	mov.u32 	%r1289, %r4;
	mov.u32 	%r1292, %r1272;
$L__BB4_166:
	add.s32 	%r129, %r1289, -1;
	shl.b32 	%r1014, %r129, 8;
	add.s32 	%r1015, %r1014, %r1;
	mul.wide.s32 	%rd284, %r1015, 4;
	add.s64 	%rd114, %rd3, %rd284;
$L__BB4_167:
	membar.cta;
	ld.volatile.global.u32 	%r130, [%rd114];
	setp.eq.s32 	%p111, %r130, 0;
	@%p111 bra 	$L__BB4_167;
	and.b32  	%r1016, %r130, 1073741823;
	add.s32 	%r1292, %r1016, %r1292;
	setp.gt.s32 	%p112, %r130, -1;
	vote.sync.ballot.b32 	%r1290, %p112, %r1290;
	setp.gt.u32 	%p114, %r1289, 1;
	and.pred  	%p115, %p112, %p114;
	mov.u32 	%r1289, %r129;
	@%p115 bra 	$L__BB4_166;
	ld.shared.u64 	%rd637, [%r125];
$L__BB4_170:
	or.b32  	%r1017, %r1292, -2147483648;
	st.volatile.global.u32 	[%rd55], %r1017;
	sub.s32 	%r1018, %r1292, %r1272;
	cvt.s64.s32 	%rd285, %r1018;
	add.s64 	%rd286, %rd637, %rd285;
	st.shared.u64 	[%r125], %rd286;
$L__BB4_171:
	ld.param.u64 	%rd585, [_ZN3cub18CUB_300001_SM_10006detail10radix_sort29DeviceRadixSortOnesweepKernelINS1_5radix10policy_hubImmyE10Policy1000ELNS0_9SortOrderE0EmmyiiNS1_21identity_decomposer_tEEEvPT5_SB_PT3_PKSC_PT1_PKSG_PT2_PKSK_T4_iiT6__param_2];
	setp.gt.u32 	%p116, %r1, 255;
	setp.lt.s32 	%p117, %r5, %r149;
	setp.eq.s64 	%p118, %rd585, 0;
	or.pred  	%p119, %p118, %p117;
	or.pred  	%p120, %p116, %p119;
	@%p120 bra 	$L__BB4_173;
	ld.param.u64 	%rd586, [_ZN3cub18CUB_300001_SM_10006detail10radix_sort29DeviceRadixSortOnesweepKernelINS1_5radix10policy_hubImmyE10Policy1000ELNS0_9SortOrderE0EmmyiiNS1_21identity_decomposer_tEEEvPT5_SB_PT3_PKSC_PT1_PKSG_PT2_PKSK_T4_iiT6__param_2];
	ld.shared.u64 	%rd287, [%r125];
	cvt.s64.s32 	%rd288, %r1272;
	cvt.s64.s32 	%rd289, %r52;
	add.s64 	%rd290, %rd289, %rd288;
	add.s64 	%rd291, %rd290, %rd287;
	cvta.to.global.u64 	%rd292, %rd586;
	shl.b64 	%rd293, %rd58, 3;
	add.s64 	%rd294, %rd292, %rd293;
	st.global.u64 	[%rd294], %rd291;
$L__BB4_173:
	setp.gt.s32 	%p121, %r5, %r149;
	bar.sync 	0;
	@%p121 bra 	$L__BB4_175;
	ld.shared.u64 	%rd295, [%r125+-36864];
	shr.u64 	%rd296, %rd295, %r534;
	cvt.u32.u64 	%r1020, %rd296;
	and.b32  	%r1021, %r1020, %r8;
	shl.b32 	%r1022, %r1021, 3;
	add.s32 	%r1024, %r999, 36864;
	add.s32 	%r1025, %r1024, %r1022;
	ld.shared.u64 	%rd297, [%r1025];
	add.s64 	%rd298, %rd297, %rd58;
	shl.b64 	%rd299, %rd298, 3;
	add.s64 	%rd300, %rd2, %rd299;
	st.global.u64 	[%rd300], %rd295;
	bar.warp.sync 	-1;
	ld.shared.u64 	%rd301, [%r125+-33792];
	shr.u64 	%rd302, %rd301, %r534;
	cvt.u32.u64 	%r1026, %rd302;
	and.b32  	%r1027, %r1026, %r8;
	shl.b32 	%r1028, %r1027, 3;
	add.s32 	%r1029, %r1024, %r1028;
	ld.shared.u64 	%rd303, [%r1029];
	add.s64 	%rd304, %rd303, %rd58;
	shl.b64 	%rd305, %rd304, 3;
	add.s64 	%rd306, %rd2, %rd305;
	st.global.u64 	[%rd306+3072], %rd301;
	bar.warp.sync 	-1;
	ld.shared.u64 	%rd307, [%r125+-30720];
	shr.u64 	%rd308, %rd307, %r534;
	cvt.u32.u64 	%r1030, %rd308;
	and.b32  	%r1031, %r1030, %r8;
	shl.b32 	%r1032, %r1031, 3;
	add.s32 	%r1033, %r1024, %r1032;
	ld.shared.u64 	%rd309, [%r1033];
	add.s64 	%rd310, %rd309, %rd58;
	shl.b64 	%rd311, %rd310, 3;
	add.s64 	%rd312, %rd2, %rd311;
	st.global.u64 	[%rd312+6144], %rd307;
	bar.warp.sync 	-1;
	ld.shared.u64 	%rd313, [%r125+-27648];
	shr.u64 	%rd314, %rd313, %r534;
	cvt.u32.u64 	%r1034, %rd314;
	and.b32  	%r1035, %r1034, %r8;
	shl.b32 	%r1036, %r1035, 3;
	add.s32 	%r1037, %r1024, %r1036;
	ld.shared.u64 	%rd315, [%r1037];
	add.s64 	%rd316, %rd315, %rd58;
	shl.b64 	%rd317, %rd316, 3;
	add.s64 	%rd318, %rd2, %rd317;
	st.global.u64 	[%rd318+9216], %rd313;
	bar.warp.sync 	-1;
	ld.shared.u64 	%rd319, [%r125+-24576];
	shr.u64 	%rd320, %rd319, %r534;
	cvt.u32.u64 	%r1038, %rd320;
	and.b32  	%r1039, %r1038, %r8;
	shl.b32 	%r1040, %r1039, 3;
	add.s32 	%r1041, %r1024, %r1040;
	ld.shared.u64 	%rd321, [%r1041];
	add.s64 	%rd322, %rd321, %rd58;
	shl.b64 	%rd323, %rd322, 3;
	add.s64 	%rd324, %rd2, %rd323;
	st.global.u64 	[%rd324+12288], %rd319;
	bar.warp.sync 	-1;
	ld.shared.u64 	%rd325, [%r125+-21504];
	shr.u64 	%rd326, %rd325, %r534;
	cvt.u32.u64 	%r1042, %rd326;
	and.b32  	%r1043, %r1042, %r8;
	shl.b32 	%r1044, %r1043, 3;
	add.s32 	%r1045, %r1024, %r1044;
	ld.shared.u64 	%rd327, [%r1045];
	add.s64 	%rd328, %rd327, %rd58;
	shl.b64 	%rd329, %rd328, 3;
	add.s64 	%rd330, %rd2, %rd329;
	st.global.u64 	[%rd330+15360], %rd325;
	bar.warp.sync 	-1;
	ld.shared.u64 	%rd331, [%r125+-18432];
	shr.u64 	%rd332, %rd331, %r534;
	cvt.u32.u64 	%r1046, %rd332;
	and.b32  	%r1047, %r1046, %r8;
	shl.b32 	%r1048, %r1047, 3;
	add.s32 	%r1049, %r1024, %r1048;
	ld.shared.u64 	%rd333, [%r1049];
	add.s64 	%rd334, %rd333, %rd58;
	shl.b64 	%rd335, %rd334, 3;
	add.s64 	%rd336, %rd2, %rd335;
	st.global.u64 	[%rd336+18432], %rd331;
	bar.warp.sync 	-1;
	ld.shared.u64 	%rd337, [%r125+-15360];
	shr.u64 	%rd338, %rd337, %r534;
	cvt.u32.u64 	%r1050, %rd338;
	and.b32  	%r1051, %r1050, %r8;
	shl.b32 	%r1052, %r1051, 3;
	add.s32 	%r1053, %r1024, %r1052;
	ld.shared.u64 	%rd339, [%r1053];
	add.s64 	%rd340, %rd339, %rd58;
	shl.b64 	%rd341, %rd340, 3;
	add.s64 	%rd342, %rd2, %rd341;
	st.global.u64 	[%rd342+21504], %rd337;
	bar.warp.sync 	-1;
	ld.shared.u64 	%rd343, [%r125+-12288];
	shr.u64 	%rd344, %rd343, %r534;
	cvt.u32.u64 	%r1054, %rd344;
	and.b32  	%r1055, %r1054, %r8;
	shl.b32 	%r1056, %r1055, 3;
	add.s32 	%r1057, %r1024, %r1056;
	ld.shared.u64 	%rd345, [%r1057];
	add.s64 	%rd346, %rd345, %rd58;
	shl.b64 	%rd347, %rd346, 3;
	add.s64 	%rd348, %rd2, %rd347;
	st.global.u64 	[%rd348+24576], %rd343;
	bar.warp.sync 	-1;
	ld.shared.u64 	%rd349, [%r125+-9216];
	shr.u64 	%rd350, %rd349, %r534;
	cvt.u32.u64 	%r1058, %rd350;
	and.b32  	%r1059, %r1058, %r8;
	shl.b32 	%r1060, %r1059, 3;
	add.s32 	%r1061, %r1024, %r1060;
	ld.shared.u64 	%rd351, [%r1061];
	add.s64 	%rd352, %rd351, %rd58;
	shl.b64 	%rd353, %rd352, 3;
	add.s64 	%rd354, %rd2, %rd353;
	st.global.u64 	[%rd354+27648], %rd349;
	bar.warp.sync 	-1;
	ld.shared.u64 	%rd355, [%r125+-6144];
	shr.u64 	%rd356, %rd355, %r534;
	cvt.u32.u64 	%r1062, %rd356;
	and.b32  	%r1063, %r1062, %r8;
	shl.b32 	%r1064, %r1063, 3;
	add.s32 	%r1065, %r1024, %r1064;
	ld.shared.u64 	%rd357, [%r1065];
	add.s64 	%rd358, %rd357, %rd58;
	shl.b64 	%rd359, %rd358, 3;
	add.s64 	%rd360, %rd2, %rd359;
	st.global.u64 	[%rd360+30720], %rd355;
	bar.warp.sync 	-1;
	ld.shared.u64 	%rd361, [%r125+-3072];
	shr.u64 	%rd362, %rd361, %r534;
	cvt.u32.u64 	%r1066, %rd362;
	and.b32  	%r1067, %r1066, %r8;
	shl.b32 	%r1068, %r1067, 3;
	add.s32 	%r1069, %r1024, %r1068;
	ld.shared.u64 	%rd363, [%r1069];
	add.s64 	%rd364, %rd363, %rd58;
	shl.b64 	%rd365, %rd364, 3;
	add.s64 	%rd366, %rd2, %rd365;
	st.global.u64 	[%rd366+33792], %rd361;
	bar.warp.sync 	-1;
	bra.uni 	$L__BB4_200;
$L__BB4_175:
	mad.lo.s32 	%r134, %r4, -4608, %r149;
	setp.ge.s32 	%p122, %r1, %r134;
	@%p122 bra 	$L__BB4_177;
	ld.shared.u64 	%rd367, [%r125+-36864];
	shr.u64 	%rd368, %rd367, %r534;
	cvt.u32.u64 	%r1071, %rd368;
	and.b32  	%r1072, %r1071, %r8;
	shl.b32 	%r1073, %r1072, 3;
	add.s32 	%r1075, %r999, %r1073;
	ld.shared.u64 	%rd369, [%r1075+36864];
	add.s64 	%rd370, %rd369, %rd58;
	shl.b64 	%rd371, %rd370, 3;
	add.s64 	%rd372, %rd2, %rd371;
	st.global.u64 	[%rd372], %rd367;
$L__BB4_177:
	bar.warp.sync 	-1;
	add.s32 	%r1076, %r1, 384;
	setp.ge.s32 	%p123, %r1076, %r134;
	@%p123 bra 	$L__BB4_179;
	ld.shared.u64 	%rd373, [%r125+-33792];
	shr.u64 	%rd374, %rd373, %r534;
	cvt.u32.u64 	%r1078, %rd374;
	and.b32  	%r1079, %r1078, %r8;
	shl.b32 	%r1080, %r1079, 3;
	add.s32 	%r1082, %r999, %r1080;
	ld.shared.u64 	%rd375, [%r1082+36864];
	add.s64 	%rd376, %rd375, %rd58;
	shl.b64 	%rd377, %rd376, 3;
	add.s64 	%rd378, %rd2, %rd377;
	st.global.u64 	[%rd378+3072], %rd373;
$L__BB4_179:
	bar.warp.sync 	-1;
	add.s32 	%r1083, %r1, 768;
	setp.ge.s32 	%p124, %r1083, %r134;
	@%p124 bra 	$L__BB4_181;
	ld.shared.u64 	%rd379, [%r125+-30720];
	shr.u64 	%rd380, %rd379, %r534;
	cvt.u32.u64 	%r1085, %rd380;
	and.b32  	%r1086, %r1085, %r8;
	shl.b32 	%r1087, %r1086, 3;
	add.s32 	%r1089, %r999, %r1087;
	ld.shared.u64 	%rd381, [%r1089+36864];
	add.s64 	%rd382, %rd381, %rd58;
	shl.b64 	%rd383, %rd382, 3;
	add.s64 	%rd384, %rd2, %rd383;
	st.global.u64 	[%rd384+6144], %rd379;
$L__BB4_181:
	bar.warp.sync 	-1;
	add.s32 	%r1090, %r1, 1152;
	setp.ge.s32 	%p125, %r1090, %r134;
	@%p125 bra 	$L__BB4_183;
	ld.shared.u64 	%rd385, [%r125+-27648];
	shr.u64 	%rd386, %rd385, %r534;
	cvt.u32.u64 	%r1092, %rd386;
	and.b32  	%r1093, %r1092, %r8;
	shl.b32 	%r1094, %r1093, 3;
	add.s32 	%r1096, %r999, %r1094;
	ld.shared.u64 	%rd387, [%r1096+36864];
	add.s64 	%rd388, %rd387, %rd58;
	shl.b64 	%rd389, %rd388, 3;
	add.s64 	%rd390, %rd2, %rd389;
	st.global.u64 	[%rd390+9216], %rd385;
$L__BB4_183:
	bar.warp.sync 	-1;
	add.s32 	%r1097, %r1, 1536;
	setp.ge.s32 	%p126, %r1097, %r134;
	@%p126 bra 	$L__BB4_185;
	ld.shared.u64 	%rd391, [%r125+-24576];
	shr.u64 	%rd392, %rd391, %r534;
	cvt.u32.u64 	%r1099, %rd392;
	and.b32  	%r1100, %r1099, %r8;
	shl.b32 	%r1101, %r1100, 3;
	add.s32 	%r1103, %r999, %r1101;
	ld.shared.u64 	%rd393, [%r1103+36864];
	add.s64 	%rd394, %rd393, %rd58;
	shl.b64 	%rd395, %rd394, 3;
	add.s64 	%rd396, %rd2, %rd395;
	st.global.u64 	[%rd396+12288], %rd391;
$L__BB4_185:
	bar.warp.sync 	-1;
	add.s32 	%r1104, %r1, 1920;
	setp.ge.s32 	%p127, %r1104, %r134;
	@%p127 bra 	$L__BB4_187;
	ld.shared.u64 	%rd397, [%r125+-21504];
	shr.u64 	%rd398, %rd397, %r534;
	cvt.u32.u64 	%r1106, %rd398;
	and.b32  	%r1107, %r1106, %r8;
	shl.b32 	%r1108, %r1107, 3;
	add.s32 	%r1110, %r999, %r1108;
	ld.shared.u64 	%rd399, [%r1110+36864];
	add.s64 	%rd400, %rd399, %rd58;
	shl.b64 	%rd401, %rd400, 3;
	add.s64 	%rd402, %rd2, %rd401;
	st.global.u64 	[%rd402+15360], %rd397;
$L__BB4_187:
	bar.warp.sync 	-1;
	add.s32 	%r1111, %r1, 2304;
	setp.ge.s32 	%p128, %r1111, %r134;
	@%p128 bra 	$L__BB4_189;
	ld.shared.u64 	%rd403, [%r125+-18432];
	shr.u64 	%rd404, %rd403, %r534;
	cvt.u32.u64 	%r1113, %rd404;
	and.b32  	%r1114, %r1113, %r8;
	shl.b32 	%r1115, %r1114, 3;
	add.s32 	%r1117, %r999, %r1115;
	ld.shared.u64 	%rd405, [%r1117+36864];
	add.s64 	%rd406, %rd405, %rd58;
	shl.b64 	%rd407, %rd406, 3;
	add.s64 	%rd408, %rd2, %rd407;
	st.global.u64 	[%rd408+18432], %rd403;
$L__BB4_189:
	bar.warp.sync 	-1;
	add.s32 	%r1118, %r1, 2688;
	setp.ge.s32 	%p129, %r1118, %r134;
	@%p129 bra 	$L__BB4_191;
	ld.shared.u64 	%rd409, [%r125+-15360];
	shr.u64 	%rd410, %rd409, %r534;
	cvt.u32.u64 	%r1120, %rd410;
	and.b32  	%r1121, %r1120, %r8;
	shl.b32 	%r1122, %r1121, 3;
	add.s32 	%r1124, %r999, %r1122;
	ld.shared.u64 	%rd411, [%r1124+36864];
	add.s64 	%rd412, %rd411, %rd58;
	shl.b64 	%rd413, %rd412, 3;
	add.s64 	%rd414, %rd2, %rd413;
	st.global.u64 	[%rd414+21504], %rd409;
$L__BB4_191:
	bar.warp.sync 	-1;
	or.b32  	%r1125, %r1, 3072;
	setp.ge.s32 	%p130, %r1125, %r134;
	@%p130 bra 	$L__BB4_193;
	ld.shared.u64 	%rd415, [%r125+-12288];
	shr.u64 	%rd416, %rd415, %r534;
	cvt.u32.u64 	%r1127, %rd416;
	and.b32  	%r1128, %r1127, %r8;
	shl.b32 	%r1129, %r1128, 3;
	add.s32 	%r1131, %r999, %r1129;
	ld.shared.u64 	%rd417, [%r1131+36864];
	add.s64 	%rd418, %rd417, %rd58;
	shl.b64 	%rd419, %rd418, 3;
	add.s64 	%rd420, %rd2, %rd419;
	st.global.u64 	[%rd420+24576], %rd415;
$L__BB4_193:
	bar.warp.sync 	-1;
	add.s32 	%r1132, %r1, 3456;
	setp.ge.s32 	%p131, %r1132, %r134;
	@%p131 bra 	$L__BB4_195;
	ld.shared.u64 	%rd421, [%r125+-9216];
	shr.u64 	%rd422, %rd421, %r534;
	cvt.u32.u64 	%r1134, %rd422;
	and.b32  	%r1135, %r1134, %r8;
	shl.b32 	%r1136, %r1135, 3;
	add.s32 	%r1138, %r999, %r1136;
	ld.shared.u64 	%rd423, [%r1138+36864];
	add.s64 	%rd424, %rd423, %rd58;
	shl.b64 	%rd425, %rd424, 3;
	add.s64 	%rd426, %rd2, %rd425;
	st.global.u64 	[%rd426+27648], %rd421;
$L__BB4_195:
	bar.warp.sync 	-1;
	add.s32 	%r1139, %r1, 3840;
	setp.ge.s32 	%p132, %r1139, %r134;
	@%p132 bra 	$L__BB4_197;
	ld.shared.u64 	%rd427, [%r125+-6144];
	shr.u64 	%rd428, %rd427, %r534;
	cvt.u32.u64 	%r1141, %rd428;
	and.b32  	%r1142, %r1141, %r8;
	shl.b32 	%r1143, %r1142, 3;
	add.s32 	%r1145, %r999, %r1143;
	ld.shared.u64 	%rd429, [%r1145+36864];
	add.s64 	%rd430, %rd429, %rd58;
	shl.b64 	%rd431, %rd430, 3;
	add.s64 	%rd432, %rd2, %rd431;
	st.global.u64 	[%rd432+30720], %rd427;
$L__BB4_197:
	bar.warp.sync 	-1;
	add.s32 	%r1146, %r1, 4224;
	setp.ge.s32 	%p133, %r1146, %r134;
	@%p133 bra 	$L__BB4_199;
	ld.shared.u64 	%rd433, [%r125+-3072];
	shr.u64 	%rd434, %rd433, %r534;
	cvt.u32.u64 	%r1148, %rd434;
	and.b32  	%r1149, %r1148, %r8;
	shl.b32 	%r1150, %r1149, 3;
	add.s32 	%r1152, %r999, %r1150;
	ld.shared.u64 	%rd435, [%r1152+36864];
	add.s64 	%rd436, %rd435, %rd58;
	shl.b64 	%rd437, %rd436, 3;
	add.s64 	%rd438, %rd2, %rd437;
	st.global.u64 	[%rd438+33792], %rd433;
$L__BB4_199:
	bar.warp.sync 	-1;
$L__BB4_200:
	setp.gt.s32 	%p134, %r5, %r149;
	ld.shared.u64 	%rd439, [%r125+-36864];
	shr.u64 	%rd440, %rd439, %r534;
	cvt.u32.u64 	%r1154, %rd440;
	and.b32  	%r135, %r1154, %r8;
	ld.shared.u64 	%rd441, [%r125+-33792];
	shr.u64 	%rd442, %rd441, %r534;
	cvt.u32.u64 	%r1155, %rd442;
	and.b32  	%r136, %r1155, %r8;
	ld.shared.u64 	%rd443, [%r125+-30720];
	shr.u64 	%rd444, %rd443, %r534;
	cvt.u32.u64 	%r1156, %rd444;
	and.b32  	%r137, %r1156, %r8;
	ld.shared.u64 	%rd445, [%r125+-27648];
	shr.u64 	%rd446, %rd445, %r534;
	cvt.u32.u64 	%r1157, %rd446;
	and.b32  	%r138, %r1157, %r8;
	ld.shared.u64 	%rd447, [%r125+-24576];
	shr.u64 	%rd448, %rd447, %r534;
	cvt.u32.u64 	%r1158, %rd448;
	and.b32  	%r139, %r1158, %r8;
	ld.shared.u64 	%rd449, [%r125+-21504];
	shr.u64 	%rd450, %rd449, %r534;
	cvt.u32.u64 	%r1159, %rd450;
	and.b32  	%r140, %r1159, %r8;
	ld.shared.u64 	%rd451, [%r125+-18432];
	shr.u64 	%rd452, %rd451, %r534;
	cvt.u32.u64 	%r1160, %rd452;
	and.b32  	%r141, %r1160, %r8;
	ld.shared.u64 	%rd453, [%r125+-15360];
	shr.u64 	%rd454, %rd453, %r534;
	cvt.u32.u64 	%r1161, %rd454;
	and.b32  	%r142, %r1161, %r8;
	ld.shared.u64 	%rd455, [%r125+-12288];
	shr.u64 	%rd456, %rd455, %r534;
	cvt.u32.u64 	%r1162, %rd456;
	and.b32  	%r143, %r1162, %r8;
	ld.shared.u64 	%rd457, [%r125+-9216];
	shr.u64 	%rd458, %rd457, %r534;
	cvt.u32.u64 	%r1163, %rd458;
	and.b32  	%r144, %r1163, %r8;
	ld.shared.u64 	%rd459, [%r125+-6144];
	shr.u64 	%rd460, %rd459, %r534;
	cvt.u32.u64 	%r1164, %rd460;
	and.b32  	%r145, %r1164, %r8;
	ld.shared.u64 	%rd461, [%r125+-3072];
	shr.u64 	%rd462, %rd461, %r534;
	cvt.u32.u64 	%r1165, %rd462;
	and.b32  	%r146, %r1165, %r8;
	@%p134 bra 	$L__BB4_202;
	ld.global.u64 	%rd649, [%rd57];
	ld.global.u64 	%rd650, [%rd57+256];
	ld.global.u64 	%rd651, [%rd57+512];
	ld.global.u64 	%rd652, [%rd57+768];
	ld.global.u64 	%rd653, [%rd57+1024];
	ld.global.u64 	%rd654, [%rd57+1280];
	ld.global.u64 	%rd655, [%rd57+1536];
	ld.global.u64 	%rd656, [%rd57+1792];
	ld.global.u64 	%rd657, [%rd57+2048];
	ld.global.u64 	%rd658, [%rd57+2304];
	ld.global.u64 	%rd659, [%rd57+2560];
	ld.global.u64 	%rd660, [%rd57+2816];
	bra.uni 	$L__BB4_226;
$L__BB4_202:
	cvt.u32.u64 	%r1166, %rd56;
	mul.lo.s32 	%r1167, %r4, 4608;
	sub.s32 	%r147, %r149, %r1167;
	setp.ge.s32 	%p135, %r1166, %r147;
	@%p135 bra 	$L__BB4_204;
	ld.global.u64 	%rd649, [%rd57];
$L__BB4_204:
	add.s32 	%r1169, %r1166, 32;
	setp.ge.s32 	%p136, %r1169, %r147;
	@%p136 bra 	$L__BB4_206;
	ld.global.u64 	%rd650, [%rd57+256];
$L__BB4_206:
	add.s32 	%r1171, %r1166, 64;
	setp.ge.s32 	%p137, %r1171, %r147;
	@%p137 bra 	$L__BB4_208;
	ld.global.u64 	%rd651, [%rd57+512];
$L__BB4_208:
	add.s32 	%r1173, %r1166, 96;
	setp.ge.s32 	%p138, %r1173, %r147;
	@%p138 bra 	$L__BB4_210;
	ld.global.u64 	%rd652, [%rd57+768];
$L__BB4_210:
	add.s32 	%r1175, %r1166, 128;
	setp.ge.s32 	%p139, %r1175, %r147;
	@%p139 bra 	$L__BB4_212;
	ld.global.u64 	%rd653, [%rd57+1024];
$L__BB4_212:
	add.s32 	%r1177, %r1166, 160;
	setp.ge.s32 	%p140, %r1177, %r147;
	@%p140 bra 	$L__BB4_214;
	ld.global.u64 	%rd654, [%rd57+1280];
$L__BB4_214:
	add.s32 	%r1179, %r1166, 192;
	setp.ge.s32 	%p141, %r1179, %r147;
	@%p141 bra 	$L__BB4_216;
	ld.global.u64 	%rd655, [%rd57+1536];
$L__BB4_216:
	add.s32 	%r1181, %r1166, 224;
	setp.ge.s32 	%p142, %r1181, %r147;
	@%p142 bra 	$L__BB4_218;
	ld.global.u64 	%rd656, [%rd57+1792];
$L__BB4_218:
	cvt.u32.u64 	%r1182, %rd56;
	add.s32 	%r1183, %r1182, 256;
	setp.ge.s32 	%p143, %r1183, %r147;
	@%p143 bra 	$L__BB4_220;
	ld.global.u64 	%rd657, [%rd57+2048];
$L__BB4_220:
	cvt.u32.u64 	%r1184, %rd56;
	add.s32 	%r1185, %r1184, 288;
	setp.ge.s32 	%p144, %r1185, %r147;
	@%p144 bra 	$L__BB4_222;
	ld.global.u64 	%rd658, [%rd57+2304];
$L__BB4_222:
	cvt.u32.u64 	%r1186, %rd56;
	add.s32 	%r1187, %r1186, 320;
	setp.ge.s32 	%p145, %r1187, %r147;
	@%p145 bra 	$L__BB4_224;
	ld.global.u64 	%rd659, [%rd57+2560];
$L__BB4_224:
	cvt.u32.u64 	%r1188, %rd56;
	add.s32 	%r1189, %r1188, 352;
	setp.ge.s32 	%p146, %r1189, %r147;
	@%p146 bra 	$L__BB4_226;
	ld.global.u64 	%rd660, [%rd57+2816];
$L__BB4_226:
	setp.gt.s32 	%p147, %r5, %r149;
	bar.sync 	0;
	st.shared.u64 	[%r113+-8], %rd649;
	st.shared.u64 	[%r114+-8], %rd650;
	st.shared.u64 	[%r115+-8], %rd651;
	st.shared.u64 	[%r116+-8], %rd652;
	st.shared.u64 	[%r117+-8], %rd653;
	st.shared.u64 	[%r118+-8], %rd654;
	st.shared.u64 	[%r119+-8], %rd655;
	st.shared.u64 	[%r120+-8], %rd656;
	st.shared.u64 	[%r121+-8], %rd657;
	st.shared.u64 	[%r122+-8], %rd658;
	st.shared.u64 	[%r123+-8], %rd659;
	st.shared.u64 	[%r124+-8], %rd660;
	bar.sync 	0;
	@%p147 bra 	$L__BB4_228;
	ld.shared.u64 	%rd475, [%r125+-36864];
	shl.b32 	%r1190, %r135, 3;
	mov.u32 	%r1191, _ZZN3cub18CUB_300001_SM_10006detail10radix_sort29DeviceRadixSortOnesweepKernelINS1_5radix10policy_hubImmyE10Policy1000ELNS0_9SortOrderE0EmmyiiNS1_21identity_decomposer_tEEEvPT5_SB_PT3_PKSC_PT1_PKSG_PT2_PKSK_T4_iiT6_E1s;
	add.s32 	%r1192, %r1191, 36864;
	add.s32 	%r1193, %r1192, %r1190;
	ld.shared.u64 	%rd476, [%r1193];
	add.s64 	%rd477, %rd476, %rd58;
	shl.b64 	%rd478, %rd477, 3;
	add.s64 	%rd479, %rd1, %rd478;
	st.global.u64 	[%rd479], %rd475;
	bar.warp.sync 	-1;
	ld.shared.u64 	%rd480, [%r125+-33792];
	shl.b32 	%r1194, %r136, 3;
	add.s32 	%r1195, %r1192, %r1194;
	ld.shared.u64 	%rd481, [%r1195];
	add.s64 	%rd482, %rd481, %rd58;
	shl.b64 	%rd483, %rd482, 3;
	add.s64 	%rd484, %rd1, %rd483;
	st.global.u64 	[%rd484+3072], %rd480;
	bar.warp.sync 	-1;
	ld.shared.u64 	%rd485, [%r125+-30720];
	shl.b32 	%r1196, %r137, 3;
	add.s32 	%r1197, %r1192, %r1196;
	ld.shared.u64 	%rd486, [%r1197];
	add.s64 	%rd487, %rd486, %rd58;
	shl.b64 	%rd488, %rd487, 3;
	add.s64 	%rd489, %rd1, %rd488;
	st.global.u64 	[%rd489+6144], %rd485;
	bar.warp.sync 	-1;
	ld.shared.u64 	%rd490, [%r125+-27648];
	shl.b32 	%r1198, %r138, 3;
	add.s32 	%r1199, %r1192, %r1198;
	ld.shared.u64 	%rd491, [%r1199];
	add.s64 	%rd492, %rd491, %rd58;
	shl.b64 	%rd493, %rd492, 3;
	add.s64 	%rd494, %rd1, %rd493;
	st.global.u64 	[%rd494+9216], %rd490;
	bar.warp.sync 	-1;
	ld.shared.u64 	%rd495, [%r125+-24576];
	shl.b32 	%r1200, %r139, 3;
	add.s32 	%r1201, %r1192, %r1200;
	ld.shared.u64 	%rd496, [%r1201];
	add.s64 	%rd497, %rd496, %rd58;
	shl.b64 	%rd498, %rd497, 3;
	add.s64 	%rd499, %rd1, %rd498;
	st.global.u64 	[%rd499+12288], %rd495;
	bar.warp.sync 	-1;
	ld.shared.u64 	%rd500, [%r125+-21504];
	shl.b32 	%r1202, %r140, 3;
	add.s32 	%r1203, %r1192, %r1202;
	ld.shared.u64 	%rd501, [%r1203];
	add.s64 	%rd502, %rd501, %rd58;
	shl.b64 	%rd503, %rd502, 3;
	add.s64 	%rd504, %rd1, %rd503;
	st.global.u64 	[%rd504+15360], %rd500;
	bar.warp.sync 	-1;
	ld.shared.u64 	%rd505, [%r125+-18432];
	shl.b32 	%r1204, %r141, 3;
	add.s32 	%r1205, %r1192, %r1204;
	ld.shared.u64 	%rd506, [%r1205];
	add.s64 	%rd507, %rd506, %rd58;
	shl.b64 	%rd508, %rd507, 3;
	add.s64 	%rd509, %rd1, %rd508;
	st.global.u64 	[%rd509+18432], %rd505;
	bar.warp.sync 	-1;
	ld.shared.u64 	%rd510, [%r125+-15360];
	shl.b32 	%r1206, %r142, 3;
	add.s32 	%r1207, %r1192, %r1206;
	ld.shared.u64 	%rd511, [%r1207];
	add.s64 	%rd512, %rd511, %rd58;
	shl.b64 	%rd513, %rd512, 3;
	add.s64 	%rd514, %rd1, %rd513;
	st.global.u64 	[%rd514+21504], %rd510;
	bar.warp.sync 	-1;
	ld.shared.u64 	%rd515, [%r125+-12288];
	shl.b32 	%r1208, %r143, 3;
	add.s32 	%r1209, %r1192, %r1208;
	ld.shared.u64 	%rd516, [%r1209];
	add.s64 	%rd517, %rd516, %rd58;
	shl.b64 	%rd518, %rd517, 3;
	add.s64 	%rd519, %rd1, %rd518;
	st.global.u64 	[%rd519+24576], %rd515;
	bar.warp.sync 	-1;
	ld.shared.u64 	%rd520, [%r125+-9216];
	shl.b32 	%r1210, %r144, 3;
	add.s32 	%r1211, %r1192, %r1210;
	ld.shared.u64 	%rd521, [%r1211];
	add.s64 	%rd522, %rd521, %rd58;
	shl.b64 	%rd523, %rd522, 3;
	add.s64 	%rd524, %rd1, %rd523;
	st.global.u64 	[%rd524+27648], %rd520;
	bar.warp.sync 	-1;
	ld.shared.u64 	%rd525, [%r125+-6144];
	shl.b32 	%r1212, %r145, 3;
	add.s32 	%r1213, %r1192, %r1212;
	ld.shared.u64 	%rd526, [%r1213];
	add.s64 	%rd527, %rd526, %rd58;
	shl.b64 	%rd528, %rd527, 3;
	add.s64 	%rd529, %rd1, %rd528;
	st.global.u64 	[%rd529+30720], %rd525;
	bar.warp.sync 	-1;
	ld.shared.u64 	%rd530, [%r125+-3072];
	shl.b32 	%r1214, %r146, 3;
	add.s32 	%r1215, %r1192, %r1214;
	ld.shared.u64 	%rd531, [%r1215];
	add.s64 	%rd532, %rd531, %rd58;
	shl.b64 	%rd533, %rd532, 3;
	add.s64 	%rd534, %rd1, %rd533;
	st.global.u64 	[%rd534+33792], %rd530;
	bar.warp.sync 	-1;
	bra.uni 	$L__BB4_253;
$L__BB4_228:
	mad.lo.s32 	%r148, %r4, -4608, %r149;
	shl.b32 	%r1216, %r135, 3;
	mov.u32 	%r1217, _ZZN3cub18CUB_300001_SM_10006detail10radix_sort29DeviceRadixSortOnesweepKernelINS1_5radix10policy_hubImmyE10Policy1000ELNS0_9SortOrderE0EmmyiiNS1_21identity_decomposer_tEEEvPT5_SB_PT3_PKSC_PT1_PKSG_PT2_PKSK_T4_iiT6_E1s;
	add.s32 	%r1218, %r1217, %r1216;
	ld.shared.u64 	%rd164, [%r1218+36864];
	setp.ge.s32 	%p148, %r1, %r148;
	@%p148 bra 	$L__BB4_230;
	ld.shared.u64 	%rd535, [%r125+-36864];
	add.s64 	%rd536, %rd164, %rd58;
	shl.b64 	%rd537, %rd536, 3;
	add.s64 	%rd538, %rd1, %rd537;
	st.global.u64 	[%rd538], %rd535;
$L__BB4_230:
	bar.warp.sync 	-1;
	shl.b32 	%r1219, %r136, 3;
	add.s32 	%r1221, %r1217, %r1219;
	ld.shared.u64 	%rd165, [%r1221+36864];
	add.s32 	%r1222, %r1, 384;
	setp.ge.s32 	%p149, %r1222, %r148;
	@%p149 bra 	$L__BB4_232;
	ld.shared.u64 	%rd539, [%r125+-33792];
	add.s64 	%rd540, %rd165, %rd58;
	shl.b64 	%rd541, %rd540, 3;
	add.s64 	%rd542, %rd1, %rd541;
	st.global.u64 	[%rd542+3072], %rd539;
$L__BB4_232:
	bar.warp.sync 	-1;
	shl.b32 	%r1223, %r137, 3;
	add.s32 	%r1225, %r1217, %r1223;
	ld.shared.u64 	%rd166, [%r1225+36864];
	add.s32 	%r1226, %r1, 768;
	setp.ge.s32 	%p150, %r1226, %r148;
	@%p150 bra 	$L__BB4_234;
	ld.shared.u64 	%rd543, [%r125+-30720];
	add.s64 	%rd544, %rd166, %rd58;
	shl.b64 	%rd545, %rd544, 3;
	add.s64 	%rd546, %rd1, %rd545;
	st.global.u64 	[%rd546+6144], %rd543;
$L__BB4_234:
	bar.warp.sync 	-1;
	shl.b32 	%r1227, %r138, 3;
	add.s32 	%r1229, %r1217, %r1227;
	ld.shared.u64 	%rd167, [%r1229+36864];
	add.s32 	%r1230, %r1, 1152;
	setp.ge.s32 	%p151, %r1230, %r148;
	@%p151 bra 	$L__BB4_236;
	ld.shared.u64 	%rd547, [%r125+-27648];
	add.s64 	%rd548, %rd167, %rd58;
	shl.b64 	%rd549, %rd548, 3;
	add.s64 	%rd550, %rd1, %rd549;
	st.global.u64 	[%rd550+9216], %rd547;
$L__BB4_236:
	bar.warp.sync 	-1;
	shl.b32 	%r1231, %r139, 3;
	add.s32 	%r1233, %r1217, %r1231;
	ld.shared.u64 	%rd168, [%r1233+36864];
	add.s32 	%r1234, %r1, 1536;
	setp.ge.s32 	%p152, %r1234, %r148;
	@%p152 bra 	$L__BB4_238;
	ld.shared.u64 	%rd551, [%r125+-24576];
	add.s64 	%rd552, %rd168, %rd58;
	shl.b64 	%rd553, %rd552, 3;
	add.s64 	%rd554, %rd1, %rd553;
	st.global.u64 	[%rd554+12288], %rd551;
$L__BB4_238:
	bar.warp.sync 	-1;
	shl.b32 	%r1235, %r140, 3;
	add.s32 	%r1237, %r1217, %r1235;
	ld.shared.u64 	%rd169, [%r1237+36864];
	add.s32 	%r1238, %r1, 1920;
	setp.ge.s32 	%p153, %r1238, %r148;
	@%p153 bra 	$L__BB4_240;
	ld.shared.u64 	%rd555, [%r125+-21504];
	add.s64 	%rd556, %rd169, %rd58;
	shl.b64 	%rd557, %rd556, 3;
	add.s64 	%rd558, %rd1, %rd557;
	st.global.u64 	[%rd558+15360], %rd555;
$L__BB4_240:
	bar.warp.sync 	-1;
	shl.b32 	%r1239, %r141, 3;
	add.s32 	%r1241, %r1217, %r1239;
	ld.shared.u64 	%rd170, [%r1241+36864];
	add.s32 	%r1242, %r1, 2304;
	setp.ge.s32 	%p154, %r1242, %r148;
	@%p154 bra 	$L__BB4_242;
	ld.shared.u64 	%rd559, [%r125+-18432];
	add.s64 	%rd560, %rd170, %rd58;
	shl.b64 	%rd561, %rd560, 3;
	add.s64 	%rd562, %rd1, %rd561;
	st.global.u64 	[%rd562+18432], %rd559;
$L__BB4_242:
	bar.warp.sync 	-1;
	shl.b32 	%r1243, %r142, 3;
	add.s32 	%r1245, %r1217, %r1243;
	ld.shared.u64 	%rd171, [%r1245+36864];
	add.s32 	%r1246, %r1, 2688;
	setp.ge.s32 	%p155, %r1246, %r148;
	@%p155 bra 	$L__BB4_244;
	ld.shared.u64 	%rd563, [%r125+-15360];
	add.s64 	%rd564, %rd171, %rd58;
	shl.b64 	%rd565, %rd564, 3;
	add.s64 	%rd566, %rd1, %rd565;
	st.global.u64 	[%rd566+21504], %rd563;
$L__BB4_244:
	bar.warp.sync 	-1;
	shl.b32 	%r1247, %r143, 3;
	add.s32 	%r1249, %r1217, %r1247;
	ld.shared.u64 	%rd172, [%r1249+36864];
	or.b32  	%r1250, %r1, 3072;
	setp.ge.s32 	%p156, %r1250, %r148;
	@%p156 bra 	$L__BB4_246;
	ld.shared.u64 	%rd567, [%r125+-12288];
	add.s64 	%rd568, %rd172, %rd58;
	shl.b64 	%rd569, %rd568, 3;
	add.s64 	%rd570, %rd1, %rd569;
	st.global.u64 	[%rd570+24576], %rd567;
$L__BB4_246:
	bar.warp.sync 	-1;
	shl.b32 	%r1251, %r144, 3;
	add.s32 	%r1253, %r1217, %r1251;
	ld.shared.u64 	%rd173, [%r1253+36864];
	add.s32 	%r1254, %r1, 3456;
	setp.ge.s32 	%p157, %r1254, %r148;
	@%p157 bra 	$L__BB4_248;
	ld.shared.u64 	%rd571, [%r125+-9216];
	add.s64 	%rd572, %rd173, %rd58;
	shl.b64 	%rd573, %rd572, 3;
	add.s64 	%rd574, %rd1, %rd573;
	st.global.u64 	[%rd574+27648], %rd571;
$L__BB4_248:
	bar.warp.sync 	-1;
	shl.b32 	%r1255, %r145, 3;
	add.s32 	%r1257, %r1217, %r1255;
	ld.shared.u64 	%rd174, [%r1257+36864];
	add.s32 	%r1258, %r1, 3840;
	setp.ge.s32 	%p158, %r1258, %r148;
	@%p158 bra 	$L__BB4_250;
	ld.shared.u64 	%rd575, [%r125+-6144];
	add.s64 	%rd576, %rd174, %rd58;
	shl.b64 	%rd577, %rd576, 3;
	add.s64 	%rd578, %rd1, %rd577;
	st.global.u64 	[%rd578+30720], %rd575;
$L__BB4_250:
	bar.warp.sync 	-1;
	shl.b32 	%r1259, %r146, 3;
	add.s32 	%r1261, %r1217, %r1259;
	ld.shared.u64 	%rd579, [%r1261+36864];
	add.s64 	%rd175, %rd579, %rd58;
	add.s32 	%r1262, %r1, 4224;
	setp.ge.s32 	%p159, %r1262, %r148;
	@%p159 bra 	$L__BB4_252;
	ld.shared.u64 	%rd580, [%r125+-3072];
	shl.b64 	%rd581, %rd175, 3;
	add.s64 	%rd582, %rd1, %rd581;
	st.global.u64 	[%rd582+33792], %rd580;
$L__BB4_252:
	bar.warp.sync 	-1;
$L__BB4_253:
	ret;

}


// ===== COMPILED SASS (sm_100) =====

	.target	sm_100

	.elftype	@"ET_EXEC"


//--------------------- .note.nv.tkinfo           --------------------------
	.section	.note.nv.tkinfo,"",@"SHT_NOTE"
	.sectionflags	@"SHF_NOTE_NV_TKINFO"
	.tkinfo
        /*0018*/ 	.word	0x00000002
        /*0030*/ 	.string	""
        /*0030*/ 	.string	"ptxas"
        /*0030*/ 	.string	"Cuda compilation tools, release 13.0, V13.0.88"
        /*0030*/ 	.string	"Build cuda_13.0.r13.0/compiler.36424714_0"
        /*0030*/ 	.string	"-arch sm_100 -m 64 "



//--------------------- .note.nv.cuinfo           --------------------------
	.section	.note.nv.cuinfo,"",@"SHT_NOTE"
	.sectionflags	@"SHF_NOTE_NV_CUINFO"
        /*0018*/ 	.short	0x0002
        /*001a*/ 	.short	0x0064
        /*001c*/ 	.short	0x0082
	.zero		2


//--------------------- .nv.info                  --------------------------
	.section	.nv.info,"",@"SHT_CUDA_INFO"
	.align	4


	//----- nvinfo : EIATTR_REGCOUNT
	.align		4
        /*0000*/ 	.byte	0x04, 0x2f
        /*0002*/ 	.short	(.L_41 - .L_40)
	.align		4
.L_40:
        /*0004*/ 	.word	index@(_ZN3cub18CUB_300001_SM_10006detail11EmptyKernelIvEEvv)
        /*0008*/ 	.word	0x00000004


	//----- nvinfo : EIATTR_FRAME_SIZE
	.align		4
.L_41:
        /*000c*/ 	.byte	0x04, 0x11
        /*000e*/ 	.short	(.L_43 - .L_42)
	.align		4
.L_42:
        /*0010*/ 	.word	index@(_ZN3cub18CUB_300001_SM_10006detail11EmptyKernelIvEEvv)
        /*0014*/ 	.word	0x00000000


	//----- nvinfo : EIATTR_REGCOUNT
	.align		4
.L_43:
        /*0018*/ 	.byte	0x04, 0x2f
        /*001a*/ 	.short	(.L_45 - .L_44)
	.align		4
.L_44:
        /*001c*/ 	.word	index@(_ZN3cub18CUB_300001_SM_10006detail10radix_sort31DeviceRadixSortSingleTileKernelINS1_5radix10policy_hubImmyE10Policy1000ELNS0_9SortOrderE0EmmyNS1_21identity_decomposer_tEEEvPKT1_PSA_PKT2_PSE_T3_iiT4_)
        /*0020*/ 	.word	0x0000007f


	//----- nvinfo : EIATTR_FRAME_SIZE
	.align		4
.L_45:
        /*0024*/ 	.byte	0x04, 0x11
        /*0026*/ 	.short	(.L_47 - .L_46)
	.align		4
.L_46:
        /*0028*/ 	.word	index@(_ZN3cub18CUB_300001_SM_10006detail10radix_sort31DeviceRadixSortSingleTileKernelINS1_5radix10policy_hubImmyE10Policy1000ELNS0_9SortOrderE0EmmyNS1_21identity_decomposer_tEEEvPKT1_PSA_PKT2_PSE_T3_iiT4_)
        /*002c*/ 	.word	0x00000000


	//----- nvinfo : EIATTR_REGCOUNT
	.align		4
.L_47:
        /*0030*/ 	.byte	0x04, 0x2f
        /*0032*/ 	.short	(.L_49 - .L_48)
	.align		4
.L_48:
        /*0034*/ 	.word	index@(_ZN3cub18CUB_300001_SM_10006detail10radix_sort30DeviceRadixSortHistogramKernelINS1_5radix10policy_hubImmyE10Policy1000ELNS0_9SortOrderE0EmyNS1_21identity_decomposer_tEEEvPT2_PKT1_SA_iiT3_)
        /*0038*/ 	.word	0x00000030


	//----- nvinfo : EIATTR_FRAME_SIZE
	.align		4
.L_49:
        /*003c*/ 	.byte	0x04, 0x11
        /*003e*/ 	.short	(.L_51 - .L_50)
	.align		4
.L_50:
        /*0040*/ 	.word	index@(_ZN3cub18CUB_300001_SM_10006detail10radix_sort30DeviceRadixSortHistogramKernelINS1_5radix10policy_hubImmyE10Policy1000ELNS0_9SortOrderE0EmyNS1_21identity_decomposer_tEEEvPT2_PKT1_SA_iiT3_)
        /*0044*/ 	.word	0x00000000


	//----- nvinfo : EIATTR_REGCOUNT
	.align		4
.L_51:
        /*0048*/ 	.byte	0x04, 0x2f
        /*004a*/ 	.short	(.L_53 - .L_52)
	.align		4
.L_52:
        /*004c*/ 	.word	index@(_ZN3cub18CUB_300001_SM_10006detail10radix_sort33DeviceRadixSortExclusiveSumKernelINS1_5radix10policy_hubImmyE10Policy1000EyEEvPT0_)
        /*0050*/ 	.word	0x00000020


	//----- nvinfo : EIATTR_FRAME_SIZE
	.align		4
.L_53:
        /*0054*/ 	.byte	0x04, 0x11
        /*0056*/ 	.short	(.L_55 - .L_54)
	.align		4
.L_54:
        /*0058*/ 	.word	index@(_ZN3cub18CUB_300001_SM_10006detail10radix_sort33DeviceRadixSortExclusiveSumKernelINS1_5radix10policy_hubImmyE10Policy1000EyEEvPT0_)
        /*005c*/ 	.word	0x00000000


	//----- nvinfo : EIATTR_REGCOUNT
	.align		4
.L_55:
        /*0060*/ 	.byte	0x04, 0x2f
        /*0062*/ 	.short	(.L_57 - .L_56)
	.align		4
.L_56:
        /*0064*/ 	.word	index@(_ZN3cub18CUB_300001_SM_10006detail10radix_sort29DeviceRadixSortOnesweepKernelINS1_5radix10policy_hubImmyE10Policy1000ELNS0_9SortOrderE0EmmyiiNS1_21identity_decomposer_tEEEvPT5_SB_PT3_PKSC_PT1_PKSG_PT2_PKSK_T4_iiT6_)
        /*0068*/ 	.word	0x0000004f


	//----- nvinfo : EIATTR_FRAME_SIZE
	.align		4
.L_57:
        /*006c*/ 	.byte	0x04, 0x11
        /*006e*/ 	.short	(.L_59 - .L_58)
	.align		4
.L_58:
        /*0070*/ 	.word	index@(_ZN3cub18CUB_300001_SM_10006detail10radix_sort29DeviceRadixSortOnesweepKernelINS1_5radix10policy_hubImmyE10Policy1000ELNS0_9SortOrderE0EmmyiiNS1_21identity_decomposer_tEEEvPT5_SB_PT3_PKSC_PT1_PKSG_PT2_PKSK_T4_iiT6_)
        /*0074*/ 	.word	0x00000000


	//----- nvinfo : EIATTR_MIN_STACK_SIZE
	.align		4
.L_59:
        /*0078*/ 	.byte	0x04, 0x12
        /*007a*/ 	.short	(.L_61 - .L_60)
	.align		4
.L_60:
        /*007c*/ 	.word	index@(_ZN3cub18CUB_300001_SM_10006detail10radix_sort29DeviceRadixSortOnesweepKernelINS1_5radix10policy_hubImmyE10Policy1000ELNS0_9SortOrderE0EmmyiiNS1_21identity_decomposer_tEEEvPT5_SB_PT3_PKSC_PT1_PKSG_PT2_PKSK_T4_iiT6_)
        /*0080*/ 	.word	0x00000000


	//----- nvinfo : EIATTR_MIN_STACK_SIZE
	.align		4
.L_61:
        /*0084*/ 	.byte	0x04, 0x12
        /*0086*/ 	.short	(.L_63 - .L_62)
	.align		4
.L_62:
        /*0088*/ 	.word	index@(_ZN3cub18CUB_300001_SM_10006detail10radix_sort33DeviceRadixSortExclusiveSumKernelINS1_5radix10policy_hubImmyE10Policy1000EyEEvPT0_)
        /*008c*/ 	.word	0x00000000


	//----- nvinfo : EIATTR_MIN_STACK_SIZE
	.align		4
.L_63:
        /*0090*/ 	.byte	0x04, 0x12
        /*0092*/ 	.short	(.L_65 - .L_64)
	.align		4
.L_64:
        /*0094*/ 	.word	index@(_ZN3cub18CUB_300001_SM_10006detail10radix_sort30DeviceRadixSortHistogramKernelINS1_5radix10policy_hubImmyE10Policy1000ELNS0_9SortOrderE0EmyNS1_21identity_decomposer_tEEEvPT2_PKT1_SA_iiT3_)
        /*0098*/ 	.word	0x00000000


	//----- nvinfo : EIATTR_MIN_STACK_SIZE
	.align		4
.L_65:
        /*009c*/ 	.byte	0x04, 0x12
        /*009e*/ 	.short	(.L_67 - .L_66)
	.align		4
.L_66:
        /*00a0*/ 	.word	index@(_ZN3cub18CUB_300001_SM_10006detail10radix_sort31DeviceRadixSortSingleTileKernelINS1_5radix10policy_hubImmyE10Policy1000ELNS0_9SortOrderE0EmmyNS1_21identity_decomposer_tEEEvPKT1_PSA_PKT2_PSE_T3_iiT4_)
        /*00a4*/ 	.word	0x00000000


	//----- nvinfo : EIATTR_MIN_STACK_SIZE
	.align		4
.L_67:
        /*00a8*/ 	.byte	0x04, 0x12
        /*00aa*/ 	.short	(.L_69 - .L_68)
	.align		4
.L_68:
        /*00ac*/ 	.word	index@(_ZN3cub18CUB_300001_SM_10006detail11EmptyKernelIvEEvv)
        /*00b0*/ 	.word	0x00000000
.L_69:


//--------------------- .nv.compat                --------------------------
	.section	.nv.compat,"",@"SHT_CUDA_COMPAT_INFO"
	.align	4
        /*0000*/ 	.byte	0x02, 0x09, 0x00, 0x00, 0x02, 0x02, 0x01, 0x00, 0x02, 0x05, 0x05, 0x00, 0x03, 0x07, 0x01, 0x01
        /*0010*/ 	.byte	0x02, 0x03, 0x00, 0x00, 0x02, 0x06, 0x01, 0x00, 0x04, 0x0b, 0x08, 0x00, 0x09, 0x00, 0x00, 0x00
        /*0020*/ 	.byte	0x00, 0x00, 0x00, 0x00


//--------------------- .nv.info._ZN3cub18CUB_300001_SM_10006detail10radix_sort29DeviceRadixSortOnesweepKernelINS1_5radix10policy_hubImmyE10Policy1000ELNS0_9SortOrderE0EmmyiiNS1_21identity_decomposer_tEEEvPT5_SB_PT3_PKSC_PT1_PKSG_PT2_PKSK_T4_iiT6_ --------------------------
	.section	.nv.info._ZN3cub18CUB_300001_SM_10006detail10radix_sort29DeviceRadixSortOnesweepKernelINS1_5radix10policy_hubImmyE10Policy1000ELNS0_9SortOrderE0EmmyiiNS1_21identity_decomposer_tEEEvPT5_SB_PT3_PKSC_PT1_PKSG_PT2_PKSK_T4_iiT6_,"",@"SHT_CUDA_INFO"
	.sectionflags	@""
	.align	4


	//----- nvinfo : EIATTR_CUDA_API_VERSION
	.align		4
        /*0000*/ 	.byte	0x04, 0x37
        /*0002*/ 	.short	(.L_71 - .L_70)
.L_70:
        /*0004*/ 	.word	0x00000082


	//----- nvinfo : EIATTR_KPARAM_INFO
	.align		4
.L_71:
        /*0008*/ 	.byte	0x04, 0x17
        /*000a*/ 	.short	(.L_73 - .L_72)
.L_72:
        /*000c*/ 	.word	0x00000000
        /*0010*/ 	.short	0x000b
        /*0012*/ 	.short	0x004c
        /*0014*/ 	.byte	0x00, 0xf0, 0x05, 0x00


	//----- nvinfo : EIATTR_KPARAM_INFO
	.align		4
.L_73:
        /*0018*/ 	.byte	0x04, 0x17
        /*001a*/ 	.short	(.L_75 - .L_74)
.L_74:
        /*001c*/ 	.word	0x00000000
        /*0020*/ 	.short	0x000a
        /*0022*/ 	.short	0x0048
        /*0024*/ 	.byte	0x00, 0xf0, 0x11, 0x00


	//----- nvinfo : EIATTR_KPARAM_INFO
	.align		4
.L_75:
        /*0028*/ 	.byte	0x04, 0x17
        /*002a*/ 	.short	(.L_77 - .L_76)
.L_76:
        /*002c*/ 	.word	0x00000000
        /*0030*/ 	.short	0x0009
        /*0032*/ 	.short	0x0044
        /*0034*/ 	.byte	0x00, 0xf0, 0x11, 0x00


	//----- nvinfo : EIATTR_KPARAM_INFO
	.align		4
.L_77:
        /*0038*/ 	.byte	0x04, 0x17
        /*003a*/ 	.short	(.L_79 - .L_78)
.L_78:
        /*003c*/ 	.word	0x00000000
        /*0040*/ 	.short	0x0008
        /*0042*/ 	.short	0x0040
        /*0044*/ 	.byte	0x00, 0xf0, 0x11, 0x00


	//----- nvinfo : EIATTR_KPARAM_INFO
	.align		4
.L_79:
        /*0048*/ 	.byte	0x04, 0x17
        /*004a*/ 	.short	(.L_81 - .L_80)
.L_80:
        /*004c*/ 	.word	0x00000000
        /*0050*/ 	.short	0x0007
        /*0052*/ 	.short	0x0038
        /*0054*/ 	.byte	0x00, 0xf5, 0x21, 0x00


	//----- nvinfo : EIATTR_KPARAM_INFO
	.align		4
.L_81:
        /*0058*/ 	.byte	0x04, 0x17
        /*005a*/ 	.short	(.L_83 - .L_82)
.L_82:
        /*005c*/ 	.word	0x00000000
        /*0060*/ 	.short	0x0006
        /*0062*/ 	.short	0x0030
        /*0064*/ 	.byte	0x00, 0xf5, 0x21, 0x00


	//----- nvinfo : EIATTR_KPARAM_INFO
	.align		4
.L_83:
        /*0068*/ 	.byte	0x04, 0x17
        /*006a*/ 	.short	(.L_85 - .L_84)
.L_84:
        /*006c*/ 	.word	0x00000000
        /*0070*/ 	.short	0x0005
        /*0072*/ 	.short	0x0028
        /*0074*/ 	.byte	0x00, 0xf5, 0x21, 0x00


	//----- nvinfo : EIATTR_KPARAM_INFO
	.align		4
.L_85:
        /*0078*/ 	.byte	0x04, 0x17
        /*007a*/ 	.short	(.L_87 - .L_86)
.L_86:
        /*007c*/ 	.word	0x00000000
        /*0080*/ 	.short	0x0004
        /*0082*/ 	.short	0x0020
        /*0084*/ 	.byte	0x00, 0xf5, 0x21, 0x00


	//----- nvinfo : EIATTR_KPARAM_INFO
	.align		4
.L_87:
        /*0088*/ 	.byte	0x04, 0x17
        /*008a*/ 	.short	(.L_89 - .L_88)
.L_88:
        /*008c*/ 	.word	0x00000000
        /*0090*/ 	.short	0x0003
        /*0092*/ 	.short	0x0018
        /*0094*/ 	.byte	0x00, 0xf5, 0x21, 0x00


	//----- nvinfo : EIATTR_KPARAM_INFO
	.align		4
.L_89:
        /*0098*/ 	.byte	0x04, 0x17
        /*009a*/ 	.short	(.L_91 - .L_90)
.L_90:
        /*009c*/ 	.word	0x00000000
        /*00a0*/ 	.short	0x0002
        /*00a2*/ 	.short	0x0010
        /*00a4*/ 	.byte	0x00, 0xf5, 0x21, 0x00


	//----- nvinfo : EIATTR_KPARAM_INFO
	.align		4
.L_91:
        /*00a8*/ 	.byte	0x04, 0x17
        /*00aa*/ 	.short	(.L_93 - .L_92)
.L_92:
        /*00ac*/ 	.word	0x00000000
        /*00b0*/ 	.short	0x0001
        /*00b2*/ 	.short	0x0008
        /*00b4*/ 	.byte	0x00, 0xf5, 0x21, 0x00


	//----- nvinfo : EIATTR_KPARAM_INFO
	.align		4
.L_93:
        /*00b8*/ 	.byte	0x04, 0x17
        /*00ba*/ 	.short	(.L_95 - .L_94)
.L_94:
        /*00bc*/ 	.word	0x00000000
        /*00c0*/ 	.short	0x0000
        /*00c2*/ 	.short	0x0000
        /*00c4*/ 	.byte	0x00, 0xf5, 0x21, 0x00


	//----- nvinfo : EIATTR_SPARSE_MMA_MASK
	.align		4
.L_95:
        /*00c8*/ 	.byte	0x03, 0x50
        /*00ca*/ 	.short	0x0000


	//----- nvinfo : EIATTR_MAXREG_COUNT
	.align		4
        /*00cc*/ 	.byte	0x03, 0x1b
        /*00ce*/ 	.short	0x00a8


	//----- nvinfo : EIATTR_NUM_BARRIERS
	.align		4
        /*00d0*/ 	.byte	0x02, 0x4c
        /*00d2*/ 	.byte	0x01
	.zero		1


	//----- nvinfo : EIATTR_MERCURY_ISA_VERSION
	.align		4
        /*00d4*/ 	.byte	0x03, 0x5f
        /*00d6*/ 	.short	0x0101


	//----- nvinfo : EIATTR_COOP_GROUP_MASK_REGIDS
	.align		4
        /*00d8*/ 	.byte	0x04, 0x29
        /*00da*/ 	.short	(.L_97 - .L_96)


	//   ....[0]....
.L_96:
        /*00dc*/ 	.word	0xffffffff


	//   ....[1]....
        /*00e0*/ 	.word	0x05000008


	//   ....[2]....
        /*00e4*/ 	.word	0xffffffff


	//   ....[3]....
        /*00e8*/ 	.word	0xffffffff


	//   ....[4]....
        /*00ec*/ 	.word	0xffffffff


	//   ....[5]....
        /*00f0*/ 	.word	0xffffffff


	//   ....[6]....
        /*00f4*/ 	.word	0xffffffff


	//   ....[7]....
        /*00f8*/ 	.word	0xffffffff


	//   ....[8]....
        /*00fc*/ 	.word	0xffffffff


	//   ....[9]....
        /*0100*/ 	.word	0xffffffff


	//   ....[10]....
        /*0104*/ 	.word	0xffffffff


	//   ....[11]....
        /*0108*/ 	.word	0xffffffff


	//   ....[12]....
        /*010c*/ 	.word	0xffffffff


	//   ....[13]....
        /*0110*/ 	.word	0xffffffff


	//   ....[14]....
        /*0114*/ 	.word	0xffffffff


	//   ....[15]....
        /*0118*/ 	.word	0xffffffff


	//   ....[16]....
        /*011c*/ 	.word	0xffffffff


	//   ....[17]....
        /*0120*/ 	.word	0xffffffff


	//   ....[18]....
        /*0124*/ 	.word	0xffffffff


	//   ....[19]....
        /*0128*/ 	.word	0xffffffff


	//   ....[20]....
        /*012c*/ 	.word	0xffffffff


	//   ....[21]....
        /*0130*/ 	.word	0xffffffff


	//   ....[22]....
        /*0134*/ 	.word	0xffffffff


	//   ....[23]....
        /*0138*/ 	.word	0xffffffff


	//   ....[24]....
        /*013c*/ 	.word	0xffffffff


	//   ....[25]....
        /*0140*/ 	.word	0xffffffff


	//   ....[26]....
        /*0144*/ 	.word	0xffffffff


	//   ....[27]....
        /*0148*/ 	.word	0xffffffff


	//   ....[28]....
        /*014c*/ 	.word	0xffffffff


	//   ....[29]....
        /*0150*/ 	.word	0xffffffff


	//   ....[30]....
        /*0154*/ 	.word	0xffffffff


	//   ....[31]....
        /*0158*/ 	.word	0xffffffff


	//   ....[32]....
        /*015c*/ 	.word	0xffffffff


	//   ....[33]....
        /*0160*/ 	.word	0xffffffff


	//   ....[34]....
        /*0164*/ 	.word	0xffffffff


	//   ....[35]....
        /*0168*/ 	.word	0xffffffff


	//   ....[36]....
        /*016c*/ 	.word	0xffffffff


	//   ....[37]....
        /*0170*/ 	.word	0xffffffff


	//   ....[38]....
        /*0174*/ 	.word	0xffffffff


	//   ....[39]....
        /*0178*/ 	.word	0xffffffff


	//   ....[40]....
        /*017c*/ 	.word	0xffffffff


	//   ....[41]....
        /*0180*/ 	.word	0xffffffff


	//   ....[42]....
        /*0184*/ 	.word	0xffffffff


	//   ....[43]....
        /*0188*/ 	.word	0xffffffff


	//   ....[44]....
        /*018c*/ 	.word	0xffffffff


	//   ....[45]....
        /*0190*/ 	.word	0xffffffff


	//   ....[46]....
        /*0194*/ 	.word	0xffffffff


	//   ....[47]....
        /*0198*/ 	.word	0xffffffff


	//   ....[48]....
        /*019c*/ 	.word	0xffffffff


	//   ....[49]....
        /*01a0*/ 	.word	0xffffffff


	//   ....[50]....
        /*01a4*/ 	.word	0xffffffff


	//   ....[51]....
        /*01a8*/ 	.word	0xffffffff


	//   ....[52]....
        /*01ac*/ 	.word	0xffffffff


	//   ....[53]....
        /*01b0*/ 	.word	0xffffffff


	//   ....[54]....
        /*01b4*/ 	.word	0xffffffff


	//   ....[55]....
        /*01b8*/ 	.word	0xffffffff


	//   ....[56]....
        /*01bc*/ 	.word	0xffffffff


	//   ....[57]....
        /*01c0*/ 	.word	0xffffffff


	//   ....[58]....
        /*01c4*/ 	.word	0xffffffff


	//   ....[59]....
        /*01c8*/ 	.word	0xffffffff


	//   ....[60]....
        /*01cc*/ 	.word	0xffffffff


	//   ....[61]....
        /*01d0*/ 	.word	0xffffffff


	//   ....[62]....
        /*01d4*/ 	.word	0xffffffff


	//   ....[63]....
        /*01d8*/ 	.word	0xffffffff


	//   ....[64]....
        /*01dc*/ 	.word	0xffffffff


	//   ....[65]....
        /*01e0*/ 	.word	0xffffffff


	//   ....[66]....
        /*01e4*/ 	.word	0xffffffff


	//   ....[67]....
        /*01e8*/ 	.word	0xffffffff


	//   ....[68]....
        /*01ec*/ 	.word	0xffffffff


	//   ....[69]....
        /*01f0*/ 	.word	0xffffffff


	//   ....[70]....
        /*01f4*/ 	.word	0xffffffff


	//   ....[71]....
        /*01f8*/ 	.word	0xffffffff


	//   ....[72]....
        /*01fc*/ 	.word	0xffffffff


	//   ....[73]....
        /*0200*/ 	.word	0xffffffff


	//   ....[74]....
        /*0204*/ 	.word	0xffffffff


	//   ....[75]....
        /*0208*/ 	.word	0xffffffff


	//   ....[76]....
        /*020c*/ 	.word	0xffffffff


	//   ....[77]....
        /*0210*/ 	.word	0xffffffff


	//   ....[78]....
        /*0214*/ 	.word	0xffffffff


	//   ....[79]....
        /*0218*/ 	.word	0xffffffff


	//   ....[80]....
        /*021c*/ 	.word	0xffffffff


	//   ....[81]....
        /*0220*/ 	.word	0xffffffff


	//   ....[82]....
        /*0224*/ 	.word	0xffffffff


	//   ....[83]....
        /*0228*/ 	.word	0xffffffff


	//   ....[84]....
        /*022c*/ 	.word	0xffffffff


	//   ....[85]....
        /*0230*/ 	.word	0xffffffff


	//   ....[86]....
        /*0234*/ 	.word	0xffffffff


	//   ....[87]....
        /*0238*/ 	.word	0xffffffff


	//   ....[88]....
        /*023c*/ 	.word	0xffffffff


	//   ....[89]....
        /*0240*/ 	.word	0xffffffff


	//   ....[90]....
        /*0244*/ 	.word	0xffffffff


	//   ....[91]....
        /*0248*/ 	.word	0xffffffff


	//   ....[92]....
        /*024c*/ 	.word	0xffffffff


	//   ....[93]....
        /*0250*/ 	.word	0xffffffff


	//   ....[94]....
        /*0254*/ 	.word	0xffffffff


	//   ....[95]....
        /*0258*/ 	.word	0xffffffff


	//   ....[96]....
        /*025c*/ 	.word	0xffffffff


	//   ....[97]....
        /*0260*/ 	.word	0xffffffff


	//   ....[98]....
        /*0264*/ 	.word	0xffffffff


	//   ....[99]....
        /*0268*/ 	.word	0xffffffff


	//   ....[100]....
        /*026c*/ 	.word	0xffffffff


	//   ....[101]....
        /*0270*/ 	.word	0xffffffff


	//   ....[102]....
        /*0274*/ 	.word	0xffffffff


	//   ....[103]....
        /*0278*/ 	.word	0xffffffff


	//   ....[104]....
        /*027c*/ 	.word	0xffffffff


	//   ....[105]....
        /*0280*/ 	.word	0xffffffff


	//   ....[106]....
        /*0284*/ 	.word	0xffffffff


	//   ....[107]....
        /*0288*/ 	.word	0xffffffff


	//   ....[108]....
        /*028c*/ 	.word	0xffffffff


	//   ....[109]....
        /*0290*/ 	.word	0xffffffff


	//   ....[110]....
        /*0294*/ 	.word	0xffffffff


	//   ....[111]....
        /*0298*/ 	.word	0xffffffff


	//   ....[112]....
        /*029c*/ 	.word	0xffffffff


	//   ....[113]....
        /*02a0*/ 	.word	0xffffffff


	//   ....[114]....
        /*02a4*/ 	.word	0xffffffff


	//   ....[115]....
        /*02a8*/ 	.word	0x05000016


	//   ....[116]....
        /*02ac*/ 	.word	0xffffffff


	//   ....[117]....
        /*02b0*/ 	.word	0xffffffff


	//   ....[118]....
        /*02b4*/ 	.word	0xffffffff


	//   ....[119]....
        /*02b8*/ 	.word	0xffffffff


	//   ....[120]....
        /*02bc*/ 	.word	0xffffffff


	//   ....[121]....
        /*02c0*/ 	.word	0xffffffff


	//   ....[122]....
        /*02c4*/ 	.word	0xffffffff


	//   ....[123]....
        /*02c8*/ 	.word	0xffffffff


	//   ....[124]....
        /*02cc*/ 	.word	0xffffffff


	//   ....[125]....
        /*02d0*/ 	.word	0xffffffff


	//   ....[126]....
        /*02d4*/ 	.word	0xffffffff


	//   ....[127]....
        /*02d8*/ 	.word	0xffffffff


	//   ....[128]....
        /*02dc*/ 	.word	0xffffffff


	//   ....[129]....
        /*02e0*/ 	.word	0xffffffff


	//   ....[130]....
        /*02e4*/ 	.word	0xffffffff


	//   ....[131]....
        /*02e8*/ 	.word	0xffffffff


	//   ....[132]....
        /*02ec*/ 	.word	0xffffffff


	//   ....[133]....
        /*02f0*/ 	.word	0xffffffff


	//   ....[134]....
        /*02f4*/ 	.word	0xffffffff


	//   ....[135]....
        /*02f8*/ 	.word	0xffffffff


	//   ....[136]....
        /*02fc*/ 	.word	0xffffffff


	//   ....[137]....
        /*0300*/ 	.word	0xffffffff


	//   ....[138]....
        /*0304*/ 	.word	0xffffffff


	//   ....[139]....
        /*0308*/ 	.word	0xffffffff


	//   ....[140]....
        /*030c*/ 	.word	0xffffffff


	//   ....[141]....
        /*0310*/ 	.word	0xffffffff


	//   ....[142]....
        /*0314*/ 	.word	0xffffffff


	//   ....[143]....
        /*0318*/ 	.word	0xffffffff


	//   ....[144]....
        /*031c*/ 	.word	0xffffffff


	//   ....[145]....
        /*0320*/ 	.word	0xffffffff


	//   ....[146]....
        /*0324*/ 	.word	0xffffffff


	//   ....[147]....
        /*0328*/ 	.word	0xffffffff


	//   ....[148]....
        /*032c*/ 	.word	0xffffffff


	//   ....[149]....
        /*0330*/ 	.word	0xffffffff


	//   ....[150]....
        /*0334*/ 	.word	0xffffffff


	//   ....[151]....
        /*0338*/ 	.word	0xffffffff


	//   ....[152]....
        /*033c*/ 	.word	0xffffffff


	//   ....[153]....
        /*0340*/ 	.word	0xffffffff


	//   ....[154]....
        /*0344*/ 	.word	0xffffffff


	//   ....[155]....
        /*0348*/ 	.word	0xffffffff


	//   ....[156]....
        /*034c*/ 	.word	0xffffffff


	//   ....[157]....
        /*0350*/ 	.word	0xffffffff


	//   ....[158]....
        /*0354*/ 	.word	0xffffffff


	//   ....[159]....
        /*0358*/ 	.word	0xffffffff


	//   ....[160]....
        /*035c*/ 	.word	0xffffffff


	//   ....[161]....
        /*0360*/ 	.word	0xffffffff


	//   ....[162]....
        /*0364*/ 	.word	0xffffffff


	//   ....[163]....
        /*0368*/ 	.word	0xffffffff


	//   ....[164]....
        /*036c*/ 	.word	0x05000048


	//   ....[165]....
        /*0370*/ 	.word	0x05000048


	//   ....[166]....
        /*0374*/ 	.word	0x05000048


	//   ....[167]....
        /*0378*/ 	.word	0x05000048


	//   ....[168]....
        /*037c*/ 	.word	0x05000048


	//----- nvinfo : EIATTR_COOP_GROUP_INSTR_OFFSETS
	.align		4
.L_97:
        /*0380*/ 	.byte	0x04, 0x28
        /*0382*/ 	.short	(.L_99 - .L_98)


	//   ....[0]....
.L_98:
        /*0384*/ 	.word	0x00000d30


	//   ....[1]....
        /*0388*/ 	.word	0x00001500


	//   ....[2]....
        /*038c*/ 	.word	0x000023b0


	//   ....[3]....
        /*0390*/ 	.word	0x000023d0


	//   ....[4]....
        /*0394*/ 	.word	0x000023f0


	//   ....[5]....
        /*0398*/ 	.word	0x00002410


	//   ....[6]....
        /*039c*/ 	.word	0x00002430


	//   ....[7]....
        /*03a0*/ 	.word	0x000028c0


	//   ....[8]....
        /*03a4*/ 	.word	0x000028d0


	//   ....[9]....
        /*03a8*/ 	.word	0x000028f0


	//   ....[10]....
        /*03ac*/ 	.word	0x00002910


	//   ....[11]....
        /*03b0*/ 	.word	0x00002970


	//   ....[12]....
        /*03b4*/ 	.word	0x000029b0


	//   ....[13]....
        /*03b8*/ 	.word	0x000029e0


	//   ....[14]....
        /*03bc*/ 	.word	0x00002a10


	//   ....[15]....
        /*03c0*/ 	.word	0x00002af0


	//   ....[16]....
        /*03c4*/ 	.word	0x00002b00


	//   ....[17]....
        /*03c8*/ 	.word	0x00002b30


	//   ....[18]....
        /*03cc*/ 	.word	0x00002b60


	//   ....[19]....
        /*03d0*/ 	.word	0x00002b90


	//   ....[20]....
        /*03d4*/ 	.word	0x00002bd0


	//   ....[21]....
        /*03d8*/ 	.word	0x00002bf0


	//   ....[22]....
        /*03dc*/ 	.word	0x00002c10


	//   ....[23]....
        /*03e0*/ 	.word	0x00002c80


	//   ....[24]....
        /*03e4*/ 	.word	0x00002d30


	//   ....[25]....
        /*03e8*/ 	.word	0x00002d40


	//   ....[26]....
        /*03ec*/ 	.word	0x00002d70


	//   ....[27]....
        /*03f0*/ 	.word	0x00002da0


	//   ....[28]....
        /*03f4*/ 	.word	0x00002dd0


	//   ....[29]....
        /*03f8*/ 	.word	0x00002e10


	//   ....[30]....
        /*03fc*/ 	.word	0x00002e30


	//   ....[31]....
        /*0400*/ 	.word	0x00002e50


	//   ....[32]....
        /*0404*/ 	.word	0x00002eb0


	//   ....[33]....
        /*0408*/ 	.word	0x00002f50


	//   ....[34]....
        /*040c*/ 	.word	0x00002f60


	//   ....[35]....
        /*0410*/ 	.word	0x00002f80


	//   ....[36]....
        /*0414*/ 	.word	0x00002fc0


	//   ....[37]....
        /*0418*/ 	.word	0x00002ff0


	//   ....[38]....
        /*041c*/ 	.word	0x00003030


	//   ....[39]....
        /*0420*/ 	.word	0x00003050


	//   ....[40]....
        /*0424*/ 	.word	0x00003070


	//   ....[41]....
        /*0428*/ 	.word	0x000030b0


	//   ....[42]....
        /*042c*/ 	.word	0x000031b0


	//   ....[43]....
        /*0430*/ 	.word	0x000031e0


	//   ....[44]....
        /*0434*/ 	.word	0x000031f0


	//   ....[45]....
        /*0438*/ 	.word	0x00003210


	//   ....[46]....
        /*043c*/ 	.word	0x00003250


	//   ....[47]....
        /*0440*/ 	.word	0x00003280


	//   ....[48]....
        /*0444*/ 	.word	0x000032c0


	//   ....[49]....
        /*0448*/ 	.word	0x000032e0


	//   ....[50]....
        /*044c*/ 	.word	0x00003300


	//   ....[51]....
        /*0450*/ 	.word	0x00003420


	//   ....[52]....
        /*0454*/ 	.word	0x00003440


	//   ....[53]....
        /*0458*/ 	.word	0x00003450


	//   ....[54]....
        /*045c*/ 	.word	0x00003470


	//   ....[55]....
        /*0460*/ 	.word	0x000034b0


	//   ....[56]....
        /*0464*/ 	.word	0x000034e0


	//   ....[57]....
        /*0468*/ 	.word	0x00003520


	//   ....[58]....
        /*046c*/ 	.word	0x00003540


	//   ....[59]....
        /*0470*/ 	.word	0x00003560


	//   ....[60]....
        /*0474*/ 	.word	0x00003690


	//   ....[61]....
        /*0478*/ 	.word	0x000036c0


	//   ....[62]....
        /*047c*/ 	.word	0x000036d0


	//   ....[63]....
        /*0480*/ 	.word	0x000036f0


	//   ....[64]....
        /*0484*/ 	.word	0x00003730


	//   ....[65]....
        /*0488*/ 	.word	0x00003760


	//   ....[66]....
        /*048c*/ 	.word	0x000037a0


	//   ....[67]....
        /*0490*/ 	.word	0x000037c0


	//   ....[68]....
        /*0494*/ 	.word	0x000037e0


	//   ....[69]....
        /*0498*/ 	.word	0x00003900


	//   ....[70]....
        /*049c*/ 	.word	0x00003930


	//   ....[71]....
        /*04a0*/ 	.word	0x00003940


	//   ....[72]....
        /*04a4*/ 	.word	0x00003970


	//   ....[73]....
        /*04a8*/ 	.word	0x00003990


	//   ....[74]....
        /*04ac*/ 	.word	0x000039e0


	//   ....[75]....
        /*04b0*/ 	.word	0x00003a00


	//   ....[76]....
        /*04b4*/ 	.word	0x00003a40


	//   ....[77]....
        /*04b8*/ 	.word	0x00003a60


	//   ....[78]....
        /*04bc*/ 	.word	0x00003b70


	//   ....[79]....
        /*04c0*/ 	.word	0x00003b90


	//   ....[80]....
        /*04c4*/ 	.word	0x00003ba0


	//   ....[81]....
        /*04c8*/ 	.word	0x00003bd0


	//   ....[82]....
        /*04cc*/ 	.word	0x00003c00


	//   ....[83]....
        /*04d0*/ 	.word	0x00003c50


	//   ....[84]....
        /*04d4*/ 	.word	0x00003c60


	//   ....[85]....
        /*04d8*/ 	.word	0x00003ca0


	//   ....[86]....
        /*04dc*/ 	.word	0x00003cd0


	//   ....[87]....
        /*04e0*/ 	.word	0x00003de0


	//   ....[88]....
        /*04e4*/ 	.word	0x00003e10


	//   ....[89]....
        /*04e8*/ 	.word	0x00003e20


	//   ....[90]....
        /*04ec*/ 	.word	0x00003e70


	//   ....[91]....
        /*04f0*/ 	.word	0x00003ea0


	//   ....[92]....
        /*04f4*/ 	.word	0x00003ed0


	//   ....[93]....
        /*04f8*/ 	.word	0x00003f00


	//   ....[94]....
        /*04fc*/ 	.word	0x00003f30


	//   ....[95]....
        /*0500*/ 	.word	0x00003f60


	//   ....[96]....
        /*0504*/ 	.word	0x00004050


	//   ....[97]....
        /*0508*/ 	.word	0x00004070


	//   ....[98]....
        /*050c*/ 	.word	0x00004080


	//   ....[99]....
        /*0510*/ 	.word	0x000040d0


	//   ....[100]....
        /*0514*/ 	.word	0x00004100


	//   ....[101]....
        /*0518*/ 	.word	0x00004130


	//   ....[102]....
        /*051c*/ 	.word	0x00004160


	//   ....[103]....
        /*0520*/ 	.word	0x00004190


	//   ....[104]....
        /*0524*/ 	.word	0x000041c0


	//   ....[105]....
        /*0528*/ 	.word	0x000042c0


	//   ....[106]....
        /*052c*/ 	.word	0x000042e0


	//   ....[107]....
        /*0530*/ 	.word	0x000042f0


	//   ....[108]....
        /*0534*/ 	.word	0x00004340


	//   ....[109]....
        /*0538*/ 	.word	0x00004370


	//   ....[110]....
        /*053c*/ 	.word	0x000043a0


	//   ....[111]....
        /*0540*/ 	.word	0x000043d0


	//   ....[112]....
        /*0544*/ 	.word	0x00004400


	//   ....[113]....
        /*0548*/ 	.word	0x00004430


	//   ....[114]....
        /*054c*/ 	.word	0x00004580


	//   ....[115]....
        /*0550*/ 	.word	0x00004a10


	//   ....[116]....
        /*0554*/ 	.word	0x00004ce0


	//   ....[117]....
        /*0558*/ 	.word	0x00004d90


	//   ....[118]....
        /*055c*/ 	.word	0x00004e40


	//   ....[119]....
        /*0560*/ 	.word	0x00004ef0


	//   ....[120]....
        /*0564*/ 	.word	0x00004fa0


	//   ....[121]....
        /*0568*/ 	.word	0x00005050


	//   ....[122]....
        /*056c*/ 	.word	0x00005100


	//   ....[123]....
        /*0570*/ 	.word	0x000051b0


	//   ....[124]....
        /*0574*/ 	.word	0x00005260


	//   ....[125]....
        /*0578*/ 	.word	0x00005310


	//   ....[126]....
        /*057c*/ 	.word	0x000053c0


	//   ....[127]....
        /*0580*/ 	.word	0x00005470


	//   ....[128]....
        /*0584*/ 	.word	0x00005650


	//   ....[129]....
        /*0588*/ 	.word	0x00005770


	//   ....[130]....
        /*058c*/ 	.word	0x00005890


	//   ....[131]....
        /*0590*/ 	.word	0x000059b0


	//   ....[132]....
        /*0594*/ 	.word	0x00005ad0


	//   ....[133]....
        /*0598*/ 	.word	0x00005bf0


	//   ....[134]....
        /*059c*/ 	.word	0x00005d00


	//   ....[135]....
        /*05a0*/ 	.word	0x00005e00


	//   ....[136]....
        /*05a4*/ 	.word	0x00005f00


	//   ....[137]....
        /*05a8*/ 	.word	0x00006000


	//   ....[138]....
        /*05ac*/ 	.word	0x00006100


	//   ....[139]....
        /*05b0*/ 	.word	0x00006200


	//   ....[140]....
        /*05b4*/ 	.word	0x00006a30


	//   ....[141]....
        /*05b8*/ 	.word	0x00006ab0


	//   ....[142]....
        /*05bc*/ 	.word	0x00006b30


	//   ....[143]....
        /*05c0*/ 	.word	0x00006bb0


	//   ....[144]....
        /*05c4*/ 	.word	0x00006c30


	//   ....[145]....
        /*05c8*/ 	.word	0x00006cb0


	//   ....[146]....
        /*05cc*/ 	.word	0x00006d30


	//   ....[147]....
        /*05d0*/ 	.word	0x00006db0


	//   ....[148]....
        /*05d4*/ 	.word	0x00006e30


	//   ....[149]....
        /*05d8*/ 	.word	0x00006eb0


	//   ....[150]....
        /*05dc*/ 	.word	0x00006f30


	//   ....[151]....
        /*05e0*/ 	.word	0x00006fb0


	//   ....[152]....
        /*05e4*/ 	.word	0x00007180


	//   ....[153]....
        /*05e8*/ 	.word	0x00007220


	//   ....[154]....
        /*05ec*/ 	.word	0x000072d0


	//   ....[155]....
        /*05f0*/ 	.word	0x00007380


	//   ....[156]....
        /*05f4*/ 	.word	0x00007430


	//   ....[157]....
        /*05f8*/ 	.word	0x000074e0


	//   ....[158]....
        /*05fc*/ 	.word	0x00007590


	//   ....[159]....
        /*0600*/ 	.word	0x00007640


	//   ....[160]....
        /*0604*/ 	.word	0x000076f0


	//   ....[161]....
        /*0608*/ 	.word	0x000077a0


	//   ....[162]....
        /*060c*/ 	.word	0x00007850


	//   ....[163]....
        /*0610*/ 	.word	0x000078f0


	//   ....[164]....
        /*0614*/ 	.word	0x00007960


	//   ....[165]....
        /*0618*/ 	.word	0x000079d0


	//   ....[166]....
        /*061c*/ 	.word	0x00007a40


	//   ....[167]....
        /*0620*/ 	.word	0x00007ab0


	//   ....[168]....
        /*0624*/ 	.word	0x00007b20


	//----- nvinfo : EIATTR_VRC_CTA_INIT_COUNT
	.align		4
.L_99:
        /*0628*/ 	.byte	0x02, 0x4a
	.zero		1
	.zero		1


	//----- nvinfo : EIATTR_EXIT_INSTR_OFFSETS
	.align		4
        /*062c*/ 	.byte	0x04, 0x1c
        /*062e*/ 	.short	(.L_101 - .L_100)


	//   ....[0]....
.L_100:
        /*0630*/ 	.word	0x00001f40


	//   ....[1]....
        /*0634*/ 	.word	0x000021b0


	//   ....[2]....
        /*0638*/ 	.word	0x000021d0


	//   ....[3]....
        /*063c*/ 	.word	0x00006fc0


	//   ....[4]....
        /*0640*/ 	.word	0x00007900


	//----- nvinfo : EIATTR_MAX_THREADS
	.align		4
.L_101:
        /*0644*/ 	.byte	0x04, 0x05
        /*0646*/ 	.short	(.L_103 - .L_102)
.L_102:
        /*0648*/ 	.word	0x00000180
        /*064c*/ 	.word	0x00000001
        /*0650*/ 	.word	0x00000001


	//----- nvinfo : EIATTR_CRS_STACK_SIZE
	.align		4
.L_103:
        /*0654*/ 	.byte	0x04, 0x1e
        /*0656*/ 	.short	(.L_105 - .L_104)
.L_104:
        /*0658*/ 	.word	0x00000000


	//----- nvinfo : EIATTR_CBANK_PARAM_SIZE
	.align		4
.L_105:
        /*065c*/ 	.byte	0x03, 0x19
        /*065e*/ 	.short	0x004d


	//----- nvinfo : EIATTR_PARAM_CBANK
	.align		4
        /*0660*/ 	.byte	0x04, 0x0a
        /*0662*/ 	.short	(.L_107 - .L_106)
	.align		4
.L_106:
        /*0664*/ 	.word	index@(.nv.constant0._ZN3cub18CUB_300001_SM_10006detail10radix_sort29DeviceRadixSortOnesweepKernelINS1_5radix10policy_hubImmyE10Policy1000ELNS0_9SortOrderE0EmmyiiNS1_21identity_decomposer_tEEEvPT5_SB_PT3_PKSC_PT1_PKSG_PT2_PKSK_T4_iiT6_)
        /*0668*/ 	.short	0x0380
        /*066a*/ 	.short	0x004d


	//----- nvinfo : EIATTR_SW_WAR
	.align		4
.L_107:
        /*066c*/ 	.byte	0x04, 0x36
        /*066e*/ 	.short	(.L_109 - .L_108)
.L_108:
        /*0670*/ 	.word	0x00000008
.L_109:


//--------------------- .nv.info._ZN3cub18CUB_300001_SM_10006detail10radix_sort33DeviceRadixSortExclusiveSumKernelINS1_5radix10policy_hubImmyE10Policy1000EyEEvPT0_ --------------------------
	.section	.nv.info._ZN3cub18CUB_300001_SM_10006detail10radix_sort33DeviceRadixSortExclusiveSumKernelINS1_5radix10policy_hubImmyE10Policy1000EyEEvPT0_,"",@"SHT_CUDA_INFO"
	.sectionflags	@""
	.align	4


	//----- nvinfo : EIATTR_CUDA_API_VERSION
	.align		4
        /*0000*/ 	.byte	0x04, 0x37
        /*0002*/ 	.short	(.L_111 - .L_110)
.L_110:
        /*0004*/ 	.word	0x00000082


	//----- nvinfo : EIATTR_KPARAM_INFO
	.align		4
.L_111:
        /*0008*/ 	.byte	0x04, 0x17
        /*000a*/ 	.short	(.L_113 - .L_112)
.L_112:
        /*000c*/ 	.word	0x00000000
        /*0010*/ 	.short	0x0000
        /*0012*/ 	.short	0x0000
        /*0014*/ 	.byte	0x00, 0xf5, 0x21, 0x00


	//----- nvinfo : EIATTR_SPARSE_MMA_MASK
	.align		4
.L_113:
        /*0018*/ 	.byte	0x03, 0x50
        /*001a*/ 	.short	0x0000


	//----- nvinfo : EIATTR_MAXREG_COUNT
	.align		4
        /*001c*/ 	.byte	0x03, 0x1b
        /*001e*/ 	.short	0x00ff


	//----- nvinfo : EIATTR_NUM_BARRIERS
	.align		4
        /*0020*/ 	.byte	0x02, 0x4c
        /*0022*/ 	.byte	0x01
	.zero		1


	//----- nvinfo : EIATTR_MERCURY_ISA_VERSION
	.align		4
        /*0024*/ 	.byte	0x03, 0x5f
        /*0026*/ 	.short	0x0101


	//----- nvinfo : EIATTR_COOP_GROUP_MASK_REGIDS
	.align		4
        /*0028*/ 	.byte	0x04, 0x29
        /*002a*/ 	.short	(.L_115 - .L_114)


	//   ....[0]....
.L_114:
        /*002c*/ 	.word	0xffffffff


	//   ....[1]....
        /*0030*/ 	.word	0xffffffff


	//   ....[2]....
        /*0034*/ 	.word	0xffffffff


	//   ....[3]....
        /*0038*/ 	.word	0xffffffff


	//   ....[4]....
        /*003c*/ 	.word	0xffffffff


	//   ....[5]....
        /*0040*/ 	.word	0xffffffff


	//   ....[6]....
        /*0044*/ 	.word	0xffffffff


	//   ....[7]....
        /*0048*/ 	.word	0xffffffff


	//   ....[8]....
        /*004c*/ 	.word	0xffffffff


	//   ....[9]....
        /*0050*/ 	.word	0xffffffff


	//   ....[10]....
        /*0054*/ 	.word	0x05000015


	//   ....[11]....
        /*0058*/ 	.word	0x05000015


	//   ....[12]....
        /*005c*/ 	.word	0x05000015


	//   ....[13]....
        /*0060*/ 	.word	0x05000015


	//   ....[14]....
        /*0064*/ 	.word	0x05000015


	//   ....[15]....
        /*0068*/ 	.word	0x05000015


	//   ....[16]....
        /*006c*/ 	.word	0x05000015


	//   ....[17]....
        /*0070*/ 	.word	0x05000015


	//   ....[18]....
        /*0074*/ 	.word	0x05000015


	//   ....[19]....
        /*0078*/ 	.word	0x05000015


	//----- nvinfo : EIATTR_COOP_GROUP_INSTR_OFFSETS
	.align		4
.L_115:
        /*007c*/ 	.byte	0x04, 0x28
        /*007e*/ 	.short	(.L_117 - .L_116)


	//   ....[0]....
.L_116:
        /*0080*/ 	.word	0x00000250


	//   ....[1]....
        /*0084*/ 	.word	0x00000260


	//   ....[2]....
        /*0088*/ 	.word	0x000002a0


	//   ....[3]....
        /*008c*/ 	.word	0x000002c0


	//   ....[4]....
        /*0090*/ 	.word	0x00000310


	//   ....[5]....
        /*0094*/ 	.word	0x00000320


	//   ....[6]....
        /*0098*/ 	.word	0x00000360


	//   ....[7]....
        /*009c*/ 	.word	0x00000380


	//   ....[8]....
        /*00a0*/ 	.word	0x000003d0


	//   ....[9]....
        /*00a4*/ 	.word	0x000003e0


	//   ....[10]....
        /*00a8*/ 	.word	0x00000660


	//   ....[11]....
        /*00ac*/ 	.word	0x000006b0


	//   ....[12]....
        /*00b0*/ 	.word	0x00000740


	//   ....[13]....
        /*00b4*/ 	.word	0x00000790


	//   ....[14]....
        /*00b8*/ 	.word	0x00000820


	//   ....[15]....
        /*00bc*/ 	.word	0x00000870


	//   ....[16]....
        /*00c0*/ 	.word	0x00000900


	//   ....[17]....
        /*00c4*/ 	.word	0x00000950


	//   ....[18]....
        /*00c8*/ 	.word	0x000009e0


	//   ....[19]....
        /*00cc*/ 	.word	0x00000a30


	//----- nvinfo : EIATTR_VRC_CTA_INIT_COUNT
	.align		4
.L_117:
        /*00d0*/ 	.byte	0x02, 0x4a
	.zero		1
	.zero		1


	//----- nvinfo : EIATTR_EXIT_INSTR_OFFSETS
	.align		4
        /*00d4*/ 	.byte	0x04, 0x1c
        /*00d6*/ 	.short	(.L_119 - .L_118)


	//   ....[0]....
.L_118:
        /*00d8*/ 	.word	0x000005d0


	//   ....[1]....
        /*00dc*/ 	.word	0x00000600


	//----- nvinfo : EIATTR_CRS_STACK_SIZE
	.align		4
.L_119:
        /*00e0*/ 	.byte	0x04, 0x1e
        /*00e2*/ 	.short	(.L_121 - .L_120)
.L_120:
        /*00e4*/ 	.word	0x00000000


	//----- nvinfo : EIATTR_CBANK_PARAM_SIZE
	.align		4
.L_121:
        /*00e8*/ 	.byte	0x03, 0x19
        /*00ea*/ 	.short	0x0008


	//----- nvinfo : EIATTR_PARAM_CBANK
	.align		4
        /*00ec*/ 	.byte	0x04, 0x0a
        /*00ee*/ 	.short	(.L_123 - .L_122)
	.align		4
.L_122:
        /*00f0*/ 	.word	index@(.nv.constant0._ZN3cub18CUB_300001_SM_10006detail10radix_sort33DeviceRadixSortExclusiveSumKernelINS1_5radix10policy_hubImmyE10Policy1000EyEEvPT0_)
        /*00f4*/ 	.short	0x0380
        /*00f6*/ 	.short	0x0008


	//----- nvinfo : EIATTR_SW_WAR
	.align		4
.L_123:
        /*00f8*/ 	.byte	0x04, 0x36
        /*00fa*/ 	.short	(.L_125 - .L_124)
.L_124:
        /*00fc*/ 	.word	0x00000008
.L_125:


//--------------------- .nv.info._ZN3cub18CUB_300001_SM_10006detail10radix_sort30DeviceRadixSortHistogramKernelINS1_5radix10policy_hubImmyE10Policy1000ELNS0_9SortOrderE0EmyNS1_21identity_decomposer_tEEEvPT2_PKT1_SA_iiT3_ --------------------------
	.section	.nv.info._ZN3cub18CUB_300001_SM_10006detail10radix_sort30DeviceRadixSortHistogramKernelINS1_5radix10policy_hubImmyE10Policy1000ELNS0_9SortOrderE0EmyNS1_21identity_decomposer_tEEEvPT2_PKT1_SA_iiT3_,"",@"SHT_CUDA_INFO"
	.sectionflags	@""
	.align	4


	//----- nvinfo : EIATTR_CUDA_API_VERSION
	.align		4
        /*0000*/ 	.byte	0x04, 0x37
        /*0002*/ 	.short	(.L_127 - .L_126)
.L_126:
        /*0004*/ 	.word	0x00000082


	//----- nvinfo : EIATTR_KPARAM_INFO
	.align		4
.L_127:
        /*0008*/ 	.byte	0x04, 0x17
        /*000a*/ 	.short	(.L_129 - .L_128)
.L_128:
        /*000c*/ 	.word	0x00000000
        /*0010*/ 	.short	0x0005
        /*0012*/ 	.short	0x0020
        /*0014*/ 	.byte	0x00, 0xf0, 0x05, 0x00


	//----- nvinfo : EIATTR_KPARAM_INFO
	.align		4
.L_129:
        /*0018*/ 	.byte	0x04, 0x17
        /*001a*/ 	.short	(.L_131 - .L_130)
.L_130:
        /*001c*/ 	.word	0x00000000
        /*0020*/ 	.short	0x0004
        /*0022*/ 	.short	0x001c
        /*0024*/ 	.byte	0x00, 0xf0, 0x11, 0x00


	//----- nvinfo : EIATTR_KPARAM_INFO
	.align		4
.L_131:
        /*0028*/ 	.byte	0x04, 0x17
        /*002a*/ 	.short	(.L_133 - .L_132)
.L_132:
        /*002c*/ 	.word	0x00000000
        /*0030*/ 	.short	0x0003
        /*0032*/ 	.short	0x0018
        /*0034*/ 	.byte	0x00, 0xf0, 0x11, 0x00


	//----- nvinfo : EIATTR_KPARAM_INFO
	.align		4
.L_133:
        /*0038*/ 	.byte	0x04, 0x17
        /*003a*/ 	.short	(.L_135 - .L_134)
.L_134:
        /*003c*/ 	.word	0x00000000
        /*0040*/ 	.short	0x0002
        /*0042*/ 	.short	0x0010
        /*0044*/ 	.byte	0x00, 0xf0, 0x21, 0x00


	//----- nvinfo : EIATTR_KPARAM_INFO
	.align		4
.L_135:
        /*0048*/ 	.byte	0x04, 0x17
        /*004a*/ 	.short	(.L_137 - .L_136)
.L_136:
        /*004c*/ 	.word	0x00000000
        /*0050*/ 	.short	0x0001
        /*0052*/ 	.short	0x0008
        /*0054*/ 	.byte	0x00, 0xf5, 0x21, 0x00


	//----- nvinfo : EIATTR_KPARAM_INFO
	.align		4
.L_137:
        /*0058*/ 	.byte	0x04, 0x17
        /*005a*/ 	.short	(.L_139 - .L_138)
.L_138:
        /*005c*/ 	.word	0x00000000
        /*0060*/ 	.short	0x0000
        /*0062*/ 	.short	0x0000
        /*0064*/ 	.byte	0x00, 0xf5, 0x21, 0x00


	//----- nvinfo : EIATTR_SPARSE_MMA_MASK
	.align		4
.L_139:
        /*0068*/ 	.byte	0x03, 0x50
        /*006a*/ 	.short	0x0000


	//----- nvinfo : EIATTR_MAXREG_COUNT
	.align		4
        /*006c*/ 	.byte	0x03, 0x1b
        /*006e*/ 	.short	0x00ff


	//----- nvinfo : EIATTR_NUM_BARRIERS
	.align		4
        /*0070*/ 	.byte	0x02, 0x4c
        /*0072*/ 	.byte	0x01
	.zero		1


	//----- nvinfo : EIATTR_MERCURY_ISA_VERSION
	.align		4
        /*0074*/ 	.byte	0x03, 0x5f
        /*0076*/ 	.short	0x0101


	//----- nvinfo : EIATTR_VRC_CTA_INIT_COUNT
	.align		4
        /*0078*/ 	.byte	0x02, 0x4a
	.zero		1
	.zero		1


	//----- nvinfo : EIATTR_EXIT_INSTR_OFFSETS
	.align		4
        /*007c*/ 	.byte	0x04, 0x1c
        /*007e*/ 	.short	(.L_141 - .L_140)


	//   ....[0]....
.L_140:
        /*0080*/ 	.word	0x00000040


	//   ....[1]....
        /*0084*/ 	.word	0x00002fb0


	//----- nvinfo : EIATTR_MAX_THREADS
	.align		4
.L_141:
        /*0088*/ 	.byte	0x04, 0x05
        /*008a*/ 	.short	(.L_143 - .L_142)
.L_142:
        /*008c*/ 	.word	0x00000080
        /*0090*/ 	.word	0x00000001
        /*0094*/ 	.word	0x00000001


	//----- nvinfo : EIATTR_CRS_STACK_SIZE
	.align		4
.L_143:
        /*0098*/ 	.byte	0x04, 0x1e
        /*009a*/ 	.short	(.L_145 - .L_144)
.L_144:
        /*009c*/ 	.word	0x00000000


	//----- nvinfo : EIATTR_CBANK_PARAM_SIZE
	.align		4
.L_145:
        /*00a0*/ 	.byte	0x03, 0x19
        /*00a2*/ 	.short	0x0021


	//----- nvinfo : EIATTR_PARAM_CBANK
	.align		4
        /*00a4*/ 	.byte	0x04, 0x0a
        /*00a6*/ 	.short	(.L_147 - .L_146)
	.align		4
.L_146:
        /*00a8*/ 	.word	index@(.nv.constant0._ZN3cub18CUB_300001_SM_10006detail10radix_sort30DeviceRadixSortHistogramKernelINS1_5radix10policy_hubImmyE10Policy1000ELNS0_9SortOrderE0EmyNS1_21identity_decomposer_tEEEvPT2_PKT1_SA_iiT3_)
        /*00ac*/ 	.short	0x0380
        /*00ae*/ 	.short	0x0021


	//----- nvinfo : EIATTR_SW_WAR
	.align		4
.L_147:
        /*00b0*/ 	.byte	0x04, 0x36
        /*00b2*/ 	.short	(.L_149 - .L_148)
.L_148:
        /*00b4*/ 	.word	0x00000008
.L_149:


//--------------------- .nv.info._ZN3cub18CUB_300001_SM_10006detail10radix_sort31DeviceRadixSortSingleTileKernelINS1_5radix10policy_hubImmyE10Policy1000ELNS0_9SortOrderE0EmmyNS1_21identity_decomposer_tEEEvPKT1_PSA_PKT2_PSE_T3_iiT4_ --------------------------
	.section	.nv.info._ZN3cub18CUB_300001_SM_10006detail10radix_sort31DeviceRadixSortSingleTileKernelINS1_5radix10policy_hubImmyE10Policy1000ELNS0_9SortOrderE0EmmyNS1_21identity_decomposer_tEEEvPKT1_PSA_PKT2_PSE_T3_iiT4_,"",@"SHT_CUDA_INFO"
	.sectionflags	@""
	.align	4


	//----- nvinfo : EIATTR_CUDA_API_VERSION
	.align		4
        /*0000*/ 	.byte	0x04, 0x37
        /*0002*/ 	.short	(.L_151 - .L_150)
.L_150:
        /*0004*/ 	.word	0x00000082


	//----- nvinfo : EIATTR_KPARAM_INFO
	.align		4
.L_151:
        /*0008*/ 	.byte	0x04, 0x17
        /*000a*/ 	.short	(.L_153 - .L_152)
.L_152:
        /*000c*/ 	.word	0x00000000
        /*0010*/ 	.short	0x0007
        /*0012*/ 	.short	0x0030
        /*0014*/ 	.byte	0x00, 0xf0, 0x05, 0x00


	//----- nvinfo : EIATTR_KPARAM_INFO
	.align		4
.L_153:
        /*0018*/ 	.byte	0x04, 0x17
        /*001a*/ 	.short	(.L_155 - .L_154)
.L_154:
        /*001c*/ 	.word	0x00000000
        /*0020*/ 	.short	0x0006
        /*0022*/ 	.short	0x002c
        /*0024*/ 	.byte	0x00, 0xf0, 0x11, 0x00


	//----- nvinfo : EIATTR_KPARAM_INFO
	.align		4
.L_155:
        /*0028*/ 	.byte	0x04, 0x17
        /*002a*/ 	.short	(.L_157 - .L_156)
.L_156:
        /*002c*/ 	.word	0x00000000
        /*0030*/ 	.short	0x0005
        /*0032*/ 	.short	0x0028
        /*0034*/ 	.byte	0x00, 0xf0, 0x11, 0x00


	//----- nvinfo : EIATTR_KPARAM_INFO
	.align		4
.L_157:
        /*0038*/ 	.byte	0x04, 0x17
        /*003a*/ 	.short	(.L_159 - .L_158)
.L_158:
        /*003c*/ 	.word	0x00000000
        /*0040*/ 	.short	0x0004
        /*0042*/ 	.short	0x0020
        /*0044*/ 	.byte	0x00, 0xf0, 0x21, 0x00


	//----- nvinfo : EIATTR_KPARAM_INFO
	.align		4
.L_159:
        /*0048*/ 	.byte	0x04, 0x17
        /*004a*/ 	.short	(.L_161 - .L_160)
.L_160:
        /*004c*/ 	.word	0x00000000
        /*0050*/ 	.short	0x0003
        /*0052*/ 	.short	0x0018
        /*0054*/ 	.byte	0x00, 0xf5, 0x21, 0x00


	//----- nvinfo : EIATTR_KPARAM_INFO
	.align		4
.L_161:
        /*0058*/ 	.byte	0x04, 0x17
        /*005a*/ 	.short	(.L_163 - .L_162)
.L_162:
        /*005c*/ 	.word	0x00000000
        /*0060*/ 	.short	0x0002
        /*0062*/ 	.short	0x0010
        /*0064*/ 	.byte	0x00, 0xf5, 0x21, 0x00


	//----- nvinfo : EIATTR_KPARAM_INFO
	.align		4
.L_163:
        /*0068*/ 	.byte	0x04, 0x17
        /*006a*/ 	.short	(.L_165 - .L_164)
.L_164:
        /*006c*/ 	.word	0x00000000
        /*0070*/ 	.short	0x0001
        /*0072*/ 	.short	0x0008
        /*0074*/ 	.byte	0x00, 0xf5, 0x21, 0x00


	//----- nvinfo : EIATTR_KPARAM_INFO
	.align		4
.L_165:
        /*0078*/ 	.byte	0x04, 0x17
        /*007a*/ 	.short	(.L_167 - .L_166)
.L_166:
        /*007c*/ 	.word	0x00000000
        /*0080*/ 	.short	0x0000
        /*0082*/ 	.short	0x0000
        /*0084*/ 	.byte	0x00, 0xf5, 0x21, 0x00


	//----- nvinfo : EIATTR_SPARSE_MMA_MASK
	.align		4
.L_167:
        /*0088*/ 	.byte	0x03, 0x50
        /*008a*/ 	.short	0x0000


	//----- nvinfo : EIATTR_MAXREG_COUNT
	.align		4
        /*008c*/ 	.byte	0x03, 0x1b
        /*008e*/ 	.short	0x00ff


	//----- nvinfo : EIATTR_NUM_BARRIERS
	.align		4
        /*0090*/ 	.byte	0x02, 0x4c
        /*0092*/ 	.byte	0x01
	.zero		1


	//----- nvinfo : EIATTR_MERCURY_ISA_VERSION
	.align		4
        /*0094*/ 	.byte	0x03, 0x5f
        /*0096*/ 	.short	0x0101


	//----- nvinfo : EIATTR_COOP_GROUP_MASK_REGIDS
	.align		4
        /*0098*/ 	.byte	0x04, 0x29
        /*009a*/ 	.short	(.L_169 - .L_168)


	//   ....[0]....
.L_168:
        /*009c*/ 	.word	0xffffffff


	//   ....[1]....
        /*00a0*/ 	.word	0xffffffff


	//   ....[2]....
        /*00a4*/ 	.word	0xffffffff


	//   ....[3]....
        /*00a8*/ 	.word	0xffffffff


	//   ....[4]....
        /*00ac*/ 	.word	0xffffffff


	//----- nvinfo : EIATTR_COOP_GROUP_INSTR_OFFSETS
	.align		4
.L_169:
        /*00b0*/ 	.byte	0x04, 0x28
        /*00b2*/ 	.short	(.L_171 - .L_170)


	//   ....[0]....
.L_170:
        /*00b4*/ 	.word	0x000011e0


	//   ....[1]....
        /*00b8*/ 	.word	0x00001200


	//   ....[2]....
        /*00bc*/ 	.word	0x00001220


	//   ....[3]....
        /*00c0*/ 	.word	0x00001240


	//   ....[4]....
        /*00c4*/ 	.word	0x00001260


	//----- nvinfo : EIATTR_VRC_CTA_INIT_COUNT
	.align		4
.L_171:
        /*00c8*/ 	.byte	0x02, 0x4a
	.zero		1
	.zero		1


	//----- nvinfo : EIATTR_EXIT_INSTR_OFFSETS
	.align		4
        /*00cc*/ 	.byte	0x04, 0x1c
        /*00ce*/ 	.short	(.L_173 - .L_172)


	//   ....[0]....
.L_172:
        /*00d0*/ 	.word	0x000023a0


	//   ....[1]....
        /*00d4*/ 	.word	0x000023e0


	//----- nvinfo : EIATTR_MAX_THREADS
	.align		4
.L_173:
        /*00d8*/ 	.byte	0x04, 0x05
        /*00da*/ 	.short	(.L_175 - .L_174)
.L_174:
        /*00dc*/ 	.word	0x00000100
        /*00e0*/ 	.word	0x00000001
        /*00e4*/ 	.word	0x00000001


	//----- nvinfo : EIATTR_CBANK_PARAM_SIZE
	.align		4
.L_175:
        /*00e8*/ 	.byte	0x03, 0x19
        /*00ea*/ 	.short	0x0031


	//----- nvinfo : EIATTR_PARAM_CBANK
	.align		4
        /*00ec*/ 	.byte	0x04, 0x0a
        /*00ee*/ 	.short	(.L_177 - .L_176)
	.align		4
.L_176:
        /*00f0*/ 	.word	index@(.nv.constant0._ZN3cub18CUB_300001_SM_10006detail10radix_sort31DeviceRadixSortSingleTileKernelINS1_5radix10policy_hubImmyE10Policy1000ELNS0_9SortOrderE0EmmyNS1_21identity_decomposer_tEEEvPKT1_PSA_PKT2_PSE_T3_iiT4_)
        /*00f4*/ 	.short	0x0380
        /*00f6*/ 	.short	0x0031


	//----- nvinfo : EIATTR_SW_WAR
	.align		4
.L_177:
        /*00f8*/ 	.byte	0x04, 0x36
        /*00fa*/ 	.short	(.L_179 - .L_178)
.L_178:
        /*00fc*/ 	.word	0x00000008
.L_179:


//--------------------- .nv.info._ZN3cub18CUB_300001_SM_10006detail11EmptyKernelIvEEvv --------------------------
	.section	.nv.info._ZN3cub18CUB_300001_SM_10006detail11EmptyKernelIvEEvv,"",@"SHT_CUDA_INFO"
	.sectionflags	@""
	.align	4


	//----- nvinfo : EIATTR_CUDA_API_VERSION
	.align		4
        /*0000*/ 	.byte	0x04, 0x37
        /*0002*/ 	.short	(.L_181 - .L_180)
.L_180:
        /*0004*/ 	.word	0x00000082


	//----- nvinfo : EIATTR_SPARSE_MMA_MASK
	.align		4
.L_181:
        /*0008*/ 	.byte	0x03, 0x50
        /*000a*/ 	.short	0x0000


	//----- nvinfo : EIATTR_MAXREG_COUNT
	.align		4
        /*000c*/ 	.byte	0x03, 0x1b
        /*000e*/ 	.short	0x00ff


	//----- nvinfo : EIATTR_MERCURY_ISA_VERSION
	.align		4
        /*0010*/ 	.byte	0x03, 0x5f
        /*0012*/ 	.short	0x0101


	//----- nvinfo : EIATTR_VRC_CTA_INIT_COUNT
	.align		4
        /*0014*/ 	.byte	0x02, 0x4a
	.zero		1
	.zero		1


	//----- nvinfo : EIATTR_EXIT_INSTR_OFFSETS
	.align		4
        /*0018*/ 	.byte	0x04, 0x1c
        /*001a*/ 	.short	(.L_183 - .L_182)


	//   ....[0]....
.L_182:
        /*001c*/ 	.word	0x00000010


	//----- nvinfo : EIATTR_SW_WAR
	.align		4
.L_183:
        /*0020*/ 	.byte	0x04, 0x36
        /*0022*/ 	.short	(.L_185 - .L_184)
.L_184:
        /*0024*/ 	.word	0x00000008
.L_185:


//--------------------- .nv.callgraph             --------------------------
	.section	.nv.callgraph,"",@"SHT_CUDA_CALLGRAPH"
	.align	4
	.sectionentsize	8
	.align		4
        /*0000*/ 	.word	0x00000000
	.align		4
        /*0004*/ 	.word	0xffffffff
	.align		4
        /*0008*/ 	.word	0x00000000
	.align		4
        /*000c*/ 	.word	0xfffffffe
	.align		4
        /*0010*/ 	.word	0x00000000
	.align		4
        /*0014*/ 	.word	0xfffffffd
	.align		4
        /*0018*/ 	.word	0x00000000
	.align		4
        /*001c*/ 	.word	0xfffffffc


//--------------------- .nv.constant4             --------------------------
	.section	.nv.constant4,"a",@progbits
	.align	8
	.align		8
.nv.constant4:
        /*0000*/ 	.dword	_ZN34_INTERNAL_50f1574b_4_k_cu_123ef37c4cuda3std3__45__cpo5beginE
	.align		8
        /*0008*/ 	.dword	_ZN34_INTERNAL_50f1574b_4_k_cu_123ef37c4cuda3std3__45__cpo3endE
	.align		8
        /*0010*/ 	.dword	_ZN34_INTERNAL_50f1574b_4_k_cu_123ef37c4cuda3std3__45__cpo6cbeginE
	.align		8
        /*0018*/ 	.dword	_ZN34_INTERNAL_50f1574b_4_k_cu_123ef37c4cuda3std3__45__cpo4cendE
	.align		8
        /*0020*/ 	.dword	_ZN34_INTERNAL_50f1574b_4_k_cu_123ef37c4cuda3std3__45__cpo6rbeginE
	.align		8
        /*0028*/ 	.dword	_ZN34_INTERNAL_50f1574b_4_k_cu_123ef37c4cuda3std3__45__cpo4rendE
	.align		8
        /*0030*/ 	.dword	_ZN34_INTERNAL_50f1574b_4_k_cu_123ef37c4cuda3std3__45__cpo7crbeginE
	.align		8
        /*0038*/ 	.dword	_ZN34_INTERNAL_50f1574b_4_k_cu_123ef37c4cuda3std3__45__cpo5crendE
	.align		8
        /*0040*/ 	.dword	_ZN34_INTERNAL_50f1574b_4_k_cu_123ef37c4cuda3std3__436_GLOBAL__N__50f1574b_4_k_cu_123ef37c6ignoreE
	.align		8
        /*0048*/ 	.dword	_ZN34_INTERNAL_50f1574b_4_k_cu_123ef37c4cuda3std3__419piecewise_constructE
	.align		8
        /*0050*/ 	.dword	_ZN34_INTERNAL_50f1574b_4_k_cu_123ef37c4cuda3std3__48in_placeE
	.align		8
        /*0058*/ 	.dword	_ZN34_INTERNAL_50f1574b_4_k_cu_123ef37c4cuda3std3__420unreachable_sentinelE
	.align		8
        /*0060*/ 	.dword	_ZN34_INTERNAL_50f1574b_4_k_cu_123ef37c4cuda3std3__47nulloptE
	.align		8
        /*0068*/ 	.dword	_ZN34_INTERNAL_50f1574b_4_k_cu_123ef37c4cuda3std3__48unexpectE
	.align		8
        /*0070*/ 	.dword	_ZN34_INTERNAL_50f1574b_4_k_cu_123ef37c4cuda3std6ranges3__45__cpo4swapE
	.align		8
        /*0078*/ 	.dword	_ZN34_INTERNAL_50f1574b_4_k_cu_123ef37c4cuda3std6ranges3__45__cpo9iter_moveE
	.align		8
        /*0080*/ 	.dword	_ZN34_INTERNAL_50f1574b_4_k_cu_123ef37c4cuda3std6ranges3__45__cpo5beginE
	.align		8
        /*0088*/ 	.dword	_ZN34_INTERNAL_50f1574b_4_k_cu_123ef37c4cuda3std6ranges3__45__cpo3endE
	.align		8
        /*0090*/ 	.dword	_ZN34_INTERNAL_50f1574b_4_k_cu_123ef37c4cuda3std6ranges3__45__cpo6cbeginE
	.align		8
        /*0098*/ 	.dword	_ZN34_INTERNAL_50f1574b_4_k_cu_123ef37c4cuda3std6ranges3__45__cpo4cendE
	.align		8
        /*00a0*/ 	.dword	_ZN34_INTERNAL_50f1574b_4_k_cu_123ef37c4cuda3std6ranges3__45__cpo7advanceE
	.align		8
        /*00a8*/ 	.dword	_ZN34_INTERNAL_50f1574b_4_k_cu_123ef37c4cuda3std6ranges3__45__cpo9iter_swapE
	.align		8
        /*00b0*/ 	.dword	_ZN34_INTERNAL_50f1574b_4_k_cu_123ef37c4cuda3std6ranges3__45__cpo4nextE
	.align		8
        /*00b8*/ 	.dword	_ZN34_INTERNAL_50f1574b_4_k_cu_123ef37c4cuda3std6ranges3__45__cpo4prevE
	.align		8
        /*00c0*/ 	.dword	_ZN34_INTERNAL_50f1574b_4_k_cu_123ef37c4cuda3std6ranges3__45__cpo4dataE
	.align		8
        /*00c8*/ 	.dword	_ZN34_INTERNAL_50f1574b_4_k_cu_123ef37c4cuda3std6ranges3__45__cpo5cdataE
	.align		8
        /*00d0*/ 	.dword	_ZN34_INTERNAL_50f1574b_4_k_cu_123ef37c4cuda3std6ranges3__45__cpo4sizeE
	.align		8
        /*00d8*/ 	.dword	_ZN34_INTERNAL_50f1574b_4_k_cu_123ef37c4cuda3std6ranges3__45__cpo5ssizeE
	.align		8
        /*00e0*/ 	.dword	_ZN34_INTERNAL_50f1574b_4_k_cu_123ef37c4cuda3std6ranges3__45__cpo8distanceE
	.align		8
        /*00e8*/ 	.dword	_ZN34_INTERNAL_50f1574b_4_k_cu_123ef37c6thrust24THRUST_300001_SM_1000_NS6system6detail10sequential3seqE
	.align		8
        /*00f0*/ 	.dword	_ZN34_INTERNAL_50f1574b_4_k_cu_123ef37c6thrust24THRUST_300001_SM_1000_NS12placeholders2_1E
	.align		8
        /*00f8*/ 	.dword	_ZN34_INTERNAL_50f1574b_4_k_cu_123ef37c6thrust24THRUST_300001_SM_1000_NS12placeholders2_2E
	.align		8
        /*0100*/ 	.dword	_ZN34_INTERNAL_50f1574b_4_k_cu_123ef37c6thrust24THRUST_300001_SM_1000_NS12placeholders2_3E
	.align		8
        /*0108*/ 	.dword	_ZN34_INTERNAL_50f1574b_4_k_cu_123ef37c6thrust24THRUST_300001_SM_1000_NS12placeholders2_4E
	.align		8
        /*0110*/ 	.dword	_ZN34_INTERNAL_50f1574b_4_k_cu_123ef37c6thrust24THRUST_300001_SM_1000_NS12placeholders2_5E
	.align		8
        /*0118*/ 	.dword	_ZN34_INTERNAL_50f1574b_4_k_cu_123ef37c6thrust24THRUST_300001_SM_1000_NS12placeholders2_6E
	.align		8
        /*0120*/ 	.dword	_ZN34_INTERNAL_50f1574b_4_k_cu_123ef37c6thrust24THRUST_300001_SM_1000_NS12placeholders2_7E
	.align		8
        /*0128*/ 	.dword	_ZN34_INTERNAL_50f1574b_4_k_cu_123ef37c6thrust24THRUST_300001_SM_1000_NS12placeholders2_8E
	.align		8
        /*0130*/ 	.dword	_ZN34_INTERNAL_50f1574b_4_k_cu_123ef37c6thrust24THRUST_300001_SM_1000_NS12placeholders2_9E
	.align		8
        /*0138*/ 	.dword	_ZN34_INTERNAL_50f1574b_4_k_cu_123ef37c6thrust24THRUST_300001_SM_1000_NS12placeholders3_10E


//--------------------- .text._ZN3cub18CUB_300001_SM_10006detail10radix_sort29DeviceRadixSortOnesweepKernelINS1_5radix10policy_hubImmyE10Policy1000ELNS0_9SortOrderE0EmmyiiNS1_21identity_decomposer_tEEEvPT5_SB_PT3_PKSC_PT1_PKSG_PT2_PKSK_T4_iiT6_ --------------------------
	.section	.text._ZN3cub18CUB_300001_SM_10006detail10radix_sort29DeviceRadixSortOnesweepKernelINS1_5radix10policy_hubImmyE10Policy1000ELNS0_9SortOrderE0EmmyiiNS1_21identity_decomposer_tEEEvPT5_SB_PT3_PKSC_PT1_PKSG_PT2_PKSK_T4_iiT6_,"ax",@progbits
	.align	128
        .global         _ZN3cub18CUB_300001_SM_10006detail10radix_sort29DeviceRadixSortOnesweepKernelINS1_5radix10policy_hubImmyE10Policy1000ELNS0_9SortOrderE0EmmyiiNS1_21identity_decomposer_tEEEvPT5_SB_PT3_PKSC_PT1_PKSG_PT2_PKSK_T4_iiT6_
        .type           _ZN3cub18CUB_300001_SM_10006detail10radix_sort29DeviceRadixSortOnesweepKernelINS1_5radix10policy_hubImmyE10Policy1000ELNS0_9SortOrderE0EmmyiiNS1_21identity_decomposer_tEEEvPT5_SB_PT3_PKSC_PT1_PKSG_PT2_PKSK_T4_iiT6_,@function
        .size           _ZN3cub18CUB_300001_SM_10006detail10radix_sort29DeviceRadixSortOnesweepKernelINS1_5radix10policy_hubImmyE10Policy1000ELNS0_9SortOrderE0EmmyiiNS1_21identity_decomposer_tEEEvPT5_SB_PT3_PKSC_PT1_PKSG_PT2_PKSK_T4_iiT6_,(.L_x_204 - _ZN3cub18CUB_300001_SM_10006detail10radix_sort29DeviceRadixSortOnesweepKernelINS1_5radix10policy_hubImmyE10Policy1000ELNS0_9SortOrderE0EmmyiiNS1_21identity_decomposer_tEEEvPT5_SB_PT3_PKSC_PT1_PKSG_PT2_PKSK_T4_iiT6_)
        .other          _ZN3cub18CUB_300001_SM_10006detail10radix_sort29DeviceRadixSortOnesweepKernelINS1_5radix10policy_hubImmyE10Policy1000ELNS0_9SortOrderE0EmmyiiNS1_21identity_decomposer_tEEEvPT5_SB_PT3_PKSC_PT1_PKSG_PT2_PKSK_T4_iiT6_,@"STO_CUDA_ENTRY STV_DEFAULT"
_ZN3cub18CUB_300001_SM_10006detail10radix_sort29DeviceRadixSortOnesweepKernelINS1_5radix10policy_hubImmyE10Policy1000ELNS0_9SortOrderE0EmmyiiNS1_21identity_decomposer_tEEEvPT5_SB_PT3_PKSC_PT1_PKSG_PT2_PKSK_T4_iiT6_:
.text._ZN3cub18CUB_300001_SM_10006detail10radix_sort29DeviceRadixSortOnesweepKernelINS1_5radix10policy_hubImmyE10Policy1000ELNS0_9SortOrderE0EmmyiiNS1_21identity_decomposer_tEEEvPT5_SB_PT3_PKSC_PT1_PKSG_PT2_PKSK_T4_iiT6_:
[----:B------:R-:W-:Y:S01]  /*0000*/  LDC R1, c[0x0][0x37c] ;  /* 0x0000df00ff017b82 */ /* 0x000fe20000000800 */
[----:B------:R-:W0:Y:S01]  /*0010*/  S2R R19, SR_TID.X ;  /* 0x0000000000137919 */ /* 0x000e220000002100 */
[----:B------:R-:W-:Y:S01]  /*0020*/  MOV R41, 0x400 ;  /* 0x0000040000297802 */ /* 0x000fe20000000f00 */
[----:B------:R-:W1:Y:S01]  /*0030*/  LDCU.64 UR8, c[0x0][0x358] ;  /* 0x00006b00ff0877ac */ /* 0x000e620008000a00 */
[----:B------:R-:W-:Y:S01]  /*0040*/  BSSY.RECONVERGENT B0, `(.L_x_0) ;  /* 0x000000c000007945 */ /* 0x000fe20003800200 */
[----:B------:R-:W2:Y:S01]  /*0050*/  S2R R0, SR_CgaCtaId ;  /* 0x0000000000007919 */ /* 0x000ea20000008800 */
[----:B0-----:R-:W-:Y:S02]  /*0060*/  ISETP.NE.AND P0, PT, R19, RZ, PT ;  /* 0x000000ff1300720c */ /* 0x001fe40003f05270 */
[----:B--2---:R-:W-:-:S11]  /*0070*/  LEA R41, R0, R41, 0x18 ;  /* 0x0000002900297211 */ /* 0x004fd600078ec0ff */
[----:B-1----:R-:W-:Y:S05]  /*0080*/  @P0 BRA `(.L_x_1) ;  /* 0x00000000001c0947 */ /* 0x002fea0003800000 */
[----:B------:R-:W0:Y:S01]  /*0090*/  LDC.64 R2, c[0x0][0x388] ;  /* 0x0000e200ff027b82 */ /* 0x000e220000000a00 */
[----:B------:R-:W-:-:S05]  /*00a0*/  IMAD.MOV.U32 R5, RZ, RZ, 0x1 ;  /* 0x00000001ff057424 */ /* 0x000fca00078e00ff */
[----:B0-----:R-:W2:Y:S02]  /*00b0*/  ATOMG.E.ADD.STRONG.GPU PT, R2, desc[UR8][R2.64], R5 ;  /* 0x80000005020279a8 */ /* 0x001ea400081ef108 */
[----:B------:R-:W0:Y:S01]  /*00c0*/  S2UR UR5, SR_CgaCtaId ;  /* 0x00000000000579c3 */ /* 0x000e220000008800 */
[----:B------:R-:W-:Y:S02]  /*00d0*/  UMOV UR4, 0x400 ;  /* 0x0000040000047882 */ /* 0x000fe40000000000 */
[----:B0-----:R-:W-:-:S09]  /*00e0*/  ULEA UR4, UR5, UR4, 0x18 ;  /* 0x0000000405047291 */ /* 0x001fd2000f8ec0ff */
[----:B--2---:R0:W-:Y:S03]  /*00f0*/  STS [UR4+0x9000], R2 ;  /* 0x00900002ff007988 */ /* 0x0041e60008000804 */
.L_x_1:
[----:B------:R-:W-:Y:S05]  /*0100*/  BSYNC.RECONVERGENT B0 ;  /* 0x0000000000007941 */ /* 0x000fea0003800200 */
.L_x_0:
[----:B------:R-:W-:Y:S01]  /*0110*/  BAR.SYNC.DEFER_BLOCKING 0x0 ;  /* 0x0000000000007b1d */ /* 0x000fe20000010000 */
[----:B0-----:R-:W-:-:S05]  /*0120*/  SHF.R.U32.HI R2, RZ, 0x5, R19 ;  /* 0x00000005ff027819 */ /* 0x001fca0000011613 */
[----:B------:R-:W0:Y:S01]  /*0130*/  LDCU UR4, c[0x0][0x3c0] ;  /* 0x00007800ff0477ac */ /* 0x000e220008000800 */
[----:B------:R-:W1:Y:S01]  /*0140*/  S2R R42, SR_LANEID ;  /* 0x00000000002a7919 */ /* 0x000e620000000000 */
[----:B------:R-:W2:Y:S02]  /*0150*/  LDS R4, [R41+0x9000] ;  /* 0x0090000029047984 */ /* 0x000ea40000000800 */
[----:B--2---:R-:W-:-:S04]  /*0160*/  IMAD R3, R4, 0x1200, RZ ;  /* 0x0000120004037824 */ /* 0x004fc800078e02ff */
[----:B------:R-:W-:Y:S01]  /*0170*/  VIADD R39, R3, 0x1200 ;  /* 0x0000120003277836 */ /* 0x000fe20000000000 */
[----:B------:R-:W-:-:S04]  /*0180*/  SHF.R.S32.HI R48, RZ, 0x1f, R3 ;  /* 0x0000001fff307819 */ /* 0x000fc80000011403 */
[----:B0-----:R-:W-:-:S13]  /*0190*/  ISETP.GT.AND P0, PT, R39, UR4, PT ;  /* 0x0000000427007c0c */ /* 0x001fda000bf04270 */
[----:B-1----:R-:W-:Y:S05]  /*01a0*/  @P0 BRA `(.L_x_2) ;  /* 0x0000000000540947 */ /* 0x002fea0003800000 */
[----:B------:R-:W0:Y:S01]  /*01b0*/  LDCU.64 UR4, c[0x0][0x3a8] ;  /* 0x00007500ff0477ac */ /* 0x000e220008000a00 */
[C---:B------:R-:W-:Y:S02]  /*01c0*/  LOP3.LUT R0, R19.reuse, 0x1f, RZ, 0xc0, !PT ;  /* 0x0000001f13007812 */ /* 0x040fe400078ec0ff */
[----:B------:R-:W-:-:S05]  /*01d0*/  LOP3.LUT R5, R19, 0x3e0, RZ, 0xc0, !PT ;  /* 0x000003e013057812 */ /* 0x000fca00078ec0ff */
[----:B------:R-:W-:-:S05]  /*01e0*/  IMAD R0, R5, 0xc, R0 ;  /* 0x0000000c05007824 */ /* 0x000fca00078e0200 */
[----:B------:R-:W-:-:S05]  /*01f0*/  IADD3 R3, P0, PT, R3, R0, RZ ;  /* 0x0000000003037210 */ /* 0x000fca0007f1e0ff */
[----:B------:R-:W-:Y:S01]  /*0200*/  IMAD.X R48, RZ, RZ, R48, P0 ;  /* 0x000000ffff307224 */ /* 0x000fe200000e0630 */
[----:B0-----:R-:W-:-:S04]  /*0210*/  LEA R6, P0, R3, UR4, 0x3 ;  /* 0x0000000403067c11 */ /* 0x001fc8000f8018ff */
[----:B------:R-:W-:-:S05]  /*0220*/  LEA.HI.X R7, R3, UR5, R48, 0x3, P0 ;  /* 0x0000000503077c11 */ /* 0x000fca00080f1c30 */
[----:B------:R0:W5:Y:S04]  /*0230*/  LDG.E.64 R36, desc[UR8][R6.64] ;  /* 0x0000000806247981 */ /* 0x000168000c1e1b00 */
        /* <DEDUP_REMOVED lines=10> */
[----:B------:R0:W5:Y:S01]  /*02e0*/  LDG.E.64 R14, desc[UR8][R6.64+0xb00] ;  /* 0x000b0008060e7981 */ /* 0x000162000c1e1b00 */
[----:B------:R-:W-:Y:S05]  /*02f0*/  BRA `(.L_x_3) ;  /* 0x0000000400107947 */ /* 0x000fea0003800000 */
.L_x_2:
[----:B------:R-:W0:Y:S01]  /*0300*/  LDCU.64 UR6, c[0x0][0x3a8] ;  /* 0x00007500ff0677ac */ /* 0x000e220008000a00 */
[C---:B------:R-:W-:Y:S01]  /*0310*/  LOP3.LUT R0, R19.reuse, 0x1f, RZ, 0xc0, !PT ;  /* 0x0000001f13007812 */ /* 0x040fe200078ec0ff */
[----:B------:R-:W-:Y:S01]  /*0320*/  IMAD.MOV.U32 R36, RZ, RZ, -0x1 ;  /* 0xffffffffff247424 */ /* 0x000fe200078e00ff */
[----:B------:R-:W-:Y:S01]  /*0330*/  LOP3.LUT R5, R19, 0x3e0, RZ, 0xc0, !PT ;  /* 0x000003e013057812 */ /* 0x000fe200078ec0ff */
[----:B------:R-:W-:Y:S02]  /*0340*/  IMAD.MOV.U32 R37, RZ, RZ, -0x1 ;  /* 0xffffffffff257424 */ /* 0x000fe400078e00ff */
[----:B------:R-:W-:Y:S02]  /*0350*/  IMAD.MOV.U32 R34, RZ, RZ, -0x1 ;  /* 0xffffffffff227424 */ /* 0x000fe400078e00ff */
[----:B------:R-:W-:Y:S01]  /*0360*/  IMAD R0, R5, 0xc, R0 ;  /* 0x0000000c05007824 */ /* 0x000fe200078e0200 */
[----:B------:R-:W-:Y:S01]  /*0370*/  IADD3 R5, PT, PT, -R3, UR4, RZ ;  /* 0x0000000403057c10 */ /* 0x000fe2000fffe1ff */
[----:B------:R-:W-:-:S02]  /*0380*/  IMAD.MOV.U32 R35, RZ, RZ, -0x1 ;  /* 0xffffffffff237424 */ /* 0x000fc400078e00ff */
[C---:B------:R-:W-:Y:S01]  /*0390*/  VIADD R8, R0.reuse, 0x40 ;  /* 0x0000004000087836 */ /* 0x040fe20000000000 */
[----:B------:R-:W-:Y:S01]  /*03a0*/  IADD3 R3, P0, PT, R3, R0, RZ ;  /* 0x0000000003037210 */ /* 0x000fe20007f1e0ff */
[C---:B------:R-:W-:Y:S01]  /*03b0*/  VIADD R6, R0.reuse, 0x20 ;  /* 0x0000002000067836 */ /* 0x040fe20000000000 */
[CC--:B------:R-:W-:Y:S01]  /*03c0*/  ISETP.GE.AND P3, PT, R0.reuse, R5.reuse, PT ;  /* 0x000000050000720c */ /* 0x0c0fe20003f66270 */
[----:B------:R-:W-:Y:S01]  /*03d0*/  VIADD R10, R0, 0x60 ;  /* 0x00000060000a7836 */ /* 0x000fe20000000000 */
[-C--:B------:R-:W-:Y:S01]  /*03e0*/  ISETP.GE.AND P6, PT, R8, R5.reuse, PT ;  /* 0x000000050800720c */ /* 0x080fe20003fc6270 */
[----:B------:R-:W-:Y:S01]  /*03f0*/  VIADD R8, R0, 0x80 ;  /* 0x0000008000087836 */ /* 0x000fe20000000000 */
[-C--:B------:R-:W-:Y:S01]  /*0400*/  ISETP.GE.AND P2, PT, R6, R5.reuse, PT ;  /* 0x000000050600720c */ /* 0x080fe20003f46270 */
[----:B------:R-:W-:Y:S01]  /*0410*/  IMAD.X R48, RZ, RZ, R48, P0 ;  /* 0x000000ffff307224 */ /* 0x000fe200000e0630 */
[C---:B0-----:R-:W-:Y:S01]  /*0420*/  LEA R6, P4, R3.reuse, UR6, 0x3 ;  /* 0x0000000603067c11 */ /* 0x041fe2000f8818ff */
[----:B------:R-:W-:Y:S01]  /*0430*/  IMAD.MOV.U32 R32, RZ, RZ, -0x1 ;  /* 0xffffffffff207424 */ /* 0x000fe200078e00ff */
[-C--:B------:R-:W-:Y:S01]  /*0440*/  ISETP.GE.AND P5, PT, R10, R5.reuse, PT ;  /* 0x000000050a00720c */ /* 0x080fe20003fa6270 */
[----:B------:R-:W-:Y:S01]  /*0450*/  VIADD R10, R0, 0xa0 ;  /* 0x000000a0000a7836 */ /* 0x000fe20000000000 */
[-C--:B------:R-:W-:Y:S01]  /*0460*/  ISETP.GE.AND P1, PT, R8, R5.reuse, PT ;  /* 0x000000050800720c */ /* 0x080fe20003f26270 */
[----:B------:R-:W-:Y:S01]  /*0470*/  VIADD R8, R0, 0xe0 ;  /* 0x000000e000087836 */ /* 0x000fe20000000000 */
[----:B------:R-:W-:Y:S01]  /*0480*/  LEA.HI.X R7, R3, UR7, R48, 0x3, P4 ;  /* 0x0000000703077c11 */ /* 0x000fe2000a0f1c30 */
[----:B------:R-:W-:Y:S01]  /*0490*/  IMAD.MOV.U32 R33, RZ, RZ, -0x1 ;  /* 0xffffffffff217424 */ /* 0x000fe200078e00ff */
[----:B------:R-:W-:Y:S01]  /*04a0*/  ISETP.GE.AND P0, PT, R10, R5, PT ;  /* 0x000000050a00720c */ /* 0x000fe20003f06270 */
[----:B------:R-:W-:-:S02]  /*04b0*/  VIADD R10, R0, 0x100 ;  /* 0x00000100000a7836 */ /* 0x000fc40000000000 */
[----:B------:R1:W5:Y:S01]  /*04c0*/  @!P3 LDG.E.64 R36, desc[UR8][R6.64] ;  /* 0x000000080624b981 */ /* 0x000362000c1e1b00 */
[-C--:B------:R-:W-:Y:S01]  /*04d0*/  ISETP.GE.AND P3, PT, R8, R5.reuse, PT ;  /* 0x000000050800720c */ /* 0x080fe20003f66270 */
[C---:B------:R-:W-:Y:S02]  /*04e0*/  VIADD R12, R0.reuse, 0xc0 ;  /* 0x000000c0000c7836 */ /* 0x040fe40000000000 */
[----:B------:R-:W-:Y:S01]  /*04f0*/  VIADD R8, R0, 0x120 ;  /* 0x0000012000087836 */ /* 0x000fe20000000000 */
[----:B------:R1:W5:Y:S01]  /*0500*/  @!P2 LDG.E.64 R34, desc[UR8][R6.64+0x100] ;  /* 0x000100080622a981 */ /* 0x000362000c1e1b00 */
[-C--:B------:R-:W-:Y:S01]  /*0510*/  ISETP.GE.AND P2, PT, R10, R5.reuse, PT ;  /* 0x000000050a00720c */ /* 0x080fe20003f46270 */
[----:B------:R-:W-:Y:S01]  /*0520*/  IMAD.MOV.U32 R10, RZ, RZ, -0x1 ;  /* 0xffffffffff0a7424 */ /* 0x000fe200078e00ff */
[-C--:B------:R-:W-:Y:S01]  /*0530*/  ISETP.GE.AND P4, PT, R12, R5.reuse, PT ;  /* 0x000000050c00720c */ /* 0x080fe20003f86270 */
[----:B------:R-:W-:Y:S01]  /*0540*/  IMAD.MOV.U32 R11, RZ, RZ, -0x1 ;  /* 0xffffffffff0b7424 */ /* 0x000fe200078e00ff */
[----:B------:R1:W5:Y:S01]  /*0550*/  @!P6 LDG.E.64 R32, desc[UR8][R6.64+0x200] ;  /* 0x000200080620e981 */ /* 0x000362000c1e1b00 */
[----:B------:R-:W-:Y:S01]  /*0560*/  IMAD.MOV.U32 R30, RZ, RZ, -0x1 ;  /* 0xffffffffff1e7424 */ /* 0x000fe200078e00ff */
[----:B------:R-:W-:Y:S01]  /*0570*/  ISETP.GE.AND P6, PT, R8, R5, PT ;  /* 0x000000050800720c */ /* 0x000fe20003fc6270 */
[----:B------:R-:W-:-:S02]  /*0580*/  IMAD.MOV.U32 R31, RZ, RZ, -0x1 ;  /* 0xffffffffff1f7424 */ /* 0x000fc400078e00ff */
[C---:B------:R-:W-:Y:S01]  /*0590*/  VIADD R12, R0.reuse, 0x140 ;  /* 0x00000140000c7836 */ /* 0x040fe20000000000 */
[----:B------:R1:W5:Y:S01]  /*05a0*/  @!P5 LDG.E.64 R10, desc[UR8][R6.64+0x300] ;  /* 0x00030008060ad981 */ /* 0x000362000c1e1b00 */
[----:B------:R-:W-:-:S03]  /*05b0*/  VIADD R8, R0, 0x160 ;  /* 0x0000016000087836 */ /* 0x000fc60000000000 */
[----:B------:R1:W5:Y:S01]  /*05c0*/  @!P1 LDG.E.64 R30, desc[UR8][R6.64+0x400] ;  /* 0x00040008061e9981 */ /* 0x000362000c1e1b00 */
[-C--:B------:R-:W-:Y:S02]  /*05d0*/  ISETP.GE.AND P5, PT, R12, R5.reuse, PT ;  /* 0x000000050c00720c */ /* 0x080fe40003fa6270 */
[----:B------:R-:W-:Y:S01]  /*05e0*/  ISETP.GE.AND P1, PT, R8, R5, PT ;  /* 0x000000050800720c */ /* 0x000fe20003f26270 */
[----:B------:R-:W-:Y:S02]  /*05f0*/  IMAD.MOV.U32 R12, RZ, RZ, -0x1 ;  /* 0xffffffffff0c7424 */ /* 0x000fe400078e00ff */
[----:B------:R-:W-:Y:S02]  /*0600*/  IMAD.MOV.U32 R13, RZ, RZ, -0x1 ;  /* 0xffffffffff0d7424 */ /* 0x000fe400078e00ff */
[----:B------:R-:W-:Y:S02]  /*0610*/  IMAD.MOV.U32 R28, RZ, RZ, -0x1 ;  /* 0xffffffffff1c7424 */ /* 0x000fe400078e00ff */
[----:B------:R-:W-:-:S02]  /*0620*/  IMAD.MOV.U32 R29, RZ, RZ, -0x1 ;  /* 0xffffffffff1d7424 */ /* 0x000fc400078e00ff */
[----:B------:R-:W-:Y:S01]  /*0630*/  IMAD.MOV.U32 R26, RZ, RZ, -0x1 ;  /* 0xffffffffff1a7424 */ /* 0x000fe200078e00ff */
[----:B------:R1:W5:Y:S01]  /*0640*/  @!P0 LDG.E.64 R12, desc[UR8][R6.64+0x500] ;  /* 0x00050008060c8981 */ /* 0x000362000c1e1b00 */
[----:B------:R-:W-:Y:S02]  /*0650*/  IMAD.MOV.U32 R27, RZ, RZ, -0x1 ;  /* 0xffffffffff1b7424 */ /* 0x000fe400078e00ff */
[----:B------:R-:W-:Y:S01]  /*0660*/  IMAD.MOV.U32 R24, RZ, RZ, -0x1 ;  /* 0xffffffffff187424 */ /* 0x000fe200078e00ff */
[----:B------:R1:W5:Y:S01]  /*0670*/  @!P4 LDG.E.64 R28, desc[UR8][R6.64+0x600] ;  /* 0x00060008061cc981 */ /* 0x000362000c1e1b00 */
[----:B------:R-:W-:Y:S02]  /*0680*/  IMAD.MOV.U32 R25, RZ, RZ, -0x1 ;  /* 0xffffffffff197424 */ /* 0x000fe400078e00ff */
[----:B------:R-:W-:Y:S01]  /*0690*/  IMAD.MOV.U32 R22, RZ, RZ, -0x1 ;  /* 0xffffffffff167424 */ /* 0x000fe200078e00ff */
[----:B------:R1:W5:Y:S01]  /*06a0*/  @!P3 LDG.E.64 R26, desc[UR8][R6.64+0x700] ;  /* 0x00070008061ab981 */ /* 0x000362000c1e1b00 */
[----:B------:R-:W-:-:S02]  /*06b0*/  IMAD.MOV.U32 R23, RZ, RZ, -0x1 ;  /* 0xffffffffff177424 */ /* 0x000fc400078e00ff */
[----:B------:R-:W-:Y:S01]  /*06c0*/  IMAD.MOV.U32 R16, RZ, RZ, -0x1 ;  /* 0xffffffffff107424 */ /* 0x000fe200078e00ff */
[----:B------:R1:W5:Y:S01]  /*06d0*/  @!P2 LDG.E.64 R24, desc[UR8][R6.64+0x800] ;  /* 0x000800080618a981 */ /* 0x000362000c1e1b00 */
[----:B------:R-:W-:Y:S02]  /*06e0*/  IMAD.MOV.U32 R17, RZ, RZ, -0x1 ;  /* 0xffffffffff117424 */ /* 0x000fe400078e00ff */
[----:B------:R-:W-:Y:S01]  /*06f0*/  IMAD.MOV.U32 R14, RZ, RZ, -0x1 ;  /* 0xffffffffff0e7424 */ /* 0x000fe200078e00ff */
[----:B------:R1:W5:Y:S01]  /*0700*/  @!P6 LDG.E.64 R22, desc[UR8][R6.64+0x900] ;  /* 0x000900080616e981 */ /* 0x000362000c1e1b00 */
[----:B------:R-:W-:-:S03]  /*0710*/  IMAD.MOV.U32 R15, RZ, RZ, -0x1 ;  /* 0xffffffffff0f7424 */ /* 0x000fc600078e00ff */
[----:B------:R1:W5:Y:S04]  /*0720*/  @!P5 LDG.E.64 R16, desc[UR8][R6.64+0xa00] ;  /* 0x000a00080610d981 */ /* 0x000368000c1e1b00 */
[----:B------:R1:W5:Y:S02]  /*0730*/  @!P1 LDG.E.64 R14, desc[UR8][R6.64+0xb00] ;  /* 0x000b0008060e9981 */ /* 0x000364000c1e1b00 */
.L_x_3:
[----:B------:R-:W-:Y:S01]  /*0740*/  VIMNMX R5, PT, PT, R42, 0xe0, !PT ;  /* 0x000000e02a057848 */ /* 0x000fe20007fe0100 */
[----:B------:R-:W2:Y:S01]  /*0750*/  LDCU UR4, c[0x0][0x3c8] ;  /* 0x00007900ff0477ac */ /* 0x000ea20008000800 */
[----:B------:R-:W-:Y:S01]  /*0760*/  BSSY.RECONVERGENT B0, `(.L_x_4) ;  /* 0x0000025000007945 */ /* 0x000fe20003800200 */
[--C-:B01----:R-:W-:Y:S01]  /*0770*/  IMAD.MOV.U32 R7, RZ, RZ, R42.reuse ;  /* 0x000000ffff077224 */ /* 0x103fe200078e002a */
[----:B------:R-:W-:Y:S01]  /*0780*/  IADD3 R5, PT, PT, R5, 0x1f, -R42 ;  /* 0x0000001f05057810 */ /* 0x000fe20007ffe82a */
[----:B------:R-:W-:-:S03]  /*0790*/  UMOV UR5, 0xffffffff ;  /* 0xffffffff00057882 */ /* 0x000fc60000000000 */
[C---:B------:R-:W-:Y:S02]  /*07a0*/  ISETP.GE.U32.AND P0, PT, R5.reuse, 0x1e0, PT ;  /* 0x000001e00500780c */ /* 0x040fe40003f06070 */
[----:B------:R-:W-:Y:S01]  /*07b0*/  LEA.HI R6, R5, 0x1, RZ, 0x1b ;  /* 0x0000000105067811 */ /* 0x000fe200078fd8ff */
[----:B------:R-:W-:-:S03]  /*07c0*/  IMAD.SHL.U32 R5, R2, 0x400, RZ ;  /* 0x0000040002057824 */ /* 0x000fc600078e00ff */
[----:B------:R-:W-:-:S04]  /*07d0*/  LOP3.LUT R9, R6, 0xf, RZ, 0xc0, !PT ;  /* 0x0000000f06097812 */ /* 0x000fc800078ec0ff */
[----:B------:R-:W-:Y:S01]  /*07e0*/  ISETP.NE.AND P1, PT, R9, RZ, PT ;  /* 0x000000ff0900720c */ /* 0x000fe20003f25270 */
[----:B--2---:R-:W-:Y:S02]  /*07f0*/  USHF.L.U32 UR4, UR5, UR4, URZ ;  /* 0x0000000405047299 */ /* 0x004fe400080006ff */
[----:B------:R-:W-:Y:S10]  /*0800*/  @!P0 BRA `(.L_x_5) ;  /* 0x0000000000688947 */ /* 0x000ff40003800000 */
[----:B------:R-:W-:Y:S01]  /*0810*/  IMAD R8, R42, 0x4, R5 ;  /* 0x000000042a087824 */ /* 0x000fe200078e0205 */
[----:B------:R-:W-:Y:S01]  /*0820*/  LOP3.LUT R2, R6, 0xffffff0, RZ, 0xc0, !PT ;  /* 0x0ffffff006027812 */ /* 0x000fe200078ec0ff */
[----:B------:R-:W-:-:S03]  /*0830*/  IMAD.MOV.U32 R7, RZ, RZ, R42 ;  /* 0x000000ffff077224 */ /* 0x000fc600078e002a */
[----:B------:R-:W-:Y:S01]  /*0840*/  IADD3 R8, PT, PT, R8, 0x400, R41 ;  /* 0x0000040008087810 */ /* 0x000fe20007ffe029 */
[----:B------:R-:W-:-:S07]  /*0850*/  IMAD.MOV R2, RZ, RZ, -R2 ;  /* 0x000000ffff027224 */ /* 0x000fce00078e0a02 */
.L_x_6:
[----:B------:R-:W-:Y:S01]  /*0860*/  VIADD R2, R2, 0x10 ;  /* 0x0000001002027836 */ /* 0x000fe20000000000 */
[----:B------:R-:W-:Y:S01]  /*0870*/  STS [R8+-0x400], RZ ;  /* 0xfffc00ff08007388 */ /* 0x000fe20000000800 */
[----:B------:R-:W-:-:S03]  /*0880*/  VIADD R7, R7, 0x200 ;  /* 0x0000020007077836 */ /* 0x000fc60000000000 */
[----:B------:R-:W-:Y:S01]  /*0890*/  ISETP.NE.AND P0, PT, R2, RZ, PT ;  /* 0x000000ff0200720c */ /* 0x000fe20003f05270 */
[----:B------:R-:W-:Y:S04]  /*08a0*/  STS [R8+-0x380], RZ ;  /* 0xfffc80ff08007388 */ /* 0x000fe80000000800 */
[----:B------:R-:W-:Y:S04]  /*08b0*/  STS [R8+-0x300], RZ ;  /* 0xfffd00ff08007388 */ /* 0x000fe80000000800 */
[----:B------:R-:W-:Y:S04]  /*08c0*/  STS [R8+-0x280], RZ ;  /* 0xfffd80ff08007388 */ /* 0x000fe80000000800 */
[----:B------:R-:W-:Y:S04]  /*08d0*/  STS [R8+-0x200], RZ ;  /* 0xfffe00ff08007388 */ /* 0x000fe80000000800 */
[----:B------:R-:W-:Y:S04]  /*08e0*/  STS [R8+-0x180], RZ ;  /* 0xfffe80ff08007388 */ /* 0x000fe80000000800 */
[----:B------:R-:W-:Y:S04]  /*08f0*/  STS [R8+-0x100], RZ ;  /* 0xffff00ff08007388 */ /* 0x000fe80000000800 */
[----:B------:R-:W-:Y:S04]  /*0900*/  STS [R8+-0x80], RZ ;  /* 0xffff80ff08007388 */ /* 0x000fe80000000800 */
[----:B------:R-:W-:Y:S04]  /*0910*/  STS [R8], RZ ;  /* 0x000000ff08007388 */ /* 0x000fe80000000800 */
[----:B------:R-:W-:Y:S04]  /*0920*/  STS [R8+0x80], RZ ;  /* 0x000080ff08007388 */ /* 0x000fe80000000800 */
[----:B------:R-:W-:Y:S04]  /*0930*/  STS [R8+0x100], RZ ;  /* 0x000100ff08007388 */ /* 0x000fe80000000800 */
[----:B------:R-:W-:Y:S04]  /*0940*/  STS [R8+0x180], RZ ;  /* 0x000180ff08007388 */ /* 0x000fe80000000800 */
[----:B------:R-:W-:Y:S04]  /*0950*/  STS [R8+0x200], RZ ;  /* 0x000200ff08007388 */ /* 0x000fe80000000800 */
[----:B------:R-:W-:Y:S04]  /*0960*/  STS [R8+0x280], RZ ;  /* 0x000280ff08007388 */ /* 0x000fe80000000800 */
[----:B------:R-:W-:Y:S04]  /*0970*/  STS [R8+0x300], RZ ;  /* 0x000300ff08007388 */ /* 0x000fe80000000800 */
[----:B------:R0:W-:Y:S02]  /*0980*/  STS [R8+0x380], RZ ;  /* 0x000380ff08007388 */ /* 0x0001e40000000800 */
[----:B0-----:R-:W-:Y:S01]  /*0990*/  VIADD R8, R8, 0x800 ;  /* 0x0000080008087836 */ /* 0x001fe20000000000 */
[----:B------:R-:W-:Y:S06]  /*09a0*/  @P0 BRA `(.L_x_6) ;  /* 0xfffffffc00ac0947 */ /* 0x000fec000383ffff */
.L_x_5:
[----:B------:R-:W-:Y:S05]  /*09b0*/  BSYNC.RECONVERGENT B0 ;  /* 0x0000000000007941 */ /* 0x000fea0003800200 */
.L_x_4:
[----:B------:R-:W-:Y:S01]  /*09c0*/  BSSY.RECONVERGENT B0, `(.L_x_7) ;  /* 0x0000026000007945 */ /* 0x000fe20003800200 */
[----:B------:R-:W-:-:S03]  /*09d0*/  IMAD.IADD R2, R41, 0x1, R5 ;  /* 0x0000000129027824 */ /* 0x000fc600078e0205 */
[----:B------:R-:W-:Y:S05]  /*09e0*/  @!P1 BRA `(.L_x_8) ;  /* 0x00000000008c9947 */ /* 0x000fea0003800000 */
[----:B------:R-:W-:Y:S01]  /*09f0*/  ISETP.GE.U32.AND P0, PT, R9, 0x8, PT ;  /* 0x000000080900780c */ /* 0x000fe20003f06070 */
[----:B------:R-:W-:Y:S01]  /*0a00*/  BSSY.RECONVERGENT B1, `(.L_x_9) ;  /* 0x000000e000017945 */ /* 0x000fe20003800200 */
[----:B------:R-:W-:-:S04]  /*0a10*/  LOP3.LUT R20, R6, 0x7, RZ, 0xc0, !PT ;  /* 0x0000000706147812 */ /* 0x000fc800078ec0ff */
[----:B------:R-:W-:-:S07]  /*0a20*/  ISETP.NE.AND P1, PT, R20, RZ, PT ;  /* 0x000000ff1400720c */ /* 0x000fce0003f25270 */
[----:B------:R-:W-:Y:S06]  /*0a30*/  @!P0 BRA `(.L_x_10) ;  /* 0x0000000000288947 */ /* 0x000fec0003800000 */
[C---:B------:R-:W-:Y:S02]  /*0a40*/  IMAD R8, R7.reuse, 0x4, R2 ;  /* 0x0000000407087824 */ /* 0x040fe400078e0202 */
[----:B------:R-:W-:-:S03]  /*0a50*/  VIADD R7, R7, 0x100 ;  /* 0x0000010007077836 */ /* 0x000fc60000000000 */
[----:B------:R0:W-:Y:S04]  /*0a60*/  STS [R8], RZ ;  /* 0x000000ff08007388 */ /* 0x0001e80000000800 */
[----:B------:R0:W-:Y:S04]  /*0a70*/  STS [R8+0x80], RZ ;  /* 0x000080ff08007388 */ /* 0x0001e80000000800 */
[----:B------:R0:W-:Y:S04]  /*0a80*/  STS [R8+0x100], RZ ;  /* 0x000100ff08007388 */ /* 0x0001e80000000800 */
[----:B------:R0:W-:Y:S04]  /*0a90*/  STS [R8+0x180], RZ ;  /* 0x000180ff08007388 */ /* 0x0001e80000000800 */
[----:B------:R0:W-:Y:S04]  /*0aa0*/  STS [R8+0x200], RZ ;  /* 0x000200ff08007388 */ /* 0x0001e80000000800 */
[----:B------:R0:W-:Y:S04]  /*0ab0*/  STS [R8+0x280], RZ ;  /* 0x000280ff08007388 */ /* 0x0001e80000000800 */
[----:B------:R0:W-:Y:S04]  /*0ac0*/  STS [R8+0x300], RZ ;  /* 0x000300ff08007388 */ /* 0x0001e80000000800 */
[----:B------:R0:W-:Y:S02]  /*0ad0*/  STS [R8+0x380], RZ ;  /* 0x000380ff08007388 */ /* 0x0001e40000000800 */
.L_x_10:
[----:B------:R-:W-:Y:S05]  /*0ae0*/  BSYNC.RECONVERGENT B1 ;  /* 0x0000000000017941 */ /* 0x000fea0003800200 */
.L_x_9:
[----:B------:R-:W-:Y:S05]  /*0af0*/  @!P1 BRA `(.L_x_8) ;  /* 0x0000000000489947 */ /* 0x000fea0003800000 */
[----:B------:R-:W-:Y:S02]  /*0b00*/  ISETP.GE.U32.AND P0, PT, R20, 0x4, PT ;  /* 0x000000041400780c */ /* 0x000fe40003f06070 */
[----:B------:R-:W-:-:S04]  /*0b10*/  LOP3.LUT R6, R6, 0x3, RZ, 0xc0, !PT ;  /* 0x0000000306067812 */ /* 0x000fc800078ec0ff */
[----:B------:R-:W-:-:S07]  /*0b20*/  ISETP.NE.AND P1, PT, R6, RZ, PT ;  /* 0x000000ff0600720c */ /* 0x000fce0003f25270 */
[C---:B0-----:R-:W-:Y:S02]  /*0b30*/  @P0 IMAD R8, R7.reuse, 0x4, R2 ;  /* 0x0000000407080824 */ /* 0x041fe400078e0202 */
[----:B------:R-:W-:-:S03]  /*0b40*/  @P0 VIADD R7, R7, 0x80 ;  /* 0x0000008007070836 */ /* 0x000fc60000000000 */
[----:B------:R1:W-:Y:S04]  /*0b50*/  @P0 STS [R8], RZ ;  /* 0x000000ff08000388 */ /* 0x0003e80000000800 */
[----:B------:R1:W-:Y:S04]  /*0b60*/  @P0 STS [R8+0x80], RZ ;  /* 0x000080ff08000388 */ /* 0x0003e80000000800 */
[----:B------:R1:W-:Y:S04]  /*0b70*/  @P0 STS [R8+0x100], RZ ;  /* 0x000100ff08000388 */ /* 0x0003e80000000800 */
[----:B------:R1:W-:Y:S01]  /*0b80*/  @P0 STS [R8+0x180], RZ ;  /* 0x000180ff08000388 */ /* 0x0003e20000000800 */
[----:B------:R-:W-:Y:S05]  /*0b90*/  @!P1 BRA `(.L_x_8) ;  /* 0x0000000000209947 */ /* 0x000fea0003800000 */
[----:B-1----:R-:W-:Y:S02]  /*0ba0*/  IMAD R8, R7, 0x4, R5 ;  /* 0x0000000407087824 */ /* 0x002fe400078e0205 */
[----:B------:R-:W-:Y:S02]  /*0bb0*/  IMAD.MOV R6, RZ, RZ, -R6 ;  /* 0x000000ffff067224 */ /* 0x000fe400078e0a06 */
[----:B------:R-:W-:-:S07]  /*0bc0*/  IMAD.IADD R8, R41, 0x1, R8 ;  /* 0x0000000129087824 */ /* 0x000fce00078e0208 */
.L_x_11:
[----:B------:R-:W-:Y:S01]  /*0bd0*/  VIADD R6, R6, 0x1 ;  /* 0x0000000106067836 */ /* 0x000fe20000000000 */
[----:B------:R0:W-:Y:S04]  /*0be0*/  STS [R8], RZ ;  /* 0x000000ff08007388 */ /* 0x0001e80000000800 */
[----:B------:R-:W-:Y:S01]  /*0bf0*/  ISETP.NE.AND P0, PT, R6, RZ, PT ;  /* 0x000000ff0600720c */ /* 0x000fe20003f05270 */
[----:B0-----:R-:W-:-:S12]  /*0c00*/  VIADD R8, R8, 0x80 ;  /* 0x0000008008087836 */ /* 0x001fd80000000000 */
[----:B------:R-:W-:Y:S05]  /*0c10*/  @P0 BRA `(.L_x_11) ;  /* 0xfffffffc00ec0947 */ /* 0x000fea000383ffff */
.L_x_8:
[----:B------:R-:W-:Y:S05]  /*0c20*/  BSYNC.RECONVERGENT B0 ;  /* 0x0000000000007941 */ /* 0x000fea0003800200 */
.L_x_7:
[----:B------:R-:W2:Y:S01]  /*0c30*/  LDCU UR5, c[0x0][0x3c4] ;  /* 0x00007880ff0577ac */ /* 0x000ea20008000800 */
[----:B------:R-:W3:Y:S01]  /*0c40*/  LDC.64 R20, c[0x0][0x380] ;  /* 0x0000e000ff147b82 */ /* 0x000ee20000000a00 */
[----:B------:R-:W-:Y:S01]  /*0c50*/  ISETP.GT.U32.AND P2, PT, R19, 0xff, PT ;  /* 0x000000ff1300780c */ /* 0x000fe20003f44070 */
[----:B------:R-:W-:Y:S03]  /*0c60*/  BSSY.RECONVERGENT B0, `(.L_x_12) ;  /* 0x000005a000007945 */ /* 0x000fe60003800200 */
[----:B------:R-:W-:Y:S02]  /*0c70*/  P2R R59, PR, RZ, 0x4 ;  /* 0x00000004ff3b7803 */ /* 0x000fe40000000000 */
[----:B--2--5:R-:W-:Y:S02]  /*0c80*/  SHF.R.U64 R47, R36, UR5, R37 ;  /* 0x00000005242f7c19 */ /* 0x024fe40008001225 */
[----:B------:R-:W-:-:S02]  /*0c90*/  SHF.R.U64 R49, R34, UR5, R35 ;  /* 0x0000000522317c19 */ /* 0x000fc40008001223 */
[----:B------:R-:W-:Y:S02]  /*0ca0*/  SHF.R.U64 R51, R32, UR5, R33 ;  /* 0x0000000520337c19 */ /* 0x000fe40008001221 */
[----:B------:R-:W-:Y:S02]  /*0cb0*/  SHF.R.U64 R46, R10, UR5, R11 ;  /* 0x000000050a2e7c19 */ /* 0x000fe4000800120b */
[----:B------:R-:W-:Y:S02]  /*0cc0*/  LOP3.LUT R47, R47, UR4, RZ, 0x30, !PT ;  /* 0x000000042f2f7c12 */ /* 0x000fe4000f8e30ff */
[----:B------:R-:W-:Y:S02]  /*0cd0*/  LOP3.LUT R49, R49, UR4, RZ, 0x30, !PT ;  /* 0x0000000431317c12 */ /* 0x000fe4000f8e30ff */
[----:B------:R-:W-:Y:S01]  /*0ce0*/  SHF.R.U64 R45, R30, UR5, R31 ;  /* 0x000000051e2d7c19 */ /* 0x000fe2000800121f */
[--C-:B------:R-:W-:Y:S01]  /*0cf0*/  IMAD R50, R47, 0x4, R2.reuse ;  /* 0x000000042f327824 */ /* 0x100fe200078e0202 */
[----:B------:R-:W-:Y:S01]  /*0d00*/  LOP3.LUT R51, R51, UR4, RZ, 0x30, !PT ;  /* 0x0000000433337c12 */ /* 0x000fe2000f8e30ff */
[--C-:B------:R-:W-:Y:S01]  /*0d10*/  IMAD R52, R49, 0x4, R2.reuse ;  /* 0x0000000431347824 */ /* 0x100fe200078e0202 */
[----:B------:R-:W-:Y:S01]  /*0d20*/  SHF.R.U64 R44, R12, UR5, R13 ;  /* 0x000000050c2c7c19 */ /* 0x000fe2000800120d */
[----:B------:R-:W-:Y:S01]  /*0d30*/  NOP ;  /* 0x0000000000007918 */ /* 0x000fe20000000000 */
[----:B------:R-:W-:Y:S01]  /*0d40*/  LOP3.LUT R46, R46, UR4, RZ, 0x30, !PT ;  /* 0x000000042e2e7c12 */ /* 0x000fe2000f8e30ff */
[--C-:B------:R-:W-:Y:S01]  /*0d50*/  IMAD R54, R51, 0x4, R2.reuse ;  /* 0x0000000433367824 */ /* 0x100fe200078e0202 */
[----:B------:R-:W-:Y:S01]  /*0d60*/  SHF.R.U64 R40, R28, UR5, R29 ;  /* 0x000000051c287c19 */ /* 0x000fe2000800121d */
[----:B------:R-:W-:Y:S01]  /*0d70*/  ATOMS.POPC.INC.32 RZ, [R50+URZ] ;  /* 0x0000000032ff7f8c */ /* 0x000fe2000d8000ff */
[----:B------:R-:W-:Y:S01]  /*0d80*/  LOP3.LUT R45, R45, UR4, RZ, 0x30, !PT ;  /* 0x000000042d2d7c12 */ /* 0x000fe2000f8e30ff */
[--C-:B------:R-:W-:Y:S01]  /*0d90*/  IMAD R5, R46, 0x4, R2.reuse ;  /* 0x000000042e057824 */ /* 0x100fe200078e0202 */
[----:B------:R-:W-:Y:S01]  /*0da0*/  LOP3.LUT R44, R44, UR4, RZ, 0x30, !PT ;  /* 0x000000042c2c7c12 */ /* 0x000fe2000f8e30ff */
[----:B------:R-:W-:Y:S01]  /*0db0*/  ATOMS.POPC.INC.32 RZ, [R52+URZ] ;  /* 0x0000000034ff7f8c */ /* 0x000fe2000d8000ff */
[----:B------:R-:W-:Y:S01]  /*0dc0*/  LOP3.LUT R40, R40, UR4, RZ, 0x30, !PT ;  /* 0x0000000428287c12 */ /* 0x000fe2000f8e30ff */
[--C-:B------:R-:W-:Y:S01]  /*0dd0*/  IMAD R6, R45, 0x4, R2.reuse ;  /* 0x000000042d067824 */ /* 0x100fe200078e0202 */
[----:B------:R-:W-:Y:S01]  /*0de0*/  SHF.R.U64 R9, R26, UR5, R27 ;  /* 0x000000051a097c19 */ /* 0x000fe2000800121b */
[--C-:B------:R-:W-:Y:S01]  /*0df0*/  IMAD R38, R44, 0x4, R2.reuse ;  /* 0x000000042c267824 */ /* 0x100fe200078e0202 */
[----:B01----:R-:W-:Y:S01]  /*0e00*/  SHF.R.U64 R8, R24, UR5, R25 ;  /* 0x0000000518087c19 */ /* 0x003fe20008001219 */
[----:B------:R-:W-:Y:S01]  /*0e10*/  ATOMS.POPC.INC.32 RZ, [R54+URZ] ;  /* 0x0000000036ff7f8c */ /* 0x000fe2000d8000ff */
[----:B------:R-:W-:Y:S01]  /*0e20*/  SHF.R.U64 R7, R22, UR5, R23 ;  /* 0x0000000516077c19 */ /* 0x000fe20008001217 */
[----:B------:R-:W-:Y:S01]  /*0e30*/  IMAD R43, R40, 0x4, R2 ;  /* 0x00000004282b7824 */ /* 0x000fe200078e0202 */
[----:B------:R-:W-:Y:S01]  /*0e40*/  SHF.R.U64 R53, R16, UR5, R17 ;  /* 0x0000000510357c19 */ /* 0x000fe20008001211 */
[----:B------:R0:W-:Y:S01]  /*0e50*/  ATOMS.POPC.INC.32 RZ, [R5+URZ] ;  /* 0x0000000005ff7f8c */ /* 0x0001e2000d8000ff */
[----:B------:R-:W-:-:S02]  /*0e60*/  LOP3.LUT R9, R9, UR4, RZ, 0x30, !PT ;  /* 0x0000000409097c12 */ /* 0x000fc4000f8e30ff */
[----:B------:R-:W-:Y:S01]  /*0e70*/  LOP3.LUT R8, R8, UR4, RZ, 0x30, !PT ;  /* 0x0000000408087c12 */ /* 0x000fe2000f8e30ff */
[----:B------:R1:W-:Y:S01]  /*0e80*/  ATOMS.POPC.INC.32 RZ, [R6+URZ] ;  /* 0x0000000006ff7f8c */ /* 0x0003e2000d8000ff */
[----:B------:R-:W-:Y:S02]  /*0e90*/  LOP3.LUT R7, R7, UR4, RZ, 0x30, !PT ;  /* 0x0000000407077c12 */ /* 0x000fe4000f8e30ff */
[----:B0-----:R-:W-:Y:S01]  /*0ea0*/  SHF.R.U64 R5, R14, UR5, R15 ;  /* 0x000000050e057c19 */ /* 0x001fe2000800120f */
[----:B------:R0:W-:Y:S02]  /*0eb0*/  ATOMS.POPC.INC.32 RZ, [R38+URZ] ;  /* 0x0000000026ff7f8c */ /* 0x0001e4000d8000ff */
[--C-:B------:R-:W-:Y:S01]  /*0ec0*/  IMAD R55, R7, 0x4, R2.reuse ;  /* 0x0000000407377824 */ /* 0x100fe200078e0202 */
[----:B-1----:R-:W-:Y:S01]  /*0ed0*/  LOP3.LUT R6, R53, UR4, RZ, 0x30, !PT ;  /* 0x0000000435067c12 */ /* 0x002fe2000f8e30ff */
[----:B------:R1:W-:Y:S01]  /*0ee0*/  ATOMS.POPC.INC.32 RZ, [R43+URZ] ;  /* 0x000000002bff7f8c */ /* 0x0003e2000d8000ff */
[----:B------:R-:W-:Y:S01]  /*0ef0*/  LOP3.LUT R5, R5, UR4, RZ, 0x30, !PT ;  /* 0x0000000405057c12 */ /* 0x000fe2000f8e30ff */
[----:B------:R-:W-:-:S02]  /*0f00*/  IMAD R53, R8, 0x4, R2 ;  /* 0x0000000408357824 */ /* 0x000fc400078e0202 */
[--C-:B------:R-:W-:Y:S02]  /*0f10*/  IMAD R56, R6, 0x4, R2.reuse ;  /* 0x0000000406387824 */ /* 0x100fe400078e0202 */
[----:B0-----:R-:W-:Y:S02]  /*0f20*/  IMAD.MOV.U32 R38, RZ, RZ, RZ ;  /* 0x000000ffff267224 */ /* 0x001fe400078e00ff */
[--C-:B-1----:R-:W-:Y:S02]  /*0f30*/  IMAD R43, R9, 0x4, R2.reuse ;  /* 0x00000004092b7824 */ /* 0x102fe400078e0202 */
[----:B------:R-:W-:-:S03]  /*0f40*/  IMAD R2, R5, 0x4, R2 ;  /* 0x0000000405027824 */ /* 0x000fc600078e0202 */
[----:B------:R0:W-:Y:S04]  /*0f50*/  ATOMS.POPC.INC.32 RZ, [R43+URZ] ;  /* 0x000000002bff7f8c */ /* 0x0001e8000d8000ff */
[----:B------:R0:W-:Y:S04]  /*0f60*/  ATOMS.POPC.INC.32 RZ, [R53+URZ] ;  /* 0x0000000035ff7f8c */ /* 0x0001e8000d8000ff */
[----:B------:R0:W-:Y:S04]  /*0f70*/  ATOMS.POPC.INC.32 RZ, [R55+URZ] ;  /* 0x0000000037ff7f8c */ /* 0x0001e8000d8000ff */
[----:B------:R0:W-:Y:S04]  /*0f80*/  ATOMS.POPC.INC.32 RZ, [R56+URZ] ;  /* 0x0000000038ff7f8c */ /* 0x0001e8000d8000ff */
[----:B------:R0:W-:Y:S01]  /*0f90*/  ATOMS.POPC.INC.32 RZ, [R2+URZ] ;  /* 0x0000000002ff7f8c */ /* 0x0001e2000d8000ff */
[----:B------:R-:W-:Y:S06]  /*0fa0*/  BAR.SYNC.DEFER_BLOCKING 0x0 ;  /* 0x0000000000007b1d */ /* 0x000fec0000010000 */
[----:B---3--:R-:W-:Y:S05]  /*0fb0*/  @P2 BRA `(.L_x_13) ;  /* 0x0000000000902947 */ /* 0x008fea0003800000 */
[----:B0-----:R-:W-:-:S05]  /*0fc0*/  IMAD R2, R19, 0x4, R41 ;  /* 0x0000000413027824 */ /* 0x001fca00078e0229 */
[----:B------:R-:W-:Y:S04]  /*0fd0*/  LDS R43, [R2] ;  /* 0x00000000022b7984 */ /* 0x000fe80000000800 */
[----:B------:R-:W0:Y:S04]  /*0fe0*/  LDS R38, [R2+0x400] ;  /* 0x0004000002267984 */ /* 0x000e280000000800 */
[----:B------:R-:W1:Y:S04]  /*0ff0*/  LDS R56, [R2+0x800] ;  /* 0x0008000002387984 */ /* 0x000e680000000800 */
[----:B------:R-:W2:Y:S04]  /*1000*/  LDS R58, [R2+0xc00] ;  /* 0x000c0000023a7984 */ /* 0x000ea80000000800 */
[----:B------:R-:W3:Y:S04]  /*1010*/  LDS R60, [R2+0x1000] ;  /* 0x00100000023c7984 */ /* 0x000ee80000000800 */
[----:B------:R-:W4:Y:S04]  /*1020*/  LDS R62, [R2+0x1400] ;  /* 0x00140000023e7984 */ /* 0x000f280000000800 */
[----:B------:R-:W5:Y:S04]  /*1030*/  LDS R64, [R2+0x1800] ;  /* 0x0018000002407984 */ /* 0x000f680000000800 */
[----:B------:R-:W5:Y:S04]  /*1040*/  LDS R66, [R2+0x1c00] ;  /* 0x001c000002427984 */ /* 0x000f680000000800 */
[----:B------:R-:W5:Y:S04]  /*1050*/  LDS R68, [R2+0x2000] ;  /* 0x0020000002447984 */ /* 0x000f680000000800 */
[----:B------:R-:W5:Y:S04]  /*1060*/  LDS R70, [R2+0x2400] ;  /* 0x0024000002467984 */ /* 0x000f680000000800 */
[----:B------:R-:W5:Y:S01]  /*1070*/  LDS R72, [R2+0x2800] ;  /* 0x0028000002487984 */ /* 0x000f620000000800 */
[----:B0-----:R-:W-:-:S03]  /*1080*/  IMAD.IADD R53, R43, 0x1, R38 ;  /* 0x000000012b357824 */ /* 0x001fc600078e0226 */
[----:B------:R-:W-:Y:S01]  /*1090*/  STS [R2+0x400], R43 ;  /* 0x0004002b02007388 */ /* 0x000fe20000000800 */
[----:B-1----:R-:W-:-:S03]  /*10a0*/  IMAD.IADD R55, R53, 0x1, R56 ;  /* 0x0000000135377824 */ /* 0x002fc600078e0238 */
[----:B------:R-:W0:Y:S01]  /*10b0*/  LDS R38, [R2+0x2c00] ;  /* 0x002c000002267984 */ /* 0x000e220000000800 */
[----:B--2---:R-:W-:-:S03]  /*10c0*/  IMAD.IADD R57, R55, 0x1, R58 ;  /* 0x0000000137397824 */ /* 0x004fc600078e023a */
[----:B------:R1:W-:Y:S01]  /*10d0*/  STS [R2+0x800], R53 ;  /* 0x0008003502007388 */ /* 0x0003e20000000800 */
[----:B---3--:R-:W-:-:S03]  /*10e0*/  IMAD.IADD R61, R57, 0x1, R60 ;  /* 0x00000001393d7824 */ /* 0x008fc600078e023c */
[----:B------:R1:W-:Y:S01]  /*10f0*/  STS [R2+0xc00], R55 ;  /* 0x000c003702007388 */ /* 0x0003e20000000800 */
[----:B----4-:R-:W-:-:S03]  /*1100*/  IMAD.IADD R63, R61, 0x1, R62 ;  /* 0x000000013d3f7824 */ /* 0x010fc600078e023e */
[----:B------:R1:W-:Y:S01]  /*1110*/  STS [R2+0x1000], R57 ;  /* 0x0010003902007388 */ /* 0x0003e20000000800 */
[----:B-----5:R-:W-:-:S03]  /*1120*/  IMAD.IADD R65, R63, 0x1, R64 ;  /* 0x000000013f417824 */ /* 0x020fc600078e0240 */
[----:B------:R1:W-:Y:S01]  /*1130*/  STS [R2+0x1400], R61 ;  /* 0x0014003d02007388 */ /* 0x0003e20000000800 */
[----:B------:R-:W-:-:S03]  /*1140*/  IMAD.IADD R67, R65, 0x1, R66 ;  /* 0x0000000141437824 */ /* 0x000fc600078e0242 */
[----:B------:R1:W-:Y:S01]  /*1150*/  STS [R2+0x1800], R63 ;  /* 0x0018003f02007388 */ /* 0x0003e20000000800 */
[----:B------:R-:W-:-:S03]  /*1160*/  IMAD.IADD R69, R67, 0x1, R68 ;  /* 0x0000000143457824 */ /* 0x000fc600078e0244 */
[----:B------:R1:W-:Y:S01]  /*1170*/  STS [R2+0x1c00], R65 ;  /* 0x001c004102007388 */ /* 0x0003e20000000800 */
[----:B------:R-:W-:-:S03]  /*1180*/  IMAD.IADD R71, R69, 0x1, R70 ;  /* 0x0000000145477824 */ /* 0x000fc600078e0246 */
[----:B------:R1:W-:Y:S01]  /*1190*/  STS [R2+0x2000], R67 ;  /* 0x0020004302007388 */ /* 0x0003e20000000800 */
[----:B------:R-:W-:-:S03]  /*11a0*/  IMAD.IADD R73, R71, 0x1, R72 ;  /* 0x0000000147497824 */ /* 0x000fc600078e0248 */
[----:B------:R1:W-:Y:S04]  /*11b0*/  STS [R2+0x2400], R69 ;  /* 0x0024004502007388 */ /* 0x0003e80000000800 */
[----:B------:R1:W-:Y:S04]  /*11c0*/  STS [R2+0x2800], R71 ;  /* 0x0028004702007388 */ /* 0x0003e80000000800 */
[----:B------:R1:W-:Y:S01]  /*11d0*/  STS [R2], RZ ;  /* 0x000000ff02007388 */ /* 0x0003e20000000800 */
[----:B0-----:R-:W-:-:S03]  /*11e0*/  IMAD.IADD R38, R73, 0x1, R38 ;  /* 0x0000000149267824 */ /* 0x001fc600078e0226 */
[----:B------:R1:W-:Y:S04]  /*11f0*/  STS [R2+0x2c00], R73 ;  /* 0x002c004902007388 */ /* 0x0003e80000000800 */
.L_x_13:
[----:B------:R-:W-:Y:S05]  /*1200*/  BSYNC.RECONVERGENT B0 ;  /* 0x0000000000007941 */ /* 0x000fea0003800200 */
.L_x_12:
[----:B------:R-:W-:Y:S01]  /*1210*/  ISETP.NE.AND P0, PT, R38, 0x1200, PT ;  /* 0x000012002600780c */ /* 0x000fe20003f05270 */
[----:B0-----:R-:W-:Y:S01]  /*1220*/  IMAD R43, R4, 0x100, R19 ;  /* 0x00000100042b7824 */ /* 0x001fe200078e0213 */
[----:B------:R-:W1:Y:S02]  /*1230*/  LDCU.64 UR6, c[0x0][0x3b8] ;  /* 0x00007700ff0677ac */ /* 0x000e640008000a00 */
[----:B------:R-:W-:Y:S01]  /*1240*/  ISETP.LT.U32.AND P0, PT, R19, 0x100, !P0 ;  /* 0x000001001300780c */ /* 0x000fe20004701070 */
[----:B------:R-:W-:Y:S01]  /*1250*/  IMAD.WIDE R20, R43, 0x4, R20 ;  /* 0x000000042b147825 */ /* 0x000fe200078e0214 */
[----:B------:R-:W-:-:S05]  /*1260*/  @!P2 LOP3.LUT R43, R38, 0x40000000, RZ, 0xfc, !PT ;  /* 0x40000000262ba812 */ /* 0x000fca00078efcff */
[----:B------:R0:W-:Y:S06]  /*1270*/  @!P2 STG.E.STRONG.SYS desc[UR8][R20.64], R43 ;  /* 0x0000002b1400a986 */ /* 0x0001ec000c115908 */
[----:B------:R-:W-:Y:S06]  /*1280*/  BAR.RED.OR.DEFER_BLOCKING 0x0, P0 ;  /* 0x0000000000007b1d */ /* 0x000fec0000014800 */
[----:B------:R-:W2:Y:S01]  /*1290*/  B2R.RESULT RZ, P0 ;  /* 0x0000000000ff731c */ /* 0x000ea20000004000 */
[----:B-1----:R-:W-:-:S04]  /*12a0*/  LEA R2, P1, R3, UR6, 0x3 ;  /* 0x0000000603027c11 */ /* 0x002fc8000f8218ff */
[----:B------:R-:W-:Y:S01]  /*12b0*/  LEA.HI.X R3, R3, UR7, R48, 0x3, P1 ;  /* 0x0000000703037c11 */ /* 0x000fe200088f1c30 */
[----:B0-2---:R-:W-:Y:S08]  /*12c0*/  @!P0 BRA `(.L_x_14) ;  /* 0x0000000c00c48947 */ /* 0x005ff00003800000 */
[----:B------:R-:W-:Y:S01]  /*12d0*/  BSSY B1, `(.L_x_15) ;  /* 0x0000030000017945 */ /* 0x000fe20003800000 */
[----:B------:R-:W-:-:S03]  /*12e0*/  IMAD R41, R19, 0x8, R41 ;  /* 0x0000000813297824 */ /* 0x000fc600078e0229 */
[----:B------:R-:W-:Y:S05]  /*12f0*/  @P2 BRA `(.L_x_16) ;  /* 0x0000000000b42947 */ /* 0x000fea0003800000 */
[----:B------:R-:W0:Y:S02]  /*1300*/  LDCU.64 UR6, c[0x0][0x398] ;  /* 0x00007300ff0677ac */ /* 0x000e240008000a00 */
[----:B0-----:R-:W-:-:S04]  /*1310*/  LEA R8, P0, R19, UR6, 0x3 ;  /* 0x0000000613087c11 */ /* 0x001fc8000f8018ff */
[----:B------:R-:W-:-:S05]  /*1320*/  LEA.HI.X R9, R19, UR7, RZ, 0x3, P0 ;  /* 0x0000000713097c11 */ /* 0x000fca00080f1cff */
[----:B------:R-:W2:Y:S01]  /*1330*/  LDG.E.64 R6, desc[UR8][R8.64] ;  /* 0x0000000808067981 */ /* 0x000ea2000c1e1b00 */
[----:B------:R-:W-:-:S04]  /*1340*/  ISETP.GT.U32.AND P0, PT, R19, R47, PT ;  /* 0x0000002f1300720c */ /* 0x000fc80003f04070 */
[----:B------:R-:W-:-:S04]  /*1350*/  SEL R5, RZ, 0x1200, !P0 ;  /* 0x00001200ff057807 */ /* 0x000fc80004000000 */
[----:B--2---:R-:W-:Y:S01]  /*1360*/  IADD3 R6, P0, PT, R6, -R5, RZ ;  /* 0x8000000506067210 */ /* 0x004fe20007f1e0ff */
[----:B------:R-:W-:-:S03]  /*1370*/  IMAD.MOV.U32 R5, RZ, RZ, R38 ;  /* 0x000000ffff057224 */ /* 0x000fc600078e0026 */
[----:B------:R-:W-:Y:S02]  /*1380*/  IADD3.X R7, PT, PT, R7, -0x1, RZ, P0, !PT ;  /* 0xffffffff07077810 */ /* 0x000fe400007fe4ff */
[----:B------:R-:W-:-:S03]  /*1390*/  ISETP.GE.AND P0, PT, R4, 0x1, PT ;  /* 0x000000010400780c */ /* 0x000fc60003f06270 */
[----:B------:R0:W-:Y:S10]  /*13a0*/  STS.64 [R41+0x9000], R6 ;  /* 0x0090000629007388 */ /* 0x0001f40000000a00 */
[----:B------:R-:W-:Y:S05]  /*13b0*/  @!P0 BRA `(.L_x_17) ;  /* 0x00000000006c8947 */ /* 0x000fea0003800000 */
[----:B------:R-:W-:Y:S01]  /*13c0*/  BSSY B0, `(.L_x_18) ;  /* 0x0000019000007945 */ /* 0x000fe20003800000 */
[----:B------:R-:W-:Y:S02]  /*13d0*/  IMAD.MOV.U32 R8, RZ, RZ, -0x1 ;  /* 0xffffffffff087424 */ /* 0x000fe400078e00ff */
[----:B------:R-:W-:Y:S02]  /*13e0*/  IMAD.MOV.U32 R9, RZ, RZ, R4 ;  /* 0x000000ffff097224 */ /* 0x000fe400078e0004 */
[----:B------:R-:W-:-:S07]  /*13f0*/  IMAD.MOV.U32 R5, RZ, RZ, R38 ;  /* 0x000000ffff057224 */ /* 0x000fce00078e0026 */
.L_x_22:
[----:B0-----:R-:W0:Y:S01]  /*1400*/  LDC.64 R6, c[0x0][0x380] ;  /* 0x0000e000ff067b82 */ /* 0x001e220000000a00 */
[----:B------:R-:W-:Y:S01]  /*1410*/  VIADD R45, R9, 0xffffffff ;  /* 0xffffffff092d7836 */ /* 0x000fe20000000000 */
[----:B------:R-:W-:Y:S03]  /*1420*/  BSSY B2, `(.L_x_19) ;  /* 0x0000008000027945 */ /* 0x000fe60003800000 */
[----:B------:R-:W-:-:S04]  /*1430*/  IMAD R43, R45, 0x100, R19 ;  /* 0x000001002d2b7824 */ /* 0x000fc800078e0213 */
[----:B0-----:R-:W-:-:S07]  /*1440*/  IMAD.WIDE R6, R43, 0x4, R6 ;  /* 0x000000042b067825 */ /* 0x001fce00078e0206 */
.L_x_20:
[----:B------:R-:W-:Y:S05]  /*1450*/  YIELD ;  /* 0x0000000000007946 */ /* 0x000fea0003800000 */
[----:B------:R0:W-:Y:S06]  /*1460*/  MEMBAR.SC.CTA ;  /* 0x0000000000007992 */ /* 0x0001ec0000000000 */
[----:B0-----:R-:W2:Y:S02]  /*1470*/  LDG.E.STRONG.SYS R40, desc[UR8][R6.64] ;  /* 0x0000000806287981 */ /* 0x001ea4000c1f5900 */
[----:B--2---:R-:W-:-:S13]  /*1480*/  ISETP.NE.AND P0, PT, R40, RZ, PT ;  /* 0x000000ff2800720c */ /* 0x004fda0003f05270 */
[----:B------:R-:W-:Y:S05]  /*1490*/  @!P0 BRA `(.L_x_20) ;  /* 0xfffffffc00ec8947 */ /* 0x000fea000383ffff */
[----:B------:R-:W-:Y:S05]  /*14a0*/  BSYNC B2 ;  /* 0x0000000000027941 */ /* 0x000fea0003800000 */
.L_x_19:
[----:B------:R-:W-:Y:S01]  /*14b0*/  BSSY.RECONVERGENT B2, `(.L_x_21) ;  /* 0x0000006000027945 */ /* 0x000fe20003800200 */
[C---:B------:R-:W-:Y:S02]  /*14c0*/  ISETP.GT.AND P0, PT, R40.reuse, -0x1, PT ;  /* 0xffffffff2800780c */ /* 0x040fe40003f04270 */
[----:B------:R-:W-:Y:S01]  /*14d0*/  LOP3.LUT R40, R40, 0x3fffffff, RZ, 0xc0, !PT ;  /* 0x3fffffff28287812 */ /* 0x000fe200078ec0ff */
[----:B------:R-:W-:Y:S05]  /*14e0*/  WARPSYNC.EXCLUSIVE R8 ;  /* 0x0000000008007348 */ /* 0x000fea0003a00000 */
[----:B------:R-:W-:-:S05]  /*14f0*/  IMAD.IADD R5, R40, 0x1, R5 ;  /* 0x0000000128057824 */ /* 0x000fca00078e0205 */
[----:B------:R-:W-:-:S07]  /*1500*/  VOTE.ANY R8, PT, P0 ;  /* 0x0000000000087806 */ /* 0x000fce00000e0100 */
[----:B------:R-:W-:Y:S05]  /*1510*/  BSYNC.RECONVERGENT B2 ;  /* 0x0000000000027941 */ /* 0x000fea0003800200 */
.L_x_21:
[----:B------:R-:W-:Y:S01]  /*1520*/  ISETP.GT.U32.AND P1, PT, R9, 0x1, PT ;  /* 0x000000010900780c */ /* 0x000fe20003f24070 */
[----:B------:R-:W-:-:S12]  /*1530*/  IMAD.MOV.U32 R9, RZ, RZ, R45 ;  /* 0x000000ffff097224 */ /* 0x000fd800078e002d */
[----:B------:R-:W-:Y:S05]  /*1540*/  @P0 BRA P1, `(.L_x_22) ;  /* 0xfffffffc00ac0947 */ /* 0x000fea000083ffff */
[----:B------:R-:W-:Y:S05]  /*1550*/  BSYNC B0 ;  /* 0x0000000000007941 */ /* 0x000fea0003800000 */
.L_x_18:
[----:B------:R1:W2:Y:S02]  /*1560*/  LDS.64 R6, [R41+0x9000] ;  /* 0x0090000029067984 */ /* 0x0002a40000000a00 */
.L_x_17:
[C---:B------:R-:W-:Y:S01]  /*1570*/  IMAD.IADD R9, R5.reuse, 0x1, -R38 ;  /* 0x0000000105097824 */ /* 0x040fe200078e0a26 */
[----:B------:R-:W-:-:S04]  /*1580*/  LOP3.LUT R5, R5, 0x80000000, RZ, 0xfc, !PT ;  /* 0x8000000005057812 */ /* 0x000fc800078efcff */
[C---:B0-2---:R-:W-:Y:S01]  /*1590*/  IADD3 R6, P0, PT, R9.reuse, R6, RZ ;  /* 0x0000000609067210 */ /* 0x045fe20007f1e0ff */
[----:B------:R0:W-:Y:S03]  /*15a0*/  STG.E.STRONG.SYS desc[UR8][R20.64], R5 ;  /* 0x0000000514007986 */ /* 0x0001e6000c115908 */
[----:B------:R-:W-:-:S05]  /*15b0*/  LEA.HI.X.SX32 R7, R9, R7, 0x1, P0 ;  /* 0x0000000709077211 */ /* 0x000fca00000f0eff */
[----:B------:R0:W-:Y:S04]  /*15c0*/  STS.64 [R41+0x9000], R6 ;  /* 0x0090000629007388 */ /* 0x0001e80000000a00 */
.L_x_16:
[----:B------:R-:W-:Y:S05]  /*15d0*/  BSYNC B1 ;  /* 0x0000000000017941 */ /* 0x000fea0003800000 */
.L_x_15:
[----:B0-----:R-:W0:Y:S08]  /*15e0*/  LDC R5, c[0x0][0x3c0] ;  /* 0x0000f000ff057b82 */ /* 0x001e300000000800 */
[----:B------:R-:W2:Y:S01]  /*15f0*/  LDC.64 R8, c[0x0][0x390] ;  /* 0x0000e400ff087b82 */ /* 0x000ea20000000a00 */
[----:B0-----:R-:W-:Y:S02]  /*1600*/  ISETP.GE.AND P0, PT, R39, R5, PT ;  /* 0x000000052700720c */ /* 0x001fe40003f06270 */
[----:B--2---:R-:W-:-:S04]  /*1610*/  ISETP.EQ.U32.AND P1, PT, R8, RZ, PT ;  /* 0x000000ff0800720c */ /* 0x004fc80003f22070 */
[----:B------:R-:W-:-:S04]  /*1620*/  ISETP.EQ.OR.EX P0, PT, R9, RZ, !P0, P1 ;  /* 0x000000ff0900720c */ /* 0x000fc80004702710 */
[----:B------:R-:W-:-:S13]  /*1630*/  ISETP.GT.U32.OR P0, PT, R19, 0xff, P0 ;  /* 0x000000ff1300780c */ /* 0x000fda0000704470 */
[----:B------:R-:W-:Y:S05]  /*1640*/  @P0 BRA `(.L_x_23) ;  /* 0x0000000000240947 */ /* 0x000fea0003800000 */
[----:B------:R-:W0:Y:S01]  /*1650*/  LDS.64 R6, [R41+0x9000] ;  /* 0x0090000029067984 */ /* 0x000e220000000a00 */
[C---:B------:R-:W-:Y:S02]  /*1660*/  ISETP.GT.U32.AND P0, PT, R19.reuse, R47, PT ;  /* 0x0000002f1300720c */ /* 0x040fe40003f04070 */
[C---:B------:R-:W-:Y:S02]  /*1670*/  LEA R8, P2, R19.reuse, R8, 0x3 ;  /* 0x0000000813087211 */ /* 0x040fe400078418ff */
[----:B------:R-:W-:Y:S02]  /*1680*/  SEL R43, RZ, 0x1200, !P0 ;  /* 0x00001200ff2b7807 */ /* 0x000fe40004000000 */
[--C-:B------:R-:W-:Y:S02]  /*1690*/  SHF.R.S32.HI R21, RZ, 0x1f, R38.reuse ;  /* 0x0000001fff157819 */ /* 0x100fe40000011426 */
[----:B------:R-:W-:Y:S02]  /*16a0*/  LEA.HI.X R9, R19, R9, RZ, 0x3, P2 ;  /* 0x0000000913097211 */ /* 0x000fe400010f1cff */
[----:B0-----:R-:W-:-:S04]  /*16b0*/  IADD3 R6, P0, P1, R6, R43, R38 ;  /* 0x0000002b06067210 */ /* 0x001fc8000791e026 */
[----:B------:R-:W-:-:S05]  /*16c0*/  IADD3.X R7, PT, PT, R7, RZ, R21, P0, P1 ;  /* 0x000000ff07077210 */ /* 0x000fca00007e2415 */
[----:B------:R0:W-:Y:S04]  /*16d0*/  STG.E.64 desc[UR8][R8.64], R6 ;  /* 0x0000000608007986 */ /* 0x0001e8000c101b08 */
.L_x_23:
[----:B------:R-:W-:Y:S05]  /*16e0*/  WARPSYNC.ALL ;  /* 0x0000000000007948 */ /* 0x000fea0003800000 */
[----:B------:R-:W2:Y:S08]  /*16f0*/  S2UR UR6, SR_CgaCtaId ;  /* 0x00000000000679c3 */ /* 0x000eb00000008800 */
[----:B------:R-:W-:Y:S01]  /*1700*/  BAR.SYNC.DEFER_BLOCKING 0x0 ;  /* 0x0000000000007b1d */ /* 0x000fe20000010000 */
[----:B------:R-:W-:-:S05]  /*1710*/  ISETP.GT.AND P0, PT, R39, R5, PT ;  /* 0x000000052700720c */ /* 0x000fca0003f04270 */
[----:B------:R-:W-:Y:S02]  /*1720*/  UMOV UR5, 0x400 ;  /* 0x0000040000057882 */ /* 0x000fe40000000000 */
[----:B--2---:R-:W-:-:S06]  /*1730*/  ULEA UR5, UR6, UR5, 0x18 ;  /* 0x0000000506057291 */ /* 0x004fcc000f8ec0ff */
[----:B0-----:R-:W-:-:S06]  /*1740*/  LEA R6, R47, UR5, 0x3 ;  /* 0x000000052f067c11 */ /* 0x001fcc000f8e18ff */
[----:B------:R-:W0:Y:S01]  /*1750*/  LDS.64 R6, [R6+0x9000] ;  /* 0x0090000006067984 */ /* 0x000e220000000a00 */
[----:B------:R-:W-:Y:S05]  /*1760*/  @P0 BRA `(.L_x_24) ;  /* 0x0000000000480947 */ /* 0x000fea0003800000 */
[----:B------:R-:W2:Y:S01]  /*1770*/  LDCU.64 UR4, c[0x0][0x3a0] ;  /* 0x00007400ff0477ac */ /* 0x000ea20008000a00 */
[----:B0-----:R-:W-:-:S05]  /*1780*/  IADD3 R6, P1, PT, R0, R6, RZ ;  /* 0x0000000600067210 */ /* 0x001fca0007f3e0ff */
[----:B------:R-:W-:Y:S01]  /*1790*/  IMAD.X R7, RZ, RZ, R7, P1 ;  /* 0x000000ffff077224 */ /* 0x000fe200008e0607 */
[----:B--2---:R-:W-:-:S04]  /*17a0*/  LEA R8, P1, R6, UR4, 0x3 ;  /* 0x0000000406087c11 */ /* 0x004fc8000f8218ff */
[----:B------:R-:W-:-:S05]  /*17b0*/  LEA.HI.X R9, R6, UR5, R7, 0x3, P1 ;  /* 0x0000000506097c11 */ /* 0x000fca00088f1c07 */
[----:B------:R2:W-:Y:S04]  /*17c0*/  STG.E.64 desc[UR8][R8.64], R36 ;  /* 0x0000002408007986 */ /* 0x0005e8000c101b08 */
        /* <DEDUP_REMOVED lines=10> */
[----:B------:R2:W-:Y:S01]  /*1870*/  STG.E.64 desc[UR8][R8.64+0xb00], R14 ;  /* 0x000b000e08007986 */ /* 0x0005e2000c101b08 */
[----:B------:R-:W-:Y:S05]  /*1880*/  BRA `(.L_x_25) ;  /* 0x0000000000a47947 */ /* 0x000fea0003800000 */
.L_x_24:
[----:B------:R-:W2:Y:S01]  /*1890*/  LDCU.64 UR4, c[0x0][0x3a0] ;  /* 0x00007400ff0477ac */ /* 0x000ea20008000a00 */
[----:B0-----:R-:W-:Y:S01]  /*18a0*/  IADD3 R6, P1, PT, R0, R6, RZ ;  /* 0x0000000600067210 */ /* 0x001fe20007f3e0ff */
[----:B------:R-:W-:Y:S02]  /*18b0*/  IMAD R19, R4, -0x1200, R5 ;  /* 0xffffee0004137824 */ /* 0x000fe400078e0205 */
[C---:B------:R-:W-:Y:S02]  /*18c0*/  VIADD R8, R0.reuse, 0x20 ;  /* 0x0000002000087836 */ /* 0x040fe40000000000 */
[C---:B------:R-:W-:Y:S01]  /*18d0*/  VIADD R18, R0.reuse, 0x40 ;  /* 0x0000004000127836 */ /* 0x040fe20000000000 */
[-C--:B------:R-:W-:Y:S01]  /*18e0*/  ISETP.GE.AND P4, PT, R0, R19.reuse, PT ;  /* 0x000000130000720c */ /* 0x080fe20003f86270 */
[----:B------:R-:W-:Y:S01]  /*18f0*/  IMAD.X R7, RZ, RZ, R7, P1 ;  /* 0x000000ffff077224 */ /* 0x000fe200008e0607 */
[-C--:B------:R-:W-:Y:S01]  /*1900*/  ISETP.GE.AND P5, PT, R8, R19.reuse, PT ;  /* 0x000000130800720c */ /* 0x080fe20003fa6270 */
[----:B------:R-:W-:Y:S01]  /*1910*/  VIADD R20, R0, 0x80 ;  /* 0x0000008000147836 */ /* 0x000fe20000000000 */
[----:B------:R-:W-:Y:S01]  /*1920*/  ISETP.GE.AND P6, PT, R18, R19, PT ;  /* 0x000000131200720c */ /* 0x000fe20003fc6270 */
[----:B------:R-:W-:-:S02]  /*1930*/  VIADD R18, R0, 0x60 ;  /* 0x0000006000127836 */ /* 0x000fc40000000000 */
[----:B------:R-:W-:Y:S01]  /*1940*/  VIADD R38, R0, 0xa0 ;  /* 0x000000a000267836 */ /* 0x000fe20000000000 */
[-C--:B------:R-:W-:Y:S01]  /*1950*/  ISETP.GE.AND P2, PT, R20, R19.reuse, PT ;  /* 0x000000131400720c */ /* 0x080fe20003f46270 */
[----:B------:R-:W-:Y:S01]  /*1960*/  VIADD R20, R0, 0xe0 ;  /* 0x000000e000147836 */ /* 0x000fe20000000000 */
[----:B--2---:R-:W-:Y:S02]  /*1970*/  LEA R8, P1, R6, UR4, 0x3 ;  /* 0x0000000406087c11 */ /* 0x004fe4000f8218ff */
[-C--:B------:R-:W-:Y:S02]  /*1980*/  ISETP.GE.AND P3, PT, R38, R19.reuse, PT ;  /* 0x000000132600720c */ /* 0x080fe40003f66270 */
[----:B------:R-:W-:Y:S02]  /*1990*/  LEA.HI.X R9, R6, UR5, R7, 0x3, P1 ;  /* 0x0000000506097c11 */ /* 0x000fe400088f1c07 */
[----:B------:R-:W-:Y:S01]  /*19a0*/  ISETP.GE.AND P1, PT, R18, R19, PT ;  /* 0x000000131200720c */ /* 0x000fe20003f26270 */
[----:B------:R-:W-:-:S02]  /*19b0*/  VIADD R18, R0, 0xc0 ;  /* 0x000000c000127836 */ /* 0x000fc40000000000 */
[----:B------:R0:W-:Y:S03]  /*19c0*/  @!P4 STG.E.64 desc[UR8][R8.64], R36 ;  /* 0x000000240800c986 */ /* 0x0001e6000c101b08 */
[-C--:B------:R-:W-:Y:S01]  /*19d0*/  ISETP.GE.AND P4, PT, R18, R19.reuse, PT ;  /* 0x000000131200720c */ /* 0x080fe20003f86270 */
[----:B------:R0:W-:Y:S01]  /*19e0*/  @!P5 STG.E.64 desc[UR8][R8.64+0x100], R34 ;  /* 0x000100220800d986 */ /* 0x0001e2000c101b08 */
[-C--:B------:R-:W-:Y:S01]  /*19f0*/  ISETP.GE.AND P5, PT, R20, R19.reuse, PT ;  /* 0x000000131400720c */ /* 0x080fe20003fa6270 */
[C---:B------:R-:W-:Y:S02]  /*1a00*/  VIADD R18, R0.reuse, 0x100 ;  /* 0x0000010000127836 */ /* 0x040fe40000000000 */
[----:B------:R-:W-:Y:S01]  /*1a10*/  VIADD R20, R0, 0x120 ;  /* 0x0000012000147836 */ /* 0x000fe20000000000 */
[----:B------:R0:W-:Y:S02]  /*1a20*/  @!P6 STG.E.64 desc[UR8][R8.64+0x200], R32 ;  /* 0x000200200800e986 */ /* 0x0001e4000c101b08 */
[-C--:B------:R-:W-:Y:S01]  /*1a30*/  ISETP.GE.AND P6, PT, R18, R19.reuse, PT ;  /* 0x000000131200720c */ /* 0x080fe20003fc6270 */
[----:B------:R-:W-:Y:S01]  /*1a40*/  VIADD R18, R0, 0x140 ;  /* 0x0000014000127836 */ /* 0x000fe20000000000 */
[----:B------:R0:W-:Y:S01]  /*1a50*/  @!P1 STG.E.64 desc[UR8][R8.64+0x300], R10 ;  /* 0x0003000a08009986 */ /* 0x0001e2000c101b08 */
[----:B------:R-:W-:Y:S01]  /*1a60*/  ISETP.GE.AND P1, PT, R20, R19, PT ;  /* 0x000000131400720c */ /* 0x000fe20003f26270 */
[----:B------:R-:W-:-:S02]  /*1a70*/  VIADD R20, R0, 0x160 ;  /* 0x0000016000147836 */ /* 0x000fc40000000000 */
[----:B------:R0:W-:Y:S01]  /*1a80*/  @!P2 STG.E.64 desc[UR8][R8.64+0x400], R30 ;  /* 0x0004001e0800a986 */ /* 0x0001e2000c101b08 */
[----:B------:R-:W-:-:S03]  /*1a90*/  ISETP.GE.AND P2, PT, R18, R19, PT ;  /* 0x000000131200720c */ /* 0x000fc60003f46270 */
[----:B------:R0:W-:Y:S01]  /*1aa0*/  @!P3 STG.E.64 desc[UR8][R8.64+0x500], R12 ;  /* 0x0005000c0800b986 */ /* 0x0001e2000c101b08 */
[----:B------:R-:W-:-:S03]  /*1ab0*/  ISETP.GE.AND P3, PT, R20, R19, PT ;  /* 0x000000131400720c */ /* 0x000fc60003f66270 */
[----:B------:R0:W-:Y:S04]  /*1ac0*/  @!P4 STG.E.64 desc[UR8][R8.64+0x600], R28 ;  /* 0x0006001c0800c986 */ /* 0x0001e8000c101b08 */
[----:B------:R0:W-:Y:S04]  /*1ad0*/  @!P5 STG.E.64 desc[UR8][R8.64+0x700], R26 ;  /* 0x0007001a0800d986 */ /* 0x0001e8000c101b08 */
[----:B------:R0:W-:Y:S04]  /*1ae0*/  @!P6 STG.E.64 desc[UR8][R8.64+0x800], R24 ;  /* 0x000800180800e986 */ /* 0x0001e8000c101b08 */
[----:B------:R0:W-:Y:S04]  /*1af0*/  @!P1 STG.E.64 desc[UR8][R8.64+0x900], R22 ;  /* 0x0009001608009986 */ /* 0x0001e8000c101b08 */
[----:B------:R0:W-:Y:S04]  /*1b00*/  @!P2 STG.E.64 desc[UR8][R8.64+0xa00], R16 ;  /* 0x000a00100800a986 */ /* 0x0001e8000c101b08 */
[----:B------:R0:W-:Y:S02]  /*1b10*/  @!P3 STG.E.64 desc[UR8][R8.64+0xb00], R14 ;  /* 0x000b000e0800b986 */ /* 0x0001e4000c101b08 */
.L_x_25:
[----:B------:R-:W-:Y:S05]  /*1b20*/  @P0 BRA `(.L_x_26) ;  /* 0x0000000000340947 */ /* 0x000fea0003800000 */
[----:B0-2---:R0:W5:Y:S04]  /*1b30*/  LDG.E.64 R26, desc[UR8][R2.64] ;  /* 0x00000008021a7981 */ /* 0x005168000c1e1b00 */
        /* <DEDUP_REMOVED lines=12> */
.L_x_26:
[----:B0-2---:R-:W-:Y:S02]  /*1c00*/  IMAD R33, R4, -0x1200, R5 ;  /* 0xffffee0004217824 */ /* 0x005fe400078e0205 */
[C---:B------:R-:W-:Y:S02]  /*1c10*/  VIADD R32, R0.reuse, 0x20 ;  /* 0x0000002000207836 */ /* 0x040fe40000000000 */
[C---:B------:R-:W-:Y:S01]  /*1c20*/  VIADD R34, R0.reuse, 0x40 ;  /* 0x0000004000227836 */ /* 0x040fe20000000000 */
[CC--:B------:R-:W-:Y:S01]  /*1c30*/  ISETP.GE.AND P4, PT, R0.reuse, R33.reuse, PT ;  /* 0x000000210000720c */ /* 0x0c0fe20003f86270 */
[----:B------:R-:W-:Y:S01]  /*1c40*/  VIADD R36, R0, 0x80 ;  /* 0x0000008000247836 */ /* 0x000fe20000000000 */
[-C--:B------:R-:W-:Y:S01]  /*1c50*/  ISETP.GE.AND P5, PT, R32, R33.reuse, PT ;  /* 0x000000212000720c */ /* 0x080fe20003fa6270 */
[----:B------:R-:W-:Y:S01]  /*1c60*/  VIADD R32, R0, 0x60 ;  /* 0x0000006000207836 */ /* 0x000fe20000000000 */
[-C--:B------:R-:W-:Y:S01]  /*1c70*/  ISETP.GE.AND P6, PT, R34, R33.reuse, PT ;  /* 0x000000212200720c */ /* 0x080fe20003fc6270 */
[----:B------:R-:W-:Y:S01]  /*1c80*/  VIADD R34, R0, 0xa0 ;  /* 0x000000a000227836 */ /* 0x000fe20000000000 */
[----:B------:R-:W-:-:S02]  /*1c90*/  ISETP.GE.AND P2, PT, R36, R33, PT ;  /* 0x000000212400720c */ /* 0x000fc40003f46270 */
[-C--:B------:R-:W-:Y:S01]  /*1ca0*/  ISETP.GE.AND P1, PT, R32, R33.reuse, PT ;  /* 0x000000212000720c */ /* 0x080fe20003f26270 */
[----:B------:R-:W-:Y:S01]  /*1cb0*/  VIADD R32, R0, 0xc0 ;  /* 0x000000c000207836 */ /* 0x000fe20000000000 */
[-C--:B------:R-:W-:Y:S01]  /*1cc0*/  ISETP.GE.AND P3, PT, R34, R33.reuse, PT ;  /* 0x000000212200720c */ /* 0x080fe20003f66270 */
[----:B------:R-:W-:Y:S02]  /*1cd0*/  VIADD R34, R0, 0xe0 ;  /* 0x000000e000227836 */ /* 0x000fe40000000000 */
[----:B------:R2:W5:Y:S01]  /*1ce0*/  @!P4 LDG.E.64 R26, desc[UR8][R2.64] ;  /* 0x00000008021ac981 */ /* 0x000562000c1e1b00 */
[-C--:B------:R-:W-:Y:S01]  /*1cf0*/  ISETP.GE.AND P4, PT, R32, R33.reuse, PT ;  /* 0x000000212000720c */ /* 0x080fe20003f86270 */
[----:B------:R-:W-:Y:S02]  /*1d00*/  VIADD R32, R0, 0x100 ;  /* 0x0000010000207836 */ /* 0x000fe40000000000 */
[----:B------:R2:W5:Y:S01]  /*1d10*/  @!P5 LDG.E.64 R28, desc[UR8][R2.64+0x100] ;  /* 0x00010008021cd981 */ /* 0x000562000c1e1b00 */
[----:B------:R-:W-:Y:S01]  /*1d20*/  ISETP.GE.AND P5, PT, R34, R33, PT ;  /* 0x000000212200720c */ /* 0x000fe20003fa6270 */
[----:B------:R-:W-:-:S02]  /*1d30*/  VIADD R34, R0, 0x120 ;  /* 0x0000012000227836 */ /* 0x000fc40000000000 */
[----:B------:R2:W5:Y:S01]  /*1d40*/  @!P6 LDG.E.64 R22, desc[UR8][R2.64+0x200] ;  /* 0x000200080216e981 */ /* 0x000562000c1e1b00 */
[-C--:B------:R-:W-:Y:S01]  /*1d50*/  ISETP.GE.AND P6, PT, R32, R33.reuse, PT ;  /* 0x000000212000720c */ /* 0x080fe20003fc6270 */
[----:B------:R-:W-:Y:S02]  /*1d60*/  VIADD R32, R0, 0x140 ;  /* 0x0000014000207836 */ /* 0x000fe40000000000 */
[----:B------:R2:W5:Y:S01]  /*1d70*/  @!P1 LDG.E.64 R24, desc[UR8][R2.64+0x300] ;  /* 0x0003000802189981 */ /* 0x000562000c1e1b00 */
[-C--:B------:R-:W-:Y:S01]  /*1d80*/  ISETP.GE.AND P1, PT, R34, R33.reuse, PT ;  /* 0x000000212200720c */ /* 0x080fe20003f26270 */
[----:B------:R-:W-:Y:S02]  /*1d90*/  VIADD R34, R0, 0x160 ;  /* 0x0000016000227836 */ /* 0x000fe40000000000 */
[----:B------:R2:W5:Y:S01]  /*1da0*/  @!P2 LDG.E.64 R20, desc[UR8][R2.64+0x400] ;  /* 0x000400080214a981 */ /* 0x000562000c1e1b00 */
[----:B------:R-:W-:-:S03]  /*1db0*/  ISETP.GE.AND P2, PT, R32, R33, PT ;  /* 0x000000212000720c */ /* 0x000fc60003f46270 */
[----:B------:R2:W5:Y:S01]  /*1dc0*/  @!P3 LDG.E.64 R18, desc[UR8][R2.64+0x500] ;  /* 0x000500080212b981 */ /* 0x000562000c1e1b00 */
[----:B------:R-:W-:-:S03]  /*1dd0*/  ISETP.GE.AND P3, PT, R34, R33, PT ;  /* 0x000000212200720c */ /* 0x000fc60003f66270 */
[----:B------:R2:W5:Y:S04]  /*1de0*/  @!P4 LDG.E.64 R16, desc[UR8][R2.64+0x600] ;  /* 0x000600080210c981 */ /* 0x000568000c1e1b00 */
[----:B------:R2:W5:Y:S04]  /*1df0*/  @!P5 LDG.E.64 R14, desc[UR8][R2.64+0x700] ;  /* 0x00070008020ed981 */ /* 0x000568000c1e1b00 */
[----:B------:R2:W5:Y:S04]  /*1e00*/  @!P6 LDG.E.64 R12, desc[UR8][R2.64+0x800] ;  /* 0x00080008020ce981 */ /* 0x000568000c1e1b00 */
[----:B------:R2:W5:Y:S04]  /*1e10*/  @!P1 LDG.E.64 R10, desc[UR8][R2.64+0x900] ;  /* 0x00090008020a9981 */ /* 0x000568000c1e1b00 */
[----:B------:R2:W5:Y:S04]  /*1e20*/  @!P2 LDG.E.64 R8, desc[UR8][R2.64+0xa00] ;  /* 0x000a00080208a981 */ /* 0x000568000c1e1b00 */
[----:B------:R2:W5:Y:S02]  /*1e30*/  @!P3 LDG.E.64 R30, desc[UR8][R2.64+0xb00] ;  /* 0x000b0008021eb981 */ /* 0x000564000c1e1b00 */
.L_x_27:
[----:B------:R-:W-:Y:S05]  /*1e40*/  @P0 BRA `(.L_x_28) ;  /* 0x0000000000400947 */ /* 0x000fea0003800000 */
[----:B------:R-:W0:Y:S02]  /*1e50*/  LDCU.64 UR4, c[0x0][0x3b0] ;  /* 0x00007600ff0477ac */ /* 0x000e240008000a00 */
[----:B0-2---:R-:W-:-:S04]  /*1e60*/  LEA R2, P0, R6, UR4, 0x3 ;  /* 0x0000000406027c11 */ /* 0x005fc8000f8018ff */
[----:B------:R-:W-:-:S05]  /*1e70*/  LEA.HI.X R3, R6, UR5, R7, 0x3, P0 ;  /* 0x0000000506037c11 */ /* 0x000fca00080f1c07 */
[----:B-----5:R-:W-:Y:S04]  /*1e80*/  STG.E.64 desc[UR8][R2.64], R26 ;  /* 0x0000001a02007986 */ /* 0x020fe8000c101b08 */
[----:B------:R-:W-:Y:S04]  /*1e90*/  STG.E.64 desc[UR8][R2.64+0x100], R28 ;  /* 0x0001001c02007986 */ /* 0x000fe8000c101b08 */
        /* <DEDUP_REMOVED lines=9> */
[----:B------:R-:W-:Y:S01]  /*1f30*/  STG.E.64 desc[UR8][R2.64+0xb00], R30 ;  /* 0x000b001e02007986 */ /* 0x000fe2000c101b08 */
[----:B------:R-:W-:Y:S05]  /*1f40*/  EXIT ;  /* 0x000000000000794d */ /* 0x000fea0003800000 */
.L_x_28:
[----:B------:R-:W3:Y:S01]  /*1f50*/  LDCU.64 UR4, c[0x0][0x3b0] ;  /* 0x00007600ff0477ac */ /* 0x000ee20008000a00 */
[----:B------:R-:W-:Y:S02]  /*1f60*/  IMAD R5, R4, -0x1200, R5 ;  /* 0xffffee0004057824 */ /* 0x000fe400078e0205 */
[C---:B0-2---:R-:W-:Y:S02]  /*1f70*/  VIADD R2, R0.reuse, 0x20 ;  /* 0x0000002000027836 */ /* 0x045fe40000000000 */
[C---:B------:R-:W-:Y:S01]  /*1f80*/  VIADD R4, R0.reuse, 0x40 ;  /* 0x0000004000047836 */ /* 0x040fe20000000000 */
[CC--:B------:R-:W-:Y:S01]  /*1f90*/  ISETP.GE.AND P5, PT, R0.reuse, R5.reuse, PT ;  /* 0x000000050000720c */ /* 0x0c0fe20003fa6270 */
[----:B------:R-:W-:Y:S01]  /*1fa0*/  VIADD R32, R0, 0x60 ;  /* 0x0000006000207836 */ /* 0x000fe20000000000 */
[-C--:B------:R-:W-:Y:S01]  /*1fb0*/  ISETP.GE.AND P6, PT, R2, R5.reuse, PT ;  /* 0x000000050200720c */ /* 0x080fe20003fc6270 */
[----:B------:R-:W-:Y:S01]  /*1fc0*/  VIADD R34, R0, 0xc0 ;  /* 0x000000c000227836 */ /* 0x000fe20000000000 */
[-C--:B------:R-:W-:Y:S01]  /*1fd0*/  ISETP.GE.AND P0, PT, R4, R5.reuse, PT ;  /* 0x000000050400720c */ /* 0x080fe20003f06270 */
[----:B------:R-:W-:Y:S01]  /*1fe0*/  VIADD R4, R0, 0x80 ;  /* 0x0000008000047836 */ /* 0x000fe20000000000 */
[-C--:B------:R-:W-:Y:S01]  /*1ff0*/  ISETP.GE.AND P1, PT, R32, R5.reuse, PT ;  /* 0x000000052000720c */ /* 0x080fe20003f26270 */
[----:B------:R-:W-:Y:S01]  /*2000*/  VIADD R32, R0, 0xa0 ;  /* 0x000000a000207836 */ /* 0x000fe20000000000 */
[----:B------:R-:W-:-:S02]  /*2010*/  ISETP.GE.AND P4, PT, R34, R5, PT ;  /* 0x000000052200720c */ /* 0x000fc40003f86270 */
[----:B---3--:R-:W-:Y:S02]  /*2020*/  LEA R2, P2, R6, UR4, 0x3 ;  /* 0x0000000406027c11 */ /* 0x008fe4000f8418ff */
[-C--:B------:R-:W-:Y:S02]  /*2030*/  ISETP.GE.AND P3, PT, R32, R5.reuse, PT ;  /* 0x000000052000720c */ /* 0x080fe40003f66270 */
[----:B------:R-:W-:Y:S01]  /*2040*/  LEA.HI.X R3, R6, UR5, R7, 0x3, P2 ;  /* 0x0000000506037c11 */ /* 0x000fe200090f1c07 */
[----:B------:R-:W-:Y:S01]  /*2050*/  VIADD R6, R0, 0x100 ;  /* 0x0000010000067836 */ /* 0x000fe20000000000 */
[-C--:B------:R-:W-:Y:S01]  /*2060*/  ISETP.GE.AND P2, PT, R4, R5.reuse, PT ;  /* 0x000000050400720c */ /* 0x080fe20003f46270 */
[----:B------:R-:W-:Y:S02]  /*2070*/  VIADD R4, R0, 0xe0 ;  /* 0x000000e000047836 */ /* 0x000fe40000000000 */
[----:B-----5:R0:W-:Y:S03]  /*2080*/  @!P5 STG.E.64 desc[UR8][R2.64], R26 ;  /* 0x0000001a0200d986 */ /* 0x0201e6000c101b08 */
[-C--:B------:R-:W-:Y:S01]  /*2090*/  ISETP.GE.AND P5, PT, R4, R5.reuse, PT ;  /* 0x000000050400720c */ /* 0x080fe20003fa6270 */
[----:B------:R0:W-:Y:S01]  /*20a0*/  @!P6 STG.E.64 desc[UR8][R2.64+0x100], R28 ;  /* 0x0001001c0200e986 */ /* 0x0001e2000c101b08 */
[----:B------:R-:W-:Y:S01]  /*20b0*/  ISETP.GE.AND P6, PT, R6, R5, PT ;  /* 0x000000050600720c */ /* 0x000fe20003fc6270 */
[----:B------:R-:W-:-:S02]  /*20c0*/  VIADD R4, R0, 0x120 ;  /* 0x0000012000047836 */ /* 0x000fc40000000000 */
[C---:B------:R-:W-:Y:S01]  /*20d0*/  VIADD R6, R0.reuse, 0x140 ;  /* 0x0000014000067836 */ /* 0x040fe20000000000 */
[----:B------:R0:W-:Y:S01]  /*20e0*/  @!P0 STG.E.64 desc[UR8][R2.64+0x200], R22 ;  /* 0x0002001602008986 */ /* 0x0001e2000c101b08 */
[----:B------:R-:W-:Y:S01]  /*20f0*/  VIADD R0, R0, 0x160 ;  /* 0x0000016000007836 */ /* 0x000fe20000000000 */
[-C--:B------:R-:W-:Y:S02]  /*2100*/  ISETP.GE.AND P0, PT, R4, R5.reuse, PT ;  /* 0x000000050400720c */ /* 0x080fe40003f06270 */
        /* <DEDUP_REMOVED lines=9> */
[----:B------:R0:W-:Y:S01]  /*21a0*/  @!P1 STG.E.64 desc[UR8][R2.64+0xa00], R8 ;  /* 0x000a000802009986 */ /* 0x0001e2000c101b08 */
[----:B------:R-:W-:Y:S05]  /*21b0*/  @P2 EXIT ;  /* 0x000000000000294d */ /* 0x000fea0003800000 */
[----:B------:R-:W-:Y:S01]  /*21c0*/  STG.E.64 desc[UR8][R2.64+0xb00], R30 ;  /* 0x000b001e02007986 */ /* 0x000fe2000c101b08 */
[----:B------:R-:W-:Y:S05]  /*21d0*/  EXIT ;  /* 0x000000000000794d */ /* 0x000fea0003800000 */
.L_x_14:
[----:B------:R-:W-:Y:S01]  /*21e0*/  IMAD.MOV.U32 R18, RZ, RZ, RZ ;  /* 0x000000ffff127224 */ /* 0x000fe200078e00ff */
[C---:B------:R-:W-:Y:S01]  /*21f0*/  ISETP.GT.U32.AND P0, PT, R19.reuse, 0x1f, PT ;  /* 0x0000001f1300780c */ /* 0x040fe20003f04070 */
[----:B------:R-:W-:Y:S05]  /*2200*/  WARPSYNC.ALL ;  /* 0x0000000000007948 */ /* 0x000fea0003800000 */
[----:B------:R-:W-:-:S04]  /*2210*/  IMAD.HI.U32 R48, R19, 0x15555556, R18 ;  /* 0x1555555613307827 */ /* 0x000fc800078e0012 */
[----:B------:R-:W-:-:S05]  /*2220*/  IMAD R43, R48, 0x4, R41 ;  /* 0x00000004302b7824 */ /* 0x000fca00078e0229 */
[----:B------:R0:W-:Y:S01]  /*2230*/  STS [R43+0x3410], R38 ;  /* 0x003410262b007388 */ /* 0x0001e20000000800 */
[----:B------:R-:W-:Y:S06]  /*2240*/  BAR.SYNC.DEFER_BLOCKING 0x0 ;  /* 0x0000000000007b1d */ /* 0x000fec0000010000 */
[----:B------:R-:W-:Y:S05]  /*2250*/  @P0 BRA `(.L_x_29) ;  /* 0x0000000000dc0947 */ /* 0x000fea0003800000 */
[----:B------:R-:W-:Y:S01]  /*2260*/  IMAD R53, R19, 0x34, R41 ;  /* 0x0000003413357824 */ /* 0x000fe200078e0229 */
[----:B------:R-:W-:-:S04]  /*2270*/  UMOV UR5, 0xffffffff ;  /* 0xffffffff00057882 */ /* 0x000fc80000000000 */
[----:B------:R-:W-:Y:S04]  /*2280*/  LDS R64, [R53+0x3410] ;  /* 0x0034100035407984 */ /* 0x000fe80000000800 */
[----:B------:R-:W-:Y:S04]  /*2290*/  LDS R48, [R53+0x3414] ;  /* 0x0034140035307984 */ /* 0x000fe80000000800 */
[----:B------:R-:W1:Y:S04]  /*22a0*/  LDS R57, [R53+0x3418] ;  /* 0x0034180035397984 */ /* 0x000e680000000800 */
[----:B------:R-:W-:Y:S04]  /*22b0*/  LDS R56, [R53+0x341c] ;  /* 0x00341c0035387984 */ /* 0x000fe80000000800 */
[----:B------:R-:W2:Y:S04]  /*22c0*/  LDS R55, [R53+0x3420] ;  /* 0x0034200035377984 */ /* 0x000ea80000000800 */
[----:B------:R-:W-:Y:S04]  /*22d0*/  LDS R60, [R53+0x3424] ;  /* 0x00342400353c7984 */ /* 0x000fe80000000800 */
[----:B------:R-:W3:Y:S04]  /*22e0*/  LDS R65, [R53+0x3428] ;  /* 0x0034280035417984 */ /* 0x000ee80000000800 */
[----:B------:R-:W-:Y:S04]  /*22f0*/  LDS R63, [R53+0x342c] ;  /* 0x00342c00353f7984 */ /* 0x000fe80000000800 */
[----:B------:R-:W4:Y:S04]  /*2300*/  LDS R62, [R53+0x3430] ;  /* 0x00343000353e7984 */ /* 0x000f280000000800 */
[----:B------:R-:W-:Y:S04]  /*2310*/  LDS R61, [R53+0x3434] ;  /* 0x00343400353d7984 */ /* 0x000fe80000000800 */
[----:B------:R-:W5:Y:S04]  /*2320*/  LDS R58, [R53+0x3438] ;  /* 0x00343800353a7984 */ /* 0x000f680000000800 */
[----:B------:R-:W0:Y:S01]  /*2330*/  LDS R66, [R53+0x343c] ;  /* 0x00343c0035427984 */ /* 0x000e220000000800 */
[----:B-1----:R-:W-:-:S04]  /*2340*/  IADD3 R67, PT, PT, R57, R48, R64 ;  /* 0x0000003039437210 */ /* 0x002fc80007ffe040 */
[----:B--2---:R-:W-:-:S04]  /*2350*/  IADD3 R67, PT, PT, R55, R67, R56 ;  /* 0x0000004337437210 */ /* 0x004fc80007ffe038 */
[----:B---3--:R-:W-:-:S04]  /*2360*/  IADD3 R67, PT, PT, R65, R67, R60 ;  /* 0x0000004341437210 */ /* 0x008fc80007ffe03c */
[----:B----4-:R-:W-:-:S04]  /*2370*/  IADD3 R67, PT, PT, R62, R67, R63 ;  /* 0x000000433e437210 */ /* 0x010fc80007ffe03f */
[----:B-----5:R-:W-:-:S05]  /*2380*/  IADD3 R67, PT, PT, R58, R67, R61 ;  /* 0x000000433a437210 */ /* 0x020fca0007ffe03d */
[----:B0-----:R-:W-:Y:S01]  /*2390*/  IMAD.IADD R66, R66, 0x1, R67 ;  /* 0x0000000142427824 */ /* 0x001fe200078e0243 */
[----:B------:R-:W-:Y:S06]  /*23a0*/  BRA.DIV UR5, `(.L_x_30) ;  /* 0x0000005605587947 */ /* 0x000fec000b800000 */
[----:B------:R-:W0:Y:S02]  /*23b0*/  SHFL.UP P0, R67, R66, 0x1, RZ ;  /* 0x0420000042437989 */ /* 0x000e2400000000ff */
[----:B0-----:R-:W-:-:S05]  /*23c0*/  @P0 IMAD.IADD R67, R66, 0x1, R67 ;  /* 0x0000000142430824 */ /* 0x001fca00078e0243 */
[----:B------:R-:W0:Y:S02]  /*23d0*/  SHFL.UP P0, R68, R67, 0x2, RZ ;  /* 0x0440000043447989 */ /* 0x000e2400000000ff */
[----:B0-----:R-:W-:-:S05]  /*23e0*/  @P0 IMAD.IADD R68, R67, 0x1, R68 ;  /* 0x0000000143440824 */ /* 0x001fca00078e0244 */
[----:B------:R-:W0:Y:S02]  /*23f0*/  SHFL.UP P0, R69, R68, 0x4, RZ ;  /* 0x0480000044457989 */ /* 0x000e2400000000ff */
[----:B0-----:R-:W-:-:S05]  /*2400*/  @P0 IMAD.IADD R69, R68, 0x1, R69 ;  /* 0x0000000144450824 */ /* 0x001fca00078e0245 */
[----:B------:R-:W0:Y:S02]  /*2410*/  SHFL.UP P0, R70, R69, 0x8, RZ ;  /* 0x0500000045467989 */ /* 0x000e2400000000ff */
[----:B0-----:R-:W-:-:S05]  /*2420*/  @P0 IMAD.IADD R70, R69, 0x1, R70 ;  /* 0x0000000145460824 */ /* 0x001fca00078e0246 */
[----:B------:R0:W1:Y:S02]  /*2430*/  SHFL.UP P0, R71, R70, 0x10, RZ ;  /* 0x0600000046477989 */ /* 0x00006400000000ff */
.L_x_99:
[----:B-1----:R-:W-:-:S04]  /*2440*/  @P0 IMAD.IADD R71, R70, 0x1, R71 ;  /* 0x0000000146470824 */ /* 0x002fc800078e0247 */
[----:B------:R-:W-:-:S04]  /*2450*/  IMAD.IADD R66, R71, 0x1, -R66 ;  /* 0x0000000147427824 */ /* 0x000fc800078e0a42 */
[----:B------:R-:W-:Y:S01]  /*2460*/  IMAD.IADD R64, R64, 0x1, R66 ;  /* 0x0000000140407824 */ /* 0x000fe200078e0242 */
[----:B------:R1:W-:Y:S03]  /*2470*/  STS [R53+0x3410], R66 ;  /* 0x0034104235007388 */ /* 0x0003e60000000800 */
        /* <DEDUP_REMOVED lines=19> */
[----:B------:R1:W-:Y:S04]  /*25b0*/  STS [R53+0x3438], R61 ;  /* 0x0034383d35007388 */ /* 0x0003e80000000800 */
[----:B------:R1:W-:Y:S02]  /*25c0*/  STS [R53+0x343c], R58 ;  /* 0x00343c3a35007388 */ /* 0x0003e40000000800 */
.L_x_29:
[----:B------:R-:W-:Y:S05]  /*25d0*/  WARPSYNC.ALL ;  /* 0x0000000000007948 */ /* 0x000fea0003800000 */
[----:B------:R-:W-:Y:S01]  /*25e0*/  BAR.SYNC.DEFER_BLOCKING 0x0 ;  /* 0x0000000000007b1d */ /* 0x000fe20000010000 */
[----:B------:R-:W-:-:S05]  /*25f0*/  ISETP.NE.AND P0, PT, R59, RZ, PT ;  /* 0x000000ff3b00720c */ /* 0x000fca0003f05270 */
[----:B------:R-:W-:Y:S01]  /*2600*/  BSSY.RECONVERGENT B0, `(.L_x_31) ;  /* 0x0000028000007945 */ /* 0x000fe20003800200 */
[----:B0-----:R-:W0:Y:S07]  /*2610*/  LDS R43, [R43+0x3410] ;  /* 0x003410002b2b7984 */ /* 0x001e2e0000000800 */
[----:B------:R-:W-:Y:S05]  /*2620*/  @P0 BRA `(.L_x_32) ;  /* 0x0000000000940947 */ /* 0x000fea0003800000 */
[----:B-1----:R-:W-:-:S05]  /*2630*/  IMAD R48, R19, 0x4, R41 ;  /* 0x0000000413307824 */ /* 0x002fca00078e0229 */
[----:B------:R-:W0:Y:S04]  /*2640*/  LDS R56, [R48] ;  /* 0x0000000030387984 */ /* 0x000e280000000800 */
        /* <DEDUP_REMOVED lines=8> */
[----:B------:R-:W5:Y:S04]  /*26d0*/  LDS R74, [R48+0x2400] ;  /* 0x00240000304a7984 */ /* 0x000f680000000800 */
[----:B------:R-:W5:Y:S01]  /*26e0*/  LDS R76, [R48+0x2800] ;  /* 0x00280000304c7984 */ /* 0x000f620000000800 */
[----:B0-----:R-:W-:-:S03]  /*26f0*/  IMAD.IADD R53, R43, 0x1, R56 ;  /* 0x000000012b357824 */ /* 0x001fc600078e0238 */
[----:B------:R-:W0:Y:S01]  /*2700*/  LDS R71, [R48+0x2c00] ;  /* 0x002c000030477984 */ /* 0x000e220000000800 */
[C---:B-1----:R-:W-:Y:S02]  /*2710*/  IMAD.IADD R55, R43.reuse, 0x1, R58 ;  /* 0x000000012b377824 */ /* 0x042fe400078e023a */
[C---:B--2---:R-:W-:Y:S01]  /*2720*/  IMAD.IADD R57, R43.reuse, 0x1, R60 ;  /* 0x000000012b397824 */ /* 0x044fe200078e023c */
[----:B------:R1:W-:Y:S01]  /*2730*/  STS [R48], R53 ;  /* 0x0000003530007388 */ /* 0x0003e20000000800 */
        /* <DEDUP_REMOVED lines=8> */
[----:B-1----:R-:W-:-:S03]  /*27c0*/  IMAD.IADD R53, R43, 0x1, R70 ;  /* 0x000000012b357824 */ /* 0x002fc600078e0246 */
[----:B------:R4:W-:Y:S01]  /*27d0*/  STS [R48+0x1400], R65 ;  /* 0x0014004130007388 */ /* 0x0009e20000000800 */
[----:B--2---:R-:W-:-:S03]  /*27e0*/  IMAD.IADD R55, R43, 0x1, R72 ;  /* 0x000000012b377824 */ /* 0x004fc600078e0248 */
[----:B------:R4:W-:Y:S01]  /*27f0*/  STS [R48+0x1800], R67 ;  /* 0x0018004330007388 */ /* 0x0009e20000000800 */
[----:B---3--:R-:W-:-:S03]  /*2800*/  IMAD.IADD R57, R43, 0x1, R74 ;  /* 0x000000012b397824 */ /* 0x008fc600078e024a */
[----:B------:R4:W-:Y:S01]  /*2810*/  STS [R48+0x1c00], R53 ;  /* 0x001c003530007388 */ /* 0x0009e20000000800 */
[----:B------:R-:W-:-:S03]  /*2820*/  IMAD.IADD R69, R43, 0x1, R76 ;  /* 0x000000012b457824 */ /* 0x000fc600078e024c */
[----:B------:R4:W-:Y:S01]  /*2830*/  STS [R48+0x2000], R55 ;  /* 0x0020003730007388 */ /* 0x0009e20000000800 */
[----:B0-----:R-:W-:-:S03]  /*2840*/  IMAD.IADD R71, R43, 0x1, R71 ;  /* 0x000000012b477824 */ /* 0x001fc600078e0247 */
[----:B------:R4:W-:Y:S04]  /*2850*/  STS [R48+0x2400], R57 ;  /* 0x0024003930007388 */ /* 0x0009e80000000800 */
[----:B------:R4:W-:Y:S04]  /*2860*/  STS [R48+0x2800], R69 ;  /* 0x0028004530007388 */ /* 0x0009e80000000800 */
[----:B------:R4:W-:Y:S02]  /*2870*/  STS [R48+0x2c00], R71 ;  /* 0x002c004730007388 */ /* 0x0009e40000000800 */
.L_x_32:
[----:B------:R-:W-:Y:S05]  /*2880*/  BSYNC.RECONVERGENT B0 ;  /* 0x0000000000007941 */ /* 0x000fea0003800200 */
.L_x_31:
[----:B------:R-:W-:Y:S01]  /*2890*/  BAR.SYNC.DEFER_BLOCKING 0x0 ;  /* 0x0000000000007b1d */ /* 0x000fe20000010000 */
[----:B------:R-:W-:-:S05]  /*28a0*/  R2P PR, R47, 0x7f ;  /* 0x0000007f2f007804 */ /* 0x000fca0000000000 */
[----:B------:R-:W-:Y:S08]  /*28b0*/  BSSY.RECONVERGENT B0, `(.L_x_33) ;  /* 0x0000021000007945 */ /* 0x000ff00003800200 */
[----:B-1--4-:R-:W-:Y:S02]  /*28c0*/  VOTE.ANY R48, PT, P0 ;  /* 0x0000000000307806 */ /* 0x012fe400000e0100 */
[----:B------:R-:W-:-:S02]  /*28d0*/  VOTE.ANY R53, PT, P1 ;  /* 0x0000000000357806 */ /* 0x000fc400008e0100 */
[----:B------:R-:W-:Y:S02]  /*28e0*/  @!P0 LOP3.LUT R48, RZ, R48, RZ, 0x33, !PT ;  /* 0x00000030ff308212 */ /* 0x000fe400078e33ff */
[----:B------:R-:W-:Y:S02]  /*28f0*/  VOTE.ANY R55, PT, P2 ;  /* 0x0000000000377806 */ /* 0x000fe400010e0100 */
[----:B------:R-:W-:Y:S02]  /*2900*/  @!P1 LOP3.LUT R53, RZ, R53, RZ, 0x33, !PT ;  /* 0x00000035ff359212 */ /* 0x000fe400078e33ff */
[----:B------:R-:W-:Y:S02]  /*2910*/  VOTE.ANY R57, PT, P3 ;  /* 0x0000000000397806 */ /* 0x000fe400018e0100 */
[----:B------:R-:W-:Y:S02]  /*2920*/  @!P2 LOP3.LUT R55, RZ, R55, RZ, 0x33, !PT ;  /* 0x00000037ff37a212 */ /* 0x000fe400078e33ff */
[----:B------:R-:W-:-:S02]  /*2930*/  LOP3.LUT R48, R53, R48, RZ, 0xc0, !PT ;  /* 0x0000003035307212 */ /* 0x000fc400078ec0ff */
[----:B------:R-:W-:Y:S02]  /*2940*/  @!P3 LOP3.LUT R57, RZ, R57, RZ, 0x33, !PT ;  /* 0x00000039ff39b212 */ /* 0x000fe400078e33ff */
[----:B------:R-:W-:Y:S01]  /*2950*/  LOP3.LUT R48, R55, R48, RZ, 0xc0, !PT ;  /* 0x0000003037307212 */ /* 0x000fe200078ec0ff */
[----:B------:R-:W-:Y:S01]  /*2960*/  IMAD.MOV.U32 R55, RZ, RZ, RZ ;  /* 0x000000ffff377224 */ /* 0x000fe200078e00ff */
[----:B------:R-:W-:Y:S02]  /*2970*/  VOTE.ANY R53, PT, P4 ;  /* 0x0000000000357806 */ /* 0x000fe400020e0100 */
[----:B------:R-:W-:Y:S02]  /*2980*/  LOP3.LUT P0, RZ, R47, 0x80, RZ, 0xc0, !PT ;  /* 0x000000802fff7812 */ /* 0x000fe4000780c0ff */
[----:B------:R-:W-:Y:S02]  /*2990*/  LOP3.LUT R48, R57, R48, RZ, 0xc0, !PT ;  /* 0x0000003039307212 */ /* 0x000fe400078ec0ff */
[----:B------:R-:W-:-:S02]  /*29a0*/  @!P4 LOP3.LUT R53, RZ, R53, RZ, 0x33, !PT ;  /* 0x00000035ff35c212 */ /* 0x000fc400078e33ff */
[----:B------:R-:W-:Y:S02]  /*29b0*/  VOTE.ANY R47, PT, P5 ;  /* 0x00000000002f7806 */ /* 0x000fe400028e0100 */
[----:B------:R-:W-:Y:S02]  /*29c0*/  LOP3.LUT R48, R53, R48, RZ, 0xc0, !PT ;  /* 0x0000003035307212 */ /* 0x000fe400078ec0ff */
[----:B------:R-:W-:Y:S02]  /*29d0*/  @!P5 LOP3.LUT R47, RZ, R47, RZ, 0x33, !PT ;  /* 0x0000002fff2fd212 */ /* 0x000fe400078e33ff */
[----:B------:R-:W-:Y:S02]  /*29e0*/  VOTE.ANY R56, PT, P6 ;  /* 0x0000000000387806 */ /* 0x000fe400030e0100 */
[----:B------:R-:W-:Y:S02]  /*29f0*/  LOP3.LUT R47, R47, R48, RZ, 0xc0, !PT ;  /* 0x000000302f2f7212 */ /* 0x000fe400078ec0ff */
[----:B------:R-:W1:Y:S01]  /*2a00*/  S2R R48, SR_LEMASK ;  /* 0x0000000000307919 */ /* 0x000e620000003a00 */
[----:B------:R-:W-:-:S02]  /*2a10*/  VOTE.ANY R58, PT, P0 ;  /* 0x00000000003a7806 */ /* 0x000fc400000e0100 */
[----:B------:R-:W-:Y:S02]  /*2a20*/  @!P6 LOP3.LUT R56, RZ, R56, RZ, 0x33, !PT ;  /* 0x00000038ff38e212 */ /* 0x000fe400078e33ff */
[----:B------:R-:W-:Y:S02]  /*2a30*/  @!P0 LOP3.LUT R58, RZ, R58, RZ, 0x33, !PT ;  /* 0x0000003aff3a8212 */ /* 0x000fe400078e33ff */
[----:B------:R-:W-:-:S04]  /*2a40*/  LOP3.LUT R47, R56, R47, RZ, 0xc0, !PT ;  /* 0x0000002f382f7212 */ /* 0x000fc800078ec0ff */
[----:B------:R-:W-:-:S04]  /*2a50*/  LOP3.LUT R53, R58, R47, RZ, 0xc0, !PT ;  /* 0x0000002f3a357212 */ /* 0x000fc800078ec0ff */
[----:B------:R-:W2:Y:S02]  /*2a60*/  FLO.U32 R56, R53 ;  /* 0x0000003500387300 */ /* 0x000ea400000e0000 */
[----:B--2---:R-:W-:Y:S02]  /*2a70*/  ISETP.NE.AND P0, PT, R42, R56, PT ;  /* 0x000000382a00720c */ /* 0x004fe40003f05270 */
[----:B-1----:R-:W-:-:S06]  /*2a80*/  LOP3.LUT R47, R48, R53, RZ, 0xc0, !PT ;  /* 0x00000035302f7212 */ /* 0x002fcc00078ec0ff */
[----:B------:R-:W1:Y:S05]  /*2a90*/  POPC R47, R47 ;  /* 0x0000002f002f7309 */ /* 0x000e6a0000000000 */
[----:B------:R-:W-:Y:S05]  /*2aa0*/  @P0 BRA `(.L_x_34) ;  /* 0x0000000000040947 */ /* 0x000fea0003800000 */
[----:B-1----:R2:W3:Y:S02]  /*2ab0*/  ATOMS.ADD R55, [R50], R47 ;  /* 0x0000002f3237738c */ /* 0x0024e40000000000 */
.L_x_34:
[----:B------:R-:W-:Y:S05]  /*2ac0*/  BSYNC.RECONVERGENT B0 ;  /* 0x0000000000007941 */ /* 0x000fea0003800200 */
.L_x_33:
[----:B------:R-:W-:Y:S01]  /*2ad0*/  R2P PR, R49, 0x7f ;  /* 0x0000007f31007804 */ /* 0x000fe20000000000 */
[----:B------:R-:W-:-:S12]  /*2ae0*/  BSSY.RECONVERGENT B0, `(.L_x_35) ;  /* 0x0000021000007945 */ /* 0x000fd80003800200 */
[----:B--2---:R-:W-:Y:S02]  /*2af0*/  VOTE.ANY R50, PT, P0 ;  /* 0x0000000000327806 */ /* 0x004fe400000e0100 */
[----:B------:R-:W-:Y:S02]  /*2b00*/  VOTE.ANY R53, PT, P1 ;  /* 0x0000000000357806 */ /* 0x000fe400008e0100 */
[----:B------:R-:W-:Y:S02]  /*2b10*/  @!P0 LOP3.LUT R50, RZ, R50, RZ, 0x33, !PT ;  /* 0x00000032ff328212 */ /* 0x000fe400078e33ff */
[----:B------:R-:W-:Y:S02]  /*2b20*/  @!P1 LOP3.LUT R53, RZ, R53, RZ, 0x33, !PT ;  /* 0x00000035ff359212 */ /* 0x000fe400078e33ff */
[----:B------:R-:W-:Y:S02]  /*2b30*/  VOTE.ANY R57, PT, P2 ;  /* 0x0000000000397806 */ /* 0x000fe400010e0100 */
[----:B------:R-:W-:-:S02]  /*2b40*/  LOP3.LUT R50, R53, R50, RZ, 0xc0, !PT ;  /* 0x0000003235327212 */ /* 0x000fc400078ec0ff */
[----:B------:R-:W-:Y:S02]  /*2b50*/  @!P2 LOP3.LUT R57, RZ, R57, RZ, 0x33, !PT ;  /* 0x00000039ff39a212 */ /* 0x000fe400078e33ff */
[----:B------:R-:W-:Y:S02]  /*2b60*/  VOTE.ANY R53, PT, P3 ;  /* 0x0000000000357806 */ /* 0x000fe400018e0100 */
[----:B------:R-:W-:Y:S02]  /*2b70*/  LOP3.LUT P0, RZ, R49, 0x80, RZ, 0xc0, !PT ;  /* 0x0000008031ff7812 */ /* 0x000fe4000780c0ff */
[----:B------:R-:W-:Y:S02]  /*2b80*/  LOP3.LUT R50, R57, R50, RZ, 0xc0, !PT ;  /* 0x0000003239327212 */ /* 0x000fe400078ec0ff */
[----:B------:R-:W-:Y:S02]  /*2b90*/  VOTE.ANY R49, PT, P4 ;  /* 0x0000000000317806 */ /* 0x000fe400020e0100 */
[----:B------:R-:W-:-:S02]  /*2ba0*/  @!P3 LOP3.LUT R53, RZ, R53, RZ, 0x33, !PT ;  /* 0x00000035ff35b212 */ /* 0x000fc400078e33ff */
[----:B------:R-:W-:Y:S02]  /*2bb0*/  @!P4 LOP3.LUT R49, RZ, R49, RZ, 0x33, !PT ;  /* 0x00000031ff31c212 */ /* 0x000fe400078e33ff */
[----:B------:R-:W-:Y:S02]  /*2bc0*/  LOP3.LUT R50, R53, R50, RZ, 0xc0, !PT ;  /* 0x0000003235327212 */ /* 0x000fe400078ec0ff */
[----:B------:R-:W-:Y:S02]  /*2bd0*/  VOTE.ANY R53, PT, P5 ;  /* 0x0000000000357806 */ /* 0x000fe400028e0100 */
[----:B------:R-:W-:Y:S02]  /*2be0*/  LOP3.LUT R50, R49, R50, RZ, 0xc0, !PT ;  /* 0x0000003231327212 */ /* 0x000fe400078ec0ff */
[----:B------:R-:W-:Y:S02]  /*2bf0*/  VOTE.ANY R49, PT, P6 ;  /* 0x0000000000317806 */ /* 0x000fe400030e0100 */
[----:B------:R-:W-:-:S02]  /*2c00*/  @!P5 LOP3.LUT R53, RZ, R53, RZ, 0x33, !PT ;  /* 0x00000035ff35d212 */ /* 0x000fc400078e33ff */
[----:B------:R-:W-:Y:S02]  /*2c10*/  VOTE.ANY R57, PT, P0 ;  /* 0x0000000000397806 */ /* 0x000fe400000e0100 */
[----:B------:R-:W-:Y:S02]  /*2c20*/  @!P6 LOP3.LUT R49, RZ, R49, RZ, 0x33, !PT ;  /* 0x00000031ff31e212 */ /* 0x000fe400078e33ff */
[----:B------:R-:W-:Y:S01]  /*2c30*/  LOP3.LUT R50, R53, R50, RZ, 0xc0, !PT ;  /* 0x0000003235327212 */ /* 0x000fe200078ec0ff */
[----:B------:R-:W-:Y:S01]  /*2c40*/  IMAD.MOV.U32 R53, RZ, RZ, RZ ;  /* 0x000000ffff357224 */ /* 0x000fe200078e00ff */
[----:B------:R-:W-:Y:S02]  /*2c50*/  @!P0 LOP3.LUT R57, RZ, R57, RZ, 0x33, !PT ;  /* 0x00000039ff398212 */ /* 0x000fe400078e33ff */
[----:B------:R-:W-:-:S04]  /*2c60*/  LOP3.LUT R50, R49, R50, RZ, 0xc0, !PT ;  /* 0x0000003231327212 */ /* 0x000fc800078ec0ff */
[----:B------:R-:W-:Y:S02]  /*2c70*/  LOP3.LUT R57, R57, R50, RZ, 0xc0, !PT ;  /* 0x0000003239397212 */ /* 0x000fe400078ec0ff */
[----:B---3--:R2:W3:Y:S02]  /*2c80*/  SHFL.IDX PT, R50, R55, R56, 0x1f ;  /* 0x00001f3837327589 */ /* 0x0084e400000e0000 */
[----:B------:R-:W4:Y:S01]  /*2c90*/  FLO.U32 R58, R57 ;  /* 0x00000039003a7300 */ /* 0x000f2200000e0000 */
[----:B------:R-:W-:-:S07]  /*2ca0*/  LOP3.LUT R49, R48, R57, RZ, 0xc0, !PT ;  /* 0x0000003930317212 */ /* 0x000fce00078ec0ff */
[----:B------:R-:W0:Y:S01]  /*2cb0*/  POPC R49, R49 ;  /* 0x0000003100317309 */ /* 0x000e220000000000 */
[----:B----4-:R-:W-:-:S13]  /*2cc0*/  ISETP.NE.AND P0, PT, R42, R58, PT ;  /* 0x0000003a2a00720c */ /* 0x010fda0003f05270 */
[----:B0-23--:R-:W-:Y:S05]  /*2cd0*/  @P0 BRA `(.L_x_36) ;  /* 0x0000000000040947 */ /* 0x00dfea0003800000 */
[----:B------:R0:W2:Y:S02]  /*2ce0*/  ATOMS.ADD R53, [R52], R49 ;  /* 0x000000313435738c */ /* 0x0000a40000000000 */
.L_x_36:
[----:B------:R-:W-:Y:S05]  /*2cf0*/  BSYNC.RECONVERGENT B0 ;  /* 0x0000000000007941 */ /* 0x000fea0003800200 */
.L_x_35:
[----:B------:R-:W-:Y:S01]  /*2d00*/  R2P PR, R51, 0x7f ;  /* 0x0000007f33007804 */ /* 0x000fe20000000000 */
[----:B------:R-:W-:Y:S01]  /*2d10*/  BSSY.RECONVERGENT B0, `(.L_x_37) ;  /* 0x0000021000007945 */ /* 0x000fe20003800200 */
[----:B------:R-:W-:-:S11]  /*2d20*/  IMAD.MOV.U32 R56, RZ, RZ, RZ ;  /* 0x000000ffff387224 */ /* 0x000fd600078e00ff */
[----:B0-----:R-:W-:Y:S02]  /*2d30*/  VOTE.ANY R52, PT, P0 ;  /* 0x0000000000347806 */ /* 0x001fe400000e0100 */
        /* <DEDUP_REMOVED lines=19> */
[----:B------:R-:W-:Y:S02]  /*2e70*/  LOP3.LUT R52, R55, R52, RZ, 0xc0, !PT ;  /* 0x0000003437347212 */ /* 0x000fe400078ec0ff */
[----:B------:R-:W-:Y:S02]  /*2e80*/  @!P0 LOP3.LUT R57, RZ, R57, RZ, 0x33, !PT ;  /* 0x00000039ff398212 */ /* 0x000fe400078e33ff */
[----:B------:R-:W-:-:S04]  /*2e90*/  LOP3.LUT R52, R51, R52, RZ, 0xc0, !PT ;  /* 0x0000003433347212 */ /* 0x000fc800078ec0ff */
[----:B------:R-:W-:Y:S02]  /*2ea0*/  LOP3.LUT R57, R57, R52, RZ, 0xc0, !PT ;  /* 0x0000003439397212 */ /* 0x000fe400078ec0ff */
[----:B--2---:R0:W2:Y:S02]  /*2eb0*/  SHFL.IDX PT, R52, R53, R58, 0x1f ;  /* 0x00001f3a35347589 */ /* 0x0040a400000e0000 */
[----:B------:R-:W3:Y:S01]  /*2ec0*/  FLO.U32 R61, R57 ;  /* 0x00000039003d7300 */ /* 0x000ee200000e0000 */
[----:B------:R-:W-:-:S07]  /*2ed0*/  LOP3.LUT R51, R48, R57, RZ, 0xc0, !PT ;  /* 0x0000003930337212 */ /* 0x000fce00078ec0ff */
[----:B------:R-:W4:Y:S01]  /*2ee0*/  POPC R51, R51 ;  /* 0x0000003300337309 */ /* 0x000f220000000000 */
[----:B---3--:R-:W-:-:S13]  /*2ef0*/  ISETP.NE.AND P0, PT, R42, R61, PT ;  /* 0x0000003d2a00720c */ /* 0x008fda0003f05270 */
[----:B0-2-4-:R-:W-:Y:S05]  /*2f00*/  @P0 BRA `(.L_x_38) ;  /* 0x0000000000040947 */ /* 0x015fea0003800000 */
[----:B------:R0:W2:Y:S02]  /*2f10*/  ATOMS.ADD R56, [R54], R51 ;  /* 0x000000333638738c */ /* 0x0000a40000000000 */
.L_x_38:
[----:B------:R-:W-:Y:S05]  /*2f20*/  BSYNC.RECONVERGENT B0 ;  /* 0x0000000000007941 */ /* 0x000fea0003800200 */
.L_x_37:
[----:B------:R-:W-:Y:S01]  /*2f30*/  R2P PR, R46, 0x7f ;  /* 0x0000007f2e007804 */ /* 0x000fe20000000000 */
[----:B------:R-:W-:-:S12]  /*2f40*/  BSSY.RECONVERGENT B0, `(.L_x_39) ;  /* 0x0000025000007945 */ /* 0x000fd80003800200 */
[----:B------:R-:W-:Y:S02]  /*2f50*/  VOTE.ANY R53, PT, P0 ;  /* 0x0000000000357806 */ /* 0x000fe400000e0100 */
[----:B0-----:R-:W-:Y:S02]  /*2f60*/  VOTE.ANY R54, PT, P1 ;  /* 0x0000000000367806 */ /* 0x001fe400008e0100 */
[----:B------:R-:W-:Y:S02]  /*2f70*/  @!P0 LOP3.LUT R53, RZ, R53, RZ, 0x33, !PT ;  /* 0x00000035ff358212 */ /* 0x000fe400078e33ff */
[----:B------:R-:W-:Y:S02]  /*2f80*/  VOTE.ANY R58, PT, P2 ;  /* 0x00000000003a7806 */ /* 0x000fe400010e0100 */
[----:B------:R-:W-:Y:S02]  /*2f90*/  @!P1 LOP3.LUT R54, RZ, R54, RZ, 0x33, !PT ;  /* 0x00000036ff369212 */ /* 0x000fe400078e33ff */
[----:B------:R-:W-:-:S02]  /*2fa0*/  @!P2 LOP3.LUT R58, RZ, R58, RZ, 0x33, !PT ;  /* 0x0000003aff3aa212 */ /* 0x000fc400078e33ff */
[----:B------:R-:W-:Y:S02]  /*2fb0*/  LOP3.LUT R53, R54, R53, RZ, 0xc0, !PT ;  /* 0x0000003536357212 */ /* 0x000fe400078ec0ff */
[----:B------:R-:W-:Y:S02]  /*2fc0*/  VOTE.ANY R54, PT, P3 ;  /* 0x0000000000367806 */ /* 0x000fe400018e0100 */
[----:B------:R-:W-:Y:S02]  /*2fd0*/  LOP3.LUT R53, R58, R53, RZ, 0xc0, !PT ;  /* 0x000000353a357212 */ /* 0x000fe400078ec0ff */
[----:B------:R-:W-:Y:S02]  /*2fe0*/  LOP3.LUT P0, RZ, R46, 0x80, RZ, 0xc0, !PT ;  /* 0x000000802eff7812 */ /* 0x000fe4000780c0ff */
        /* <DEDUP_REMOVED lines=11> */
[----:B------:R-:W-:Y:S01]  /*30a0*/  @!P0 LOP3.LUT R60, RZ, R60, RZ, 0x33, !PT ;  /* 0x0000003cff3c8212 */ /* 0x000fe200078e33ff */
[----:B--2---:R0:W2:Y:S01]  /*30b0*/  SHFL.IDX PT, R54, R56, R61, 0x1f ;  /* 0x00001f3d38367589 */ /* 0x0040a200000e0000 */
[----:B------:R-:W-:Y:S01]  /*30c0*/  LOP3.LUT R53, R58, R53, RZ, 0xc0, !PT ;  /* 0x000000353a357212 */ /* 0x000fe200078ec0ff */
[----:B------:R-:W-:-:S03]  /*30d0*/  IMAD.MOV.U32 R58, RZ, RZ, RZ ;  /* 0x000000ffff3a7224 */ /* 0x000fc600078e00ff */
[----:B------:R-:W-:-:S04]  /*30e0*/  LOP3.LUT R57, R60, R53, RZ, 0xc0, !PT ;  /* 0x000000353c397212 */ /* 0x000fc800078ec0ff */
[----:B------:R-:W3:Y:S01]  /*30f0*/  FLO.U32 R55, R57 ;  /* 0x0000003900377300 */ /* 0x000ee200000e0000 */
[----:B------:R-:W-:-:S07]  /*3100*/  LOP3.LUT R53, R48, R57, RZ, 0xc0, !PT ;  /* 0x0000003930357212 */ /* 0x000fce00078ec0ff */
[----:B------:R-:W4:Y:S01]  /*3110*/  POPC R53, R53 ;  /* 0x0000003500357309 */ /* 0x000f220000000000 */
[----:B---3--:R-:W-:-:S13]  /*3120*/  ISETP.NE.AND P0, PT, R42, R55, PT ;  /* 0x000000372a00720c */ /* 0x008fda0003f05270 */
[----:B0-2-4-:R-:W-:Y:S05]  /*3130*/  @P0 BRA `(.L_x_40) ;  /* 0x0000000000140947 */ /* 0x015fea0003800000 */
[----:B------:R-:W-:-:S05]  /*3140*/  IMAD.SHL.U32 R56, R19, 0x20, RZ ;  /* 0x0000002013387824 */ /* 0x000fca00078e00ff */
[----:B------:R-:W-:-:S05]  /*3150*/  LOP3.LUT R56, R56, 0x7c00, RZ, 0xc0, !PT ;  /* 0x00007c0038387812 */ /* 0x000fca00078ec0ff */
[----:B------:R-:W-:-:S04]  /*3160*/  IMAD.IADD R57, R41, 0x1, R56 ;  /* 0x0000000129397824 */ /* 0x000fc800078e0238 */
[----:B------:R-:W-:-:S05]  /*3170*/  IMAD R46, R46, 0x4, R57 ;  /* 0x000000042e2e7824 */ /* 0x000fca00078e0239 */
[----:B------:R0:W2:Y:S02]  /*3180*/  ATOMS.ADD R58, [R46], R53 ;  /* 0x000000352e3a738c */ /* 0x0000a40000000000 */
.L_x_40:
[----:B------:R-:W-:Y:S05]  /*3190*/  BSYNC.RECONVERGENT B0 ;  /* 0x0000000000007941 */ /* 0x000fea0003800200 */
.L_x_39:
[----:B------:R-:W-:Y:S01]  /*31a0*/  R2P PR, R45, 0x7f ;  /* 0x0000007f2d007804 */ /* 0x000fe20000000000 */
[----:B--2---:R2:W3:Y:S01]  /*31b0*/  SHFL.IDX PT, R56, R58, R55, 0x1f ;  /* 0x00001f373a387589 */ /* 0x0044e200000e0000 */
[----:B------:R-:W-:Y:S01]  /*31c0*/  BSSY.RECONVERGENT B0, `(.L_x_41) ;  /* 0x0000024000007945 */ /* 0x000fe20003800200 */
[----:B------:R-:W-:-:S10]  /*31d0*/  IMAD.MOV.U32 R60, RZ, RZ, RZ ;  /* 0x000000ffff3c7224 */ /* 0x000fd400078e00ff */
[----:B0-----:R-:W-:Y:S02]  /*31e0*/  VOTE.ANY R46, PT, P0 ;  /* 0x00000000002e7806 */ /* 0x001fe400000e0100 */
[----:B------:R-:W-:Y:S02]  /*31f0*/  VOTE.ANY R57, PT, P1 ;  /* 0x0000000000397806 */ /* 0x000fe400008e0100 */
        /* <DEDUP_REMOVED lines=21> */
[----:B------:R-:W-:-:S04]  /*3350*/  LOP3.LUT R63, R63, R46, RZ, 0xc0, !PT ;  /* 0x0000002e3f3f7212 */ /* 0x000fc800078ec0ff */
[----:B------:R-:W0:Y:S01]  /*3360*/  FLO.U32 R57, R63 ;  /* 0x0000003f00397300 */ /* 0x000e2200000e0000 */
[----:B------:R-:W-:-:S07]  /*3370*/  LOP3.LUT R46, R48, R63, RZ, 0xc0, !PT ;  /* 0x0000003f302e7212 */ /* 0x000fce00078ec0ff */
[----:B------:R-:W4:Y:S01]  /*3380*/  POPC R46, R46 ;  /* 0x0000002e002e7309 */ /* 0x000f220000000000 */
[----:B0-----:R-:W-:-:S13]  /*3390*/  ISETP.NE.AND P0, PT, R42, R57, PT ;  /* 0x000000392a00720c */ /* 0x001fda0003f05270 */
[----:B--234-:R-:W-:Y:S05]  /*33a0*/  @P0 BRA `(.L_x_42) ;  /* 0x0000000000140947 */ /* 0x01cfea0003800000 */
[----:B------:R-:W-:-:S05]  /*33b0*/  IMAD.SHL.U32 R55, R19, 0x20, RZ ;  /* 0x0000002013377824 */ /* 0x000fca00078e00ff */
[----:B------:R-:W-:-:S05]  /*33c0*/  LOP3.LUT R58, R55, 0x7c00, RZ, 0xc0, !PT ;  /* 0x00007c00373a7812 */ /* 0x000fca00078ec0ff */
[----:B------:R-:W-:-:S04]  /*33d0*/  IMAD.IADD R58, R41, 0x1, R58 ;  /* 0x00000001293a7824 */ /* 0x000fc800078e023a */
[----:B------:R-:W-:-:S05]  /*33e0*/  IMAD R45, R45, 0x4, R58 ;  /* 0x000000042d2d7824 */ /* 0x000fca00078e023a */
[----:B------:R0:W2:Y:S02]  /*33f0*/  ATOMS.ADD R60, [R45], R46 ;  /* 0x0000002e2d3c738c */ /* 0x0000a40000000000 */
.L_x_42:
[----:B------:R-:W-:Y:S05]  /*3400*/  BSYNC.RECONVERGENT B0 ;  /* 0x0000000000007941 */ /* 0x000fea0003800200 */
.L_x_41:
[----:B------:R-:W-:Y:S01]  /*3410*/  R2P PR, R44, 0x7f ;  /* 0x0000007f2c007804 */ /* 0x000fe20000000000 */
[----:B--2---:R2:W3:Y:S01]  /*3420*/  SHFL.IDX PT, R55, R60, R57, 0x1f ;  /* 0x00001f393c377589 */ /* 0x0044e200000e0000 */
[----:B------:R-:W-:Y:S11]  /*3430*/  BSSY.RECONVERGENT B0, `(.L_x_43) ;  /* 0x0000024000007945 */ /* 0x000ff60003800200 */
[----:B0-----:R-:W-:-:S02]  /*3440*/  VOTE.ANY R45, PT, P0 ;  /* 0x00000000002d7806 */ /* 0x001fc400000e0100 */
[----:B------:R-:W-:Y:S02]  /*3450*/  VOTE.ANY R58, PT, P1 ;  /* 0x00000000003a7806 */ /* 0x000fe400008e0100 */
[----:B------:R-:W-:Y:S02]  /*3460*/  @!P0 LOP3.LUT R45, RZ, R45, RZ, 0x33, !PT ;  /* 0x0000002dff2d8212 */ /* 0x000fe400078e33ff */
[----:B------:R-:W-:Y:S02]  /*3470*/  VOTE.ANY R62, PT, P2 ;  /* 0x00000000003e7806 */ /* 0x000fe400010e0100 */
[----:B------:R-:W-:Y:S02]  /*3480*/  @!P1 LOP3.LUT R58, RZ, R58, RZ, 0x33, !PT ;  /* 0x0000003aff3a9212 */ /* 0x000fe400078e33ff */
[----:B------:R-:W-:Y:S02]  /*3490*/  @!P2 LOP3.LUT R62, RZ, R62, RZ, 0x33, !PT ;  /* 0x0000003eff3ea212 */ /* 0x000fe400078e33ff */
[----:B------:R-:W-:-:S02]  /*34a0*/  LOP3.LUT R45, R58, R45, RZ, 0xc0, !PT ;  /* 0x0000002d3a2d7212 */ /* 0x000fc400078ec0ff */
[----:B------:R-:W-:Y:S02]  /*34b0*/  VOTE.ANY R58, PT, P3 ;  /* 0x00000000003a7806 */ /* 0x000fe400018e0100 */
[----:B------:R-:W-:Y:S02]  /*34c0*/  LOP3.LUT R45, R62, R45, RZ, 0xc0, !PT ;  /* 0x0000002d3e2d7212 */ /* 0x000fe400078ec0ff */
[----:B------:R-:W-:Y:S02]  /*34d0*/  LOP3.LUT P0, RZ, R44, 0x80, RZ, 0xc0, !PT ;  /* 0x000000802cff7812 */ /* 0x000fe4000780c0ff */
[----:B------:R-:W-:Y:S02]  /*34e0*/  VOTE.ANY R62, PT, P4 ;  /* 0x00000000003e7806 */ /* 0x000fe400020e0100 */
[----:B------:R-:W-:Y:S02]  /*34f0*/  @!P3 LOP3.LUT R58, RZ, R58, RZ, 0x33, !PT ;  /* 0x0000003aff3ab212 */ /* 0x000fe400078e33ff */
[----:B------:R-:W-:-:S02]  /*3500*/  @!P4 LOP3.LUT R62, RZ, R62, RZ, 0x33, !PT ;  /* 0x0000003eff3ec212 */ /* 0x000fc400078e33ff */
[----:B------:R-:W-:Y:S02]  /*3510*/  LOP3.LUT R45, R58, R45, RZ, 0xc0, !PT ;  /* 0x0000002d3a2d7212 */ /* 0x000fe400078ec0ff */
[----:B------:R-:W-:Y:S02]  /*3520*/  VOTE.ANY R58, PT, P5 ;  /* 0x00000000003a7806 */ /* 0x000fe400028e0100 */
[----:B------:R-:W-:Y:S02]  /*3530*/  LOP3.LUT R45, R62, R45, RZ, 0xc0, !PT ;  /* 0x0000002d3e2d7212 */ /* 0x000fe400078ec0ff */
[----:B------:R-:W-:Y:S02]  /*3540*/  VOTE.ANY R62, PT, P6 ;  /* 0x00000000003e7806 */ /* 0x000fe400030e0100 */
[----:B------:R-:W-:Y:S02]  /*3550*/  @!P5 LOP3.LUT R58, RZ, R58, RZ, 0x33, !PT ;  /* 0x0000003aff3ad212 */ /* 0x000fe400078e33ff */
[----:B------:R-:W-:-:S02]  /*3560*/  VOTE.ANY R64, PT, P0 ;  /* 0x0000000000407806 */ /* 0x000fc400000e0100 */
[----:B------:R-:W-:Y:S02]  /*3570*/  @!P6 LOP3.LUT R62, RZ, R62, RZ, 0x33, !PT ;  /* 0x0000003eff3ee212 */ /* 0x000fe400078e33ff */
[----:B------:R-:W-:Y:S01]  /*3580*/  LOP3.LUT R45, R58, R45, RZ, 0xc0, !PT ;  /* 0x0000002d3a2d7212 */ /* 0x000fe200078ec0ff */
[----:B------:R-:W-:Y:S01]  /*3590*/  IMAD.MOV.U32 R58, RZ, RZ, RZ ;  /* 0x000000ffff3a7224 */ /* 0x000fe200078e00ff */
        /* <DEDUP_REMOVED lines=13> */
.L_x_44:
[----:B------:R-:W-:Y:S05]  /*3670*/  BSYNC.RECONVERGENT B0 ;  /* 0x0000000000007941 */ /* 0x000fea0003800200 */
.L_x_43:
        /* <DEDUP_REMOVED lines=38> */
.L_x_46:
[----:B------:R-:W-:Y:S05]  /*38e0*/  BSYNC.RECONVERGENT B0 ;  /* 0x0000000000007941 */ /* 0x000fea0003800200 */
.L_x_45:
[----:B------:R-:W-:Y:S01]  /*38f0*/  R2P PR, R9, 0x7f ;  /* 0x0000007f09007804 */ /* 0x000fe20000000000 */
[----:B--2---:R2:W3:Y:S01]  /*3900*/  SHFL.IDX PT, R57, R60, R57, 0x1f ;  /* 0x00001f393c397589 */ /* 0x0044e200000e0000 */
[----:B------:R-:W-:Y:S01]  /*3910*/  BSSY.RECONVERGENT B0, `(.L_x_47) ;  /* 0x0000024000007945 */ /* 0x000fe20003800200 */
[----:B------:R-:W-:-:S10]  /*3920*/  IMAD.MOV.U32 R62, RZ, RZ, RZ ;  /* 0x000000ffff3e7224 */ /* 0x000fd400078e00ff */
[----:B------:R-:W-:Y:S02]  /*3930*/  VOTE.ANY R40, PT, P0 ;  /* 0x0000000000287806 */ /* 0x000fe400000e0100 */
[----:B0-----:R-:W-:Y:S02]  /*3940*/  VOTE.ANY R61, PT, P1 ;  /* 0x00000000003d7806 */ /* 0x001fe400008e0100 */
[----:B------:R-:W-:Y:S02]  /*3950*/  @!P0 LOP3.LUT R40, RZ, R40, RZ, 0x33, !PT ;  /* 0x00000028ff288212 */ /* 0x000fe400078e33ff */
[----:B------:R-:W-:Y:S02]  /*3960*/  @!P1 LOP3.LUT R61, RZ, R61, RZ, 0x33, !PT ;  /* 0x0000003dff3d9212 */ /* 0x000fe400078e33ff */
[----:B------:R-:W-:Y:S02]  /*3970*/  VOTE.ANY R63, PT, P2 ;  /* 0x00000000003f7806 */ /* 0x000fe400010e0100 */
[----:B------:R-:W-:-:S02]  /*3980*/  LOP3.LUT R40, R61, R40, RZ, 0xc0, !PT ;  /* 0x000000283d287212 */ /* 0x000fc400078ec0ff */
[----:B------:R-:W-:Y:S02]  /*3990*/  VOTE.ANY R61, PT, P3 ;  /* 0x00000000003d7806 */ /* 0x000fe400018e0100 */
[----:B------:R-:W-:Y:S02]  /*39a0*/  @!P2 LOP3.LUT R63, RZ, R63, RZ, 0x33, !PT ;  /* 0x0000003fff3fa212 */ /* 0x000fe400078e33ff */
[----:B------:R-:W-:Y:S02]  /*39b0*/  @!P3 LOP3.LUT R61, RZ, R61, RZ, 0x33, !PT ;  /* 0x0000003dff3db212 */ /* 0x000fe400078e33ff */
[----:B------:R-:W-:Y:S02]  /*39c0*/  LOP3.LUT R40, R63, R40, RZ, 0xc0, !PT ;  /* 0x000000283f287212 */ /* 0x000fe400078ec0ff */
[----:B------:R-:W-:Y:S02]  /*39d0*/  LOP3.LUT P0, RZ, R9, 0x80, RZ, 0xc0, !PT ;  /* 0x0000008009ff7812 */ /* 0x000fe4000780c0ff */
[----:B------:R-:W-:-:S02]  /*39e0*/  VOTE.ANY R63, PT, P4 ;  /* 0x00000000003f7806 */ /* 0x000fc400020e0100 */
[----:B------:R-:W-:Y:S02]  /*39f0*/  LOP3.LUT R40, R61, R40, RZ, 0xc0, !PT ;  /* 0x000000283d287212 */ /* 0x000fe400078ec0ff */
[----:B------:R-:W-:Y:S02]  /*3a00*/  VOTE.ANY R61, PT, P5 ;  /* 0x00000000003d7806 */ /* 0x000fe400028e0100 */
[----:B------:R-:W-:Y:S02]  /*3a10*/  @!P4 LOP3.LUT R63, RZ, R63, RZ, 0x33, !PT ;  /* 0x0000003fff3fc212 */ /* 0x000fe400078e33ff */
[----:B------:R-:W-:Y:S02]  /*3a20*/  @!P5 LOP3.LUT R61, RZ, R61, RZ, 0x33, !PT ;  /* 0x0000003dff3dd212 */ /* 0x000fe400078e33ff */
[----:B------:R-:W-:Y:S02]  /*3a30*/  LOP3.LUT R40, R63, R40, RZ, 0xc0, !PT ;  /* 0x000000283f287212 */ /* 0x000fe400078ec0ff */
[----:B------:R-:W-:-:S02]  /*3a40*/  VOTE.ANY R63, PT, P6 ;  /* 0x00000000003f7806 */ /* 0x000fc400030e0100 */
[----:B------:R-:W-:Y:S02]  /*3a50*/  LOP3.LUT R40, R61, R40, RZ, 0xc0, !PT ;  /* 0x000000283d287212 */ /* 0x000fe400078ec0ff */
[----:B------:R-:W-:Y:S02]  /*3a60*/  VOTE.ANY R61, PT, P0 ;  /* 0x00000000003d7806 */ /* 0x000fe400000e0100 */
[----:B------:R-:W-:Y:S02]  /*3a70*/  @!P6 LOP3.LUT R63, RZ, R63, RZ, 0x33, !PT ;  /* 0x0000003fff3fe212 */ /* 0x000fe400078e33ff */
        /* <DEDUP_REMOVED lines=13> */
.L_x_48:
[----:B------:R-:W-:Y:S05]  /*3b50*/  BSYNC.RECONVERGENT B0 ;  /* 0x0000000000007941 */ /* 0x000fea0003800200 */
.L_x_47:
[----:B------:R-:W-:Y:S01]  /*3b60*/  R2P PR, R8, 0x7f ;  /* 0x0000007f08007804 */ /* 0x000fe20000000000 */
[----:B--2---:R2:W3:Y:S01]  /*3b70*/  SHFL.IDX PT, R61, R62, R61, 0x1f ;  /* 0x00001f3d3e3d7589 */ /* 0x0044e200000e0000 */
[----:B------:R-:W-:Y:S11]  /*3b80*/  BSSY.RECONVERGENT B0, `(.L_x_49) ;  /* 0x0000024000007945 */ /* 0x000ff60003800200 */
[----:B0-----:R-:W-:-:S02]  /*3b90*/  VOTE.ANY R9, PT, P0 ;  /* 0x0000000000097806 */ /* 0x001fc400000e0100 */
[----:B------:R-:W-:Y:S02]  /*3ba0*/  VOTE.ANY R60, PT, P1 ;  /* 0x00000000003c7806 */ /* 0x000fe400008e0100 */
[----:B------:R-:W-:Y:S02]  /*3bb0*/  @!P0 LOP3.LUT R9, RZ, R9, RZ, 0x33, !PT ;  /* 0x00000009ff098212 */ /* 0x000fe400078e33ff */
[----:B------:R-:W-:Y:S02]  /*3bc0*/  @!P1 LOP3.LUT R60, RZ, R60, RZ, 0x33, !PT ;  /* 0x0000003cff3c9212 */ /* 0x000fe400078e33ff */
[----:B------:R-:W-:Y:S02]  /*3bd0*/  VOTE.ANY R64, PT, P2 ;  /* 0x0000000000407806 */ /* 0x000fe400010e0100 */
[----:B------:R-:W-:Y:S02]  /*3be0*/  LOP3.LUT R9, R60, R9, RZ, 0xc0, !PT ;  /* 0x000000093c097212 */ /* 0x000fe400078ec0ff */
[----:B------:R-:W-:-:S02]  /*3bf0*/  @!P2 LOP3.LUT R64, RZ, R64, RZ, 0x33, !PT ;  /* 0x00000040ff40a212 */ /* 0x000fc400078e33ff */
[----:B------:R-:W-:Y:S02]  /*3c00*/  VOTE.ANY R60, PT, P3 ;  /* 0x00000000003c7806 */ /* 0x000fe400018e0100 */
[----:B------:R-:W-:Y:S02]  /*3c10*/  LOP3.LUT R9, R64, R9, RZ, 0xc0, !PT ;  /* 0x0000000940097212 */ /* 0x000fe400078ec0ff */
[----:B------:R-:W-:Y:S02]  /*3c20*/  @!P3 LOP3.LUT R60, RZ, R60, RZ, 0x33, !PT ;  /* 0x0000003cff3cb212 */ /* 0x000fe400078e33ff */
[----:B------:R-:W-:Y:S02]  /*3c30*/  LOP3.LUT P0, RZ, R8, 0x80, RZ, 0xc0, !PT ;  /* 0x0000008008ff7812 */ /* 0x000fe4000780c0ff */
[----:B------:R-:W-:Y:S02]  /*3c40*/  LOP3.LUT R9, R60, R9, RZ, 0xc0, !PT ;  /* 0x000000093c097212 */ /* 0x000fe400078ec0ff */
[----:B------:R-:W-:-:S02]  /*3c50*/  VOTE.ANY R60, PT, P4 ;  /* 0x00000000003c7806 */ /* 0x000fc400020e0100 */
[----:B------:R-:W-:Y:S02]  /*3c60*/  VOTE.ANY R64, PT, P5 ;  /* 0x0000000000407806 */ /* 0x000fe400028e0100 */
[----:B------:R-:W-:Y:S02]  /*3c70*/  @!P4 LOP3.LUT R60, RZ, R60, RZ, 0x33, !PT ;  /* 0x0000003cff3cc212 */ /* 0x000fe400078e33ff */
[----:B------:R-:W-:Y:S02]  /*3c80*/  @!P5 LOP3.LUT R64, RZ, R64, RZ, 0x33, !PT ;  /* 0x00000040ff40d212 */ /* 0x000fe400078e33ff */
[----:B------:R-:W-:Y:S02]  /*3c90*/  LOP3.LUT R9, R60, R9, RZ, 0xc0, !PT ;  /* 0x000000093c097212 */ /* 0x000fe400078ec0ff */
[----:B------:R-:W-:Y:S02]  /*3ca0*/  VOTE.ANY R60, PT, P6 ;  /* 0x00000000003c7806 */ /* 0x000fe400030e0100 */
[----:B------:R-:W-:-:S02]  /*3cb0*/  LOP3.LUT R9, R64, R9, RZ, 0xc0, !PT ;  /* 0x0000000940097212 */ /* 0x000fc400078ec0ff */
[----:B------:R-:W-:Y:S02]  /*3cc0*/  @!P6 LOP3.LUT R60, RZ, R60, RZ, 0x33, !PT ;  /* 0x0000003cff3ce212 */ /* 0x000fe400078e33ff */
[----:B------:R-:W-:Y:S02]  /*3cd0*/  VOTE.ANY R64, PT, P0 ;  /* 0x0000000000407806 */ /* 0x000fe400000e0100 */
[----:B------:R-:W-:Y:S01]  /*3ce0*/  LOP3.LUT R9, R60, R9, RZ, 0xc0, !PT ;  /* 0x000000093c097212 */ /* 0x000fe200078ec0ff */
[----:B------:R-:W-:Y:S01]  /*3cf0*/  IMAD.MOV.U32 R60, RZ, RZ, RZ ;  /* 0x000000ffff3c7224 */ /* 0x000fe200078e00ff */
[----:B------:R-:W-:-:S04]  /*3d00*/  @!P0 LOP3.LUT R64, RZ, R64, RZ, 0x33, !PT ;  /* 0x00000040ff408212 */ /* 0x000fc800078e33ff */
        /* <DEDUP_REMOVED lines=11> */
.L_x_50:
[----:B------:R-:W-:Y:S05]  /*3dc0*/  BSYNC.RECONVERGENT B0 ;  /* 0x0000000000007941 */ /* 0x000fea0003800200 */
.L_x_49:
[----:B------:R-:W-:Y:S01]  /*3dd0*/  R2P PR, R7, 0x7f ;  /* 0x0000007f07007804 */ /* 0x000fe20000000000 */
[----:B--2---:R2:W3:Y:S01]  /*3de0*/  SHFL.IDX PT, R60, R60, R63, 0x1f ;  /* 0x00001f3f3c3c7589 */ /* 0x0044e200000e0000 */
[----:B------:R-:W-:Y:S01]  /*3df0*/  BSSY.RECONVERGENT B0, `(.L_x_51) ;  /* 0x0000024000007945 */ /* 0x000fe20003800200 */
[----:B------:R-:W-:-:S10]  /*3e00*/  IMAD.MOV.U32 R62, RZ, RZ, RZ ;  /* 0x000000ffff3e7224 */ /* 0x000fd400078e00ff */
[----:B0-----:R-:W-:Y:S02]  /*3e10*/  VOTE.ANY R8, PT, P0 ;  /* 0x0000000000087806 */ /* 0x001fe400000e0100 */
[----:B------:R-:W-:Y:S02]  /*3e20*/  VOTE.ANY R65, PT, P1 ;  /* 0x0000000000417806 */ /* 0x000fe400008e0100 */
[----:B------:R-:W-:Y:S02]  /*3e30*/  @!P0 LOP3.LUT R8, RZ, R8, RZ, 0x33, !PT ;  /* 0x00000008ff088212 */ /* 0x000fe400078e33ff */
[----:B------:R-:W-:Y:S02]  /*3e40*/  @!P1 LOP3.LUT R65, RZ, R65, RZ, 0x33, !PT ;  /* 0x00000041ff419212 */ /* 0x000fe400078e33ff */
[----:B------:R-:W-:Y:S02]  /*3e50*/  LOP3.LUT P0, RZ, R7, 0x80, RZ, 0xc0, !PT ;  /* 0x0000008007ff7812 */ /* 0x000fe4000780c0ff */
[----:B------:R-:W-:-:S02]  /*3e60*/  LOP3.LUT R8, R65, R8, RZ, 0xc0, !PT ;  /* 0x0000000841087212 */ /* 0x000fc400078ec0ff */
[----:B------:R-:W-:-:S04]  /*3e70*/  VOTE.ANY R65, PT, P2 ;  /* 0x0000000000417806 */ /* 0x000fc800010e0100 */
[----:B------:R-:W-:-:S04]  /*3e80*/  @!P2 LOP3.LUT R65, RZ, R65, RZ, 0x33, !PT ;  /* 0x00000041ff41a212 */ /* 0x000fc800078e33ff */
[----:B------:R-:W-:Y:S02]  /*3e90*/  LOP3.LUT R8, R65, R8, RZ, 0xc0, !PT ;  /* 0x0000000841087212 */ /* 0x000fe400078ec0ff */
        /* <DEDUP_REMOVED lines=25> */
.L_x_52:
[----:B------:R-:W-:Y:S05]  /*4030*/  BSYNC.RECONVERGENT B0 ;  /* 0x0000000000007941 */ /* 0x000fea0003800200 */
.L_x_51:
[----:B------:R-:W-:Y:S01]  /*4040*/  R2P PR, R6, 0x7f ;  /* 0x0000007f06007804 */ /* 0x000fe20000000000 */
[----:B--2---:R2:W3:Y:S01]  /*4050*/  SHFL.IDX PT, R65, R62, R65, 0x1f ;  /* 0x00001f413e417589 */ /* 0x0044e200000e0000 */
[----:B------:R-:W-:Y:S11]  /*4060*/  BSSY.RECONVERGENT B0, `(.L_x_53) ;  /* 0x0000024000007945 */ /* 0x000ff60003800200 */
[----:B0-----:R-:W-:-:S02]  /*4070*/  VOTE.ANY R7, PT, P0 ;  /* 0x0000000000077806 */ /* 0x001fc400000e0100 */
[----:B------:R-:W-:Y:S02]  /*4080*/  VOTE.ANY R64, PT, P1 ;  /* 0x0000000000407806 */ /* 0x000fe400008e0100 */
[----:B------:R-:W-:Y:S02]  /*4090*/  @!P0 LOP3.LUT R7, RZ, R7, RZ, 0x33, !PT ;  /* 0x00000007ff078212 */ /* 0x000fe400078e33ff */
[----:B------:R-:W-:Y:S02]  /*40a0*/  @!P1 LOP3.LUT R64, RZ, R64, RZ, 0x33, !PT ;  /* 0x00000040ff409212 */ /* 0x000fe400078e33ff */
[----:B------:R-:W-:Y:S02]  /*40b0*/  LOP3.LUT P0, RZ, R6, 0x80, RZ, 0xc0, !PT ;  /* 0x0000008006ff7812 */ /* 0x000fe4000780c0ff */
        /* <DEDUP_REMOVED lines=18> */
[----:B------:R-:W-:Y:S01]  /*41e0*/  LOP3.LUT R67, R64, R7, RZ, 0xc0, !PT ;  /* 0x0000000740437212 */ /* 0x000fe200078ec0ff */
[----:B------:R-:W-:-:S03]  /*41f0*/  IMAD.MOV.U32 R64, RZ, RZ, RZ ;  /* 0x000000ffff407224 */ /* 0x000fc600078e00ff */
        /* <DEDUP_REMOVED lines=10> */
.L_x_54:
[----:B------:R-:W-:Y:S05]  /*42a0*/  BSYNC.RECONVERGENT B0 ;  /* 0x0000000000007941 */ /* 0x000fea0003800200 */
.L_x_53:
        /* <DEDUP_REMOVED lines=28> */
[----:B------:R-:W0:Y:S02]  /*4470*/  FLO.U32 R69, R67 ;  /* 0x0000004300457300 */ /* 0x000e2400000e0000 */
[----:B0-----:R-:W-:Y:S02]  /*4480*/  ISETP.NE.AND P0, PT, R42, R69, PT ;  /* 0x000000452a00720c */ /* 0x001fe40003f05270 */
[----:B------:R-:W-:-:S06]  /*4490*/  LOP3.LUT R42, R48, R67, RZ, 0xc0, !PT ;  /* 0x00000043302a7212 */ /* 0x000fcc00078ec0ff */
[----:B------:R-:W0:Y:S05]  /*44a0*/  POPC R42, R42 ;  /* 0x0000002a002a7309 */ /* 0x000e2a0000000000 */
[----:B--23--:R-:W-:Y:S05]  /*44b0*/  @P0 BRA `(.L_x_56) ;  /* 0x0000000000140947 */ /* 0x00cfea0003800000 */
[----:B------:R-:W-:-:S05]  /*44c0*/  IMAD.SHL.U32 R6, R19, 0x20, RZ ;  /* 0x0000002013067824 */ /* 0x000fca00078e00ff */
[----:B------:R-:W-:-:S05]  /*44d0*/  LOP3.LUT R6, R6, 0x7c00, RZ, 0xc0, !PT ;  /* 0x00007c0006067812 */ /* 0x000fca00078ec0ff */
[----:B------:R-:W-:-:S04]  /*44e0*/  IMAD.IADD R6, R41, 0x1, R6 ;  /* 0x0000000129067824 */ /* 0x000fc800078e0206 */
[----:B------:R-:W-:-:S05]  /*44f0*/  IMAD R5, R5, 0x4, R6 ;  /* 0x0000000405057824 */ /* 0x000fca00078e0206 */
[----:B0-----:R2:W3:Y:S02]  /*4500*/  ATOMS.ADD R6, [R5], R42 ;  /* 0x0000002a0506738c */ /* 0x0014e40000000000 */
.L_x_56:
[----:B------:R-:W-:Y:S05]  /*4510*/  BSYNC.RECONVERGENT B0 ;  /* 0x0000000000007941 */ /* 0x000fea0003800200 */
.L_x_55:
[----:B------:R-:W-:Y:S01]  /*4520*/  BAR.SYNC.DEFER_BLOCKING 0x0 ;  /* 0x0000000000007b1d */ /* 0x000fe20000010000 */
[----:B------:R-:W-:Y:S01]  /*4530*/  ISETP.NE.AND P0, PT, R59, RZ, PT ;  /* 0x000000ff3b00720c */ /* 0x000fe20003f05270 */
[----:B-1----:R-:W-:Y:S02]  /*4540*/  IMAD.IADD R50, R47, 0x1, R50 ;  /* 0x000000012f327824 */ /* 0x002fe400078e0232 */
[----:B------:R-:W-:Y:S02]  /*4550*/  IMAD.IADD R52, R49, 0x1, R52 ;  /* 0x0000000131347824 */ /* 0x000fe400078e0234 */
[----:B------:R-:W-:Y:S01]  /*4560*/  IMAD.IADD R54, R51, 0x1, R54 ;  /* 0x0000000133367824 */ /* 0x000fe200078e0236 */
[----:B------:R-:W-:Y:S01]  /*4570*/  BSSY B1, `(.L_x_57) ;  /* 0x0000057000017945 */ /* 0x000fe20003800000 */
[----:B---3--:R1:W0:Y:S01]  /*4580*/  SHFL.IDX PT, R59, R6, R69, 0x1f ;  /* 0x00001f45063b7589 */ /* 0x00822200000e0000 */
[--C-:B--2---:R-:W-:Y:S02]  /*4590*/  IMAD R5, R50, 0x8, R41.reuse ;  /* 0x0000000832057824 */ /* 0x104fe400078e0229 */
[----:B------:R-:W-:-:S02]  /*45a0*/  IMAD R7, R54, 0x8, R41 ;  /* 0x0000000836077824 */ /* 0x000fc400078e0229 */
[----:B------:R-:W-:Y:S02]  /*45b0*/  IMAD.IADD R56, R53, 0x1, R56 ;  /* 0x0000000135387824 */ /* 0x000fe400078e0238 */
[----:B------:R-:W-:Y:S02]  /*45c0*/  IMAD.IADD R46, R46, 0x1, R55 ;  /* 0x000000012e2e7824 */ /* 0x000fe400078e0237 */
[----:B------:R-:W-:Y:S02]  /*45d0*/  IMAD.IADD R48, R8, 0x1, R65 ;  /* 0x0000000108307824 */ /* 0x000fe400078e0241 */
[--C-:B-1----:R-:W-:Y:S02]  /*45e0*/  IMAD R6, R52, 0x8, R41.reuse ;  /* 0x0000000834067824 */ /* 0x102fe400078e0229 */
[----:B------:R-:W-:Y:S02]  /*45f0*/  IMAD.IADD R60, R9, 0x1, R60 ;  /* 0x00000001093c7824 */ /* 0x000fe400078e023c */
[--C-:B------:R-:W-:Y:S01]  /*4600*/  IMAD R8, R56, 0x8, R41.reuse ;  /* 0x0000000838087824 */ /* 0x100fe200078e0229 */
[----:B------:R-:W-:Y:S01]  /*4610*/  STS.64 [R5+-0x8], R36 ;  /* 0xfffff82405007388 */ /* 0x000fe20000000a00 */
[----:B------:R-:W-:-:S02]  /*4620*/  IMAD R9, R46, 0x8, R41 ;  /* 0x000000082e097824 */ /* 0x000fc400078e0229 */
[----:B------:R-:W-:Y:S01]  /*4630*/  IMAD.IADD R58, R45, 0x1, R58 ;  /* 0x000000012d3a7824 */ /* 0x000fe200078e023a */
[----:B------:R-:W-:Y:S01]  /*4640*/  STS.64 [R6+-0x8], R34 ;  /* 0xfffff82206007388 */ /* 0x000fe20000000a00 */
[----:B------:R-:W-:Y:S02]  /*4650*/  IMAD.IADD R44, R44, 0x1, R57 ;  /* 0x000000012c2c7824 */ /* 0x000fe400078e0239 */
[----:B------:R-:W-:Y:S01]  /*4660*/  IMAD.IADD R40, R40, 0x1, R61 ;  /* 0x0000000128287824 */ /* 0x000fe200078e023d */
[----:B------:R1:W-:Y:S01]  /*4670*/  STS.64 [R7+-0x8], R32 ;  /* 0xfffff82007007388 */ /* 0x0003e20000000a00 */
[----:B------:R-:W-:Y:S02]  /*4680*/  IMAD.IADD R64, R63, 0x1, R64 ;  /* 0x000000013f407824 */ /* 0x000fe400078e0240 */
[----:B------:R-:W-:Y:S02]  /*4690*/  IMAD R63, R48, 0x8, R41 ;  /* 0x00000008303f7824 */ /* 0x000fe400078e0229 */
[----:B0-----:R-:W-:-:S02]  /*46a0*/  IMAD.IADD R42, R42, 0x1, R59 ;  /* 0x000000012a2a7824 */ /* 0x001fc400078e023b */
[--C-:B------:R-:W-:Y:S02]  /*46b0*/  IMAD R67, R64, 0x8, R41.reuse ;  /* 0x0000000840437824 */ /* 0x100fe400078e0229 */
[----:B------:R-:W-:Y:S02]  /*46c0*/  IMAD R65, R42, 0x8, R41 ;  /* 0x000000082a417824 */ /* 0x000fe400078e0229 */
[----:B-1----:R-:W-:Y:S02]  /*46d0*/  IMAD.MOV.U32 R32, RZ, RZ, R10 ;  /* 0x000000ffff207224 */ /* 0x002fe400078e000a */
[----:B------:R-:W-:Y:S02]  /*46e0*/  IMAD.MOV.U32 R33, RZ, RZ, R11 ;  /* 0x000000ffff217224 */ /* 0x000fe400078e000b */
[--C-:B------:R-:W-:Y:S02]  /*46f0*/  IMAD R10, R58, 0x8, R41.reuse ;  /* 0x000000083a0a7824 */ /* 0x100fe400078e0229 */
[----:B------:R-:W-:Y:S01]  /*4700*/  IMAD R11, R44, 0x8, R41 ;  /* 0x000000082c0b7824 */ /* 0x000fe200078e0229 */
[----:B------:R-:W-:Y:S04]  /*4710*/  STS.64 [R8+-0x8], R32 ;  /* 0xfffff82008007388 */ /* 0x000fe80000000a00 */
[----:B------:R0:W-:Y:S02]  /*4720*/  STS.64 [R9+-0x8], R30 ;  /* 0xfffff81e09007388 */ /* 0x0001e40000000a00 */
[----:B0-----:R-:W-:-:S02]  /*4730*/  IMAD.MOV.U32 R30, RZ, RZ, R12 ;  /* 0x000000ffff1e7224 */ /* 0x001fc400078e000c */
[----:B------:R-:W-:Y:S02]  /*4740*/  IMAD.MOV.U32 R31, RZ, RZ, R13 ;  /* 0x000000ffff1f7224 */ /* 0x000fe400078e000d */
[--C-:B------:R-:W-:Y:S02]  /*4750*/  IMAD R12, R40, 0x8, R41.reuse ;  /* 0x00000008280c7824 */ /* 0x100fe400078e0229 */
[----:B------:R-:W-:Y:S01]  /*4760*/  IMAD R13, R60, 0x8, R41 ;  /* 0x000000083c0d7824 */ /* 0x000fe200078e0229 */
[----:B------:R-:W-:Y:S04]  /*4770*/  STS.64 [R10+-0x8], R30 ;  /* 0xfffff81e0a007388 */ /* 0x000fe80000000a00 */
[----:B------:R-:W-:Y:S04]  /*4780*/  STS.64 [R11+-0x8], R28 ;  /* 0xfffff81c0b007388 */ /* 0x000fe80000000a00 */
[----:B------:R-:W-:Y:S04]  /*4790*/  STS.64 [R12+-0x8], R26 ;  /* 0xfffff81a0c007388 */ /* 0x000fe80000000a00 */
[----:B------:R-:W-:Y:S04]  /*47a0*/  STS.64 [R13+-0x8], R24 ;  /* 0xfffff8180d007388 */ /* 0x000fe80000000a00 */
[----:B------:R0:W-:Y:S04]  /*47b0*/  STS.64 [R63+-0x8], R22 ;  /* 0xfffff8163f007388 */ /* 0x0001e80000000a00 */
[----:B------:R1:W-:Y:S01]  /*47c0*/  STS.64 [R67+-0x8], R16 ;  /* 0xfffff81043007388 */ /* 0x0003e20000000a00 */
[----:B0-----:R-:W-:-:S02]  /*47d0*/  IMAD.MOV.U32 R22, RZ, RZ, R14 ;  /* 0x000000ffff167224 */ /* 0x001fc400078e000e */
[----:B------:R-:W-:Y:S02]  /*47e0*/  IMAD.MOV.U32 R23, RZ, RZ, R15 ;  /* 0x000000ffff177224 */ /* 0x000fe400078e000f */
[----:B------:R-:W-:-:S03]  /*47f0*/  IMAD R14, R19, 0x8, R41 ;  /* 0x00000008130e7824 */ /* 0x000fc600078e0229 */
[----:B------:R1:W-:Y:S01]  /*4800*/  STS.64 [R65+-0x8], R22 ;  /* 0xfffff81641007388 */ /* 0x0003e20000000a00 */
[----:B------:R-:W-:Y:S05]  /*4810*/  @P0 BRA `(.L_x_58) ;  /* 0x0000000000b00947 */ /* 0x000fea0003800000 */
[----:B------:R-:W1:Y:S02]  /*4820*/  LDCU.64 UR6, c[0x0][0x398] ;  /* 0x00007300ff0677ac */ /* 0x000e640008000a00 */
[----:B-1----:R-:W-:-:S04]  /*4830*/  LEA R22, P0, R19, UR6, 0x3 ;  /* 0x0000000613167c11 */ /* 0x002fc8000f8018ff */
[----:B------:R-:W-:-:S05]  /*4840*/  LEA.HI.X R23, R19, UR7, RZ, 0x3, P0 ;  /* 0x0000000713177c11 */ /* 0x000fca00080f1cff */
[----:B------:R-:W2:Y:S01]  /*4850*/  LDG.E.64 R16, desc[UR8][R22.64] ;  /* 0x0000000816107981 */ /* 0x000ea2000c1e1b00 */
[----:B------:R-:W-:Y:S02]  /*4860*/  SHF.R.S32.HI R15, RZ, 0x1f, R43 ;  /* 0x0000001fff0f7819 */ /* 0x000fe4000001142b */
[----:B--2---:R-:W-:-:S05]  /*4870*/  IADD3 R16, P0, PT, -R43, R16, RZ ;  /* 0x000000102b107210 */ /* 0x004fca0007f1e1ff */
[----:B------:R-:W-:Y:S01]  /*4880*/  IMAD.X R17, R17, 0x1, ~R15, P0 ;  /* 0x0000000111117824 */ /* 0x000fe200000e0e0f */
[----:B------:R-:W-:Y:S01]  /*4890*/  ISETP.GE.AND P0, PT, R4, 0x1, PT ;  /* 0x000000010400780c */ /* 0x000fe20003f06270 */
[----:B------:R-:W-:-:S03]  /*48a0*/  IMAD.MOV.U32 R15, RZ, RZ, R38 ;  /* 0x000000ffff0f7224 */ /* 0x000fc600078e0026 */
[----:B------:R0:W-:Y:S09]  /*48b0*/  STS.64 [R14+0x9000], R16 ;  /* 0x009000100e007388 */ /* 0x0001f20000000a00 */
[----:B------:R-:W-:Y:S05]  /*48c0*/  @!P0 BRA `(.L_x_59) ;  /* 0x00000000006c8947 */ /* 0x000fea0003800000 */
[----:B------:R-:W-:Y:S01]  /*48d0*/  BSSY B0, `(.L_x_60) ;  /* 0x0000019000007945 */ /* 0x000fe20003800000 */
[----:B------:R-:W-:Y:S02]  /*48e0*/  IMAD.MOV.U32 R22, RZ, RZ, -0x1 ;  /* 0xffffffffff167424 */ /* 0x000fe400078e00ff */
[----:B------:R-:W-:Y:S02]  /*48f0*/  IMAD.MOV.U32 R23, RZ, RZ, R4 ;  /* 0x000000ffff177224 */ /* 0x000fe400078e0004 */
[----:B------:R-:W-:-:S07]  /*4900*/  IMAD.MOV.U32 R15, RZ, RZ, R38 ;  /* 0x000000ffff0f7224 */ /* 0x000fce00078e0026 */
.L_x_64:
[----:B0-----:R-:W0:Y:S01]  /*4910*/  LDC.64 R16, c[0x0][0x380] ;  /* 0x0000e000ff107b82 */ /* 0x001e220000000a00 */
[----:B------:R-:W-:Y:S01]  /*4920*/  VIADD R27, R23, 0xffffffff ;  /* 0xffffffff171b7836 */ /* 0x000fe20000000000 */
[----:B------:R-:W-:Y:S03]  /*4930*/  BSSY B2, `(.L_x_61) ;  /* 0x0000008000027945 */ /* 0x000fe60003800000 */
[----:B------:R-:W-:-:S04]  /*4940*/  IMAD R25, R27, 0x100, R19 ;  /* 0x000001001b197824 */ /* 0x000fc800078e0213 */
[----:B0-----:R-:W-:-:S07]  /*4950*/  IMAD.WIDE R16, R25, 0x4, R16 ;  /* 0x0000000419107825 */ /* 0x001fce00078e0210 */
.L_x_62:
[----:B------:R-:W-:Y:S05]  /*4960*/  YIELD ;  /* 0x0000000000007946 */ /* 0x000fea0003800000 */
[----:B------:R0:W-:Y:S06]  /*4970*/  MEMBAR.SC.CTA ;  /* 0x0000000000007992 */ /* 0x0001ec0000000000 */
[----:B0-----:R-:W2:Y:S02]  /*4980*/  LDG.E.STRONG.SYS R24, desc[UR8][R16.64] ;  /* 0x0000000810187981 */ /* 0x001ea4000c1f5900 */
[----:B--2---:R-:W-:-:S13]  /*4990*/  ISETP.NE.AND P0, PT, R24, RZ, PT ;  /* 0x000000ff1800720c */ /* 0x004fda0003f05270 */
[----:B------:R-:W-:Y:S05]  /*49a0*/  @!P0 BRA `(.L_x_62) ;  /* 0xfffffffc00ec8947 */ /* 0x000fea000383ffff */
[----:B------:R-:W-:Y:S05]  /*49b0*/  BSYNC B2 ;  /* 0x0000000000027941 */ /* 0x000fea0003800000 */
.L_x_61:
[----:B------:R-:W-:Y:S01]  /*49c0*/  BSSY.RECONVERGENT B2, `(.L_x_63) ;  /* 0x0000006000027945 */ /* 0x000fe20003800200 */
[C---:B------:R-:W-:Y:S02]  /*49d0*/  ISETP.GT.AND P0, PT, R24.reuse, -0x1, PT ;  /* 0xffffffff1800780c */ /* 0x040fe40003f04270 */
[----:B------:R-:W-:Y:S01]  /*49e0*/  LOP3.LUT R24, R24, 0x3fffffff, RZ, 0xc0, !PT ;  /* 0x3fffffff18187812 */ /* 0x000fe200078ec0ff */
[----:B------:R-:W-:Y:S05]  /*49f0*/  WARPSYNC.EXCLUSIVE R22 ;  /* 0x0000000016007348 */ /* 0x000fea0003a00000 */
[----:B------:R-:W-:-:S05]  /*4a00*/  IMAD.IADD R15, R24, 0x1, R15 ;  /* 0x00000001180f7824 */ /* 0x000fca00078e020f */
[----:B------:R-:W-:-:S07]  /*4a10*/  VOTE.ANY R22, PT, P0 ;  /* 0x0000000000167806 */ /* 0x000fce00000e0100 */
[----:B------:R-:W-:Y:S05]  /*4a20*/  BSYNC.RECONVERGENT B2 ;  /* 0x0000000000027941 */ /* 0x000fea0003800200 */
.L_x_63:
[----:B------:R-:W-:Y:S01]  /*4a30*/  ISETP.GT.U32.AND P1, PT, R23, 0x1, PT ;  /* 0x000000011700780c */ /* 0x000fe20003f24070 */
[----:B------:R-:W-:-:S12]  /*4a40*/  IMAD.MOV.U32 R23, RZ, RZ, R27 ;  /* 0x000000ffff177224 */ /* 0x000fd800078e001b */
[----:B------:R-:W-:Y:S05]  /*4a50*/  @P0 BRA P1, `(.L_x_64) ;  /* 0xfffffffc00ac0947 */ /* 0x000fea000083ffff */
[----:B------:R-:W-:Y:S05]  /*4a60*/  BSYNC B0 ;  /* 0x0000000000007941 */ /* 0x000fea0003800000 */
.L_x_60:
[----:B------:R1:W2:Y:S02]  /*4a70*/  LDS.64 R16, [R14+0x9000] ;  /* 0x009000000e107984 */ /* 0x0002a40000000a00 */
.L_x_59:
[C---:B------:R-:W-:Y:S01]  /*4a80*/  IMAD.IADD R23, R15.reuse, 0x1, -R38 ;  /* 0x000000010f177824 */ /* 0x040fe200078e0a26 */
[----:B------:R-:W-:-:S04]  /*4a90*/  LOP3.LUT R15, R15, 0x80000000, RZ, 0xfc, !PT ;  /* 0x800000000f0f7812 */ /* 0x000fc800078efcff */
[C---:B0-2---:R-:W-:Y:S01]  /*4aa0*/  IADD3 R16, P0, PT, R23.reuse, R16, RZ ;  /* 0x0000001017107210 */ /* 0x045fe20007f1e0ff */
[----:B------:R0:W-:Y:S03]  /*4ab0*/  STG.E.STRONG.SYS desc[UR8][R20.64], R15 ;  /* 0x0000000f14007986 */ /* 0x0001e6000c115908 */
[----:B------:R-:W-:-:S05]  /*4ac0*/  LEA.HI.X.SX32 R17, R23, R17, 0x1, P0 ;  /* 0x0000001117117211 */ /* 0x000fca00000f0eff */
[----:B------:R0:W-:Y:S04]  /*4ad0*/  STS.64 [R14+0x9000], R16 ;  /* 0x009000100e007388 */ /* 0x0001e80000000a00 */
.L_x_58:
[----:B------:R-:W-:Y:S05]  /*4ae0*/  BSYNC B1 ;  /* 0x0000000000017941 */ /* 0x000fea0003800000 */
.L_x_57:
[----:B-1----:R-:W1:Y:S08]  /*4af0*/  LDC R22, c[0x0][0x3c0] ;  /* 0x0000f000ff167b82 */ /* 0x002e700000000800 */
[----:B0-----:R-:W0:Y:S01]  /*4b00*/  LDC.64 R20, c[0x0][0x390] ;  /* 0x0000e400ff147b82 */ /* 0x001e220000000a00 */
[----:B-1----:R-:W-:Y:S02]  /*4b10*/  ISETP.GE.AND P0, PT, R39, R22, PT ;  /* 0x000000162700720c */ /* 0x002fe40003f06270 */
[----:B0-----:R-:W-:-:S04]  /*4b20*/  ISETP.EQ.U32.AND P1, PT, R20, RZ, PT ;  /* 0x000000ff1400720c */ /* 0x001fc80003f22070 */
[----:B------:R-:W-:-:S04]  /*4b30*/  ISETP.EQ.OR.EX P0, PT, R21, RZ, !P0, P1 ;  /* 0x000000ff1500720c */ /* 0x000fc80004702710 */
[----:B------:R-:W-:-:S13]  /*4b40*/  ISETP.GT.U32.OR P0, PT, R19, 0xff, P0 ;  /* 0x000000ff1300780c */ /* 0x000fda0000704470 */
[----:B------:R-:W-:Y:S05]  /*4b50*/  @P0 BRA `(.L_x_65) ;  /* 0x0000000000200947 */ /* 0x000fea0003800000 */
[----:B------:R-:W0:Y:S01]  /*4b60*/  LDS.64 R16, [R14+0x9000] ;  /* 0x009000000e107984 */ /* 0x000e220000000a00 */
[C---:B------:R-:W-:Y:S02]  /*4b70*/  LEA R20, P2, R19.reuse, R20, 0x3 ;  /* 0x0000001413147211 */ /* 0x040fe400078418ff */
[--C-:B------:R-:W-:Y:S02]  /*4b80*/  SHF.R.S32.HI R15, RZ, 0x1f, R38.reuse ;  /* 0x0000001fff0f7819 */ /* 0x100fe40000011426 */
[----:B------:R-:W-:Y:S02]  /*4b90*/  LEA.HI.X R21, R19, R21, RZ, 0x3, P2 ;  /* 0x0000001513157211 */ /* 0x000fe400010f1cff */
[----:B0-----:R-:W-:Y:S02]  /*4ba0*/  IADD3 R16, P0, P1, R16, R43, R38 ;  /* 0x0000002b10107210 */ /* 0x001fe4000791e026 */
[----:B------:R-:W-:-:S04]  /*4bb0*/  SHF.R.S32.HI R43, RZ, 0x1f, R43 ;  /* 0x0000001fff2b7819 */ /* 0x000fc8000001142b */
[----:B------:R-:W-:-:S05]  /*4bc0*/  IADD3.X R17, PT, PT, R17, R43, R15, P0, P1 ;  /* 0x0000002b11117210 */ /* 0x000fca00007e240f */
[----:B------:R0:W-:Y:S02]  /*4bd0*/  STG.E.64 desc[UR8][R20.64], R16 ;  /* 0x0000001014007986 */ /* 0x0001e4000c101b08 */
.L_x_65:
[----:B------:R-:W-:Y:S01]  /*4be0*/  ISETP.GT.AND P5, PT, R39, R22, PT ;  /* 0x000000162700720c */ /* 0x000fe20003fa4270 */
[----:B------:R-:W-:Y:S05]  /*4bf0*/  WARPSYNC.ALL ;  /* 0x0000000000007948 */ /* 0x000fea0003800000 */
[----:B------:R-:W-:Y:S07]  /*4c00*/  BAR.SYNC.DEFER_BLOCKING 0x0 ;  /* 0x0000000000007b1d */ /* 0x000fee0000010000 */
[----:B------:R-:W-:Y:S05]  /*4c10*/  @P5 BRA `(.L_x_66) ;  /* 0x00000008001c5947 */ /* 0x000fea0003800000 */
[----:B0-----:R-:W0:Y:S01]  /*4c20*/  LDS.64 R16, [R14] ;  /* 0x000000000e107984 */ /* 0x001e220000000a00 */
[----:B------:R-:W0:Y:S01]  /*4c30*/  LDCU UR5, c[0x0][0x3c4] ;  /* 0x00007880ff0577ac */ /* 0x000e220008000800 */
[----:B------:R-:W1:Y:S01]  /*4c40*/  LDCU.64 UR6, c[0x0][0x3a0] ;  /* 0x00007400ff0677ac */ /* 0x000e620008000a00 */
[----:B0-----:R-:W-:-:S04]  /*4c50*/  SHF.R.U64 R18, R16, UR5, R17 ;  /* 0x0000000510127c19 */ /* 0x001fc80008001211 */
[----:B------:R-:W-:-:S05]  /*4c60*/  LOP3.LUT R18, R18, UR4, RZ, 0x30, !PT ;  /* 0x0000000412127c12 */ /* 0x000fca000f8e30ff */
[----:B------:R-:W-:-:S05]  /*4c70*/  IMAD R15, R18, 0x8, R41 ;  /* 0x00000008120f7824 */ /* 0x000fca00078e0229 */
[----:B------:R-:W0:Y:S02]  /*4c80*/  LDS.64 R20, [R15+0x9000] ;  /* 0x009000000f147984 */ /* 0x000e240000000a00 */
[----:B0-----:R-:W-:-:S05]  /*4c90*/  IADD3 R18, P0, PT, R20, R19, RZ ;  /* 0x0000001314127210 */ /* 0x001fca0007f1e0ff */
[----:B------:R-:W-:Y:S01]  /*4ca0*/  IMAD.X R21, RZ, RZ, R21, P0 ;  /* 0x000000ffff157224 */ /* 0x000fe200000e0615 */
[----:B-1----:R-:W-:-:S04]  /*4cb0*/  LEA R24, P0, R18, UR6, 0x3 ;  /* 0x0000000612187c11 */ /* 0x002fc8000f8018ff */
[----:B------:R-:W-:-:S05]  /*4cc0*/  LEA.HI.X R25, R18, UR7, R21, 0x3, P0 ;  /* 0x0000000712197c11 */ /* 0x000fca00080f1c15 */
[----:B------:R-:W-:Y:S01]  /*4cd0*/  STG.E.64 desc[UR8][R24.64], R16 ;  /* 0x0000001018007986 */ /* 0x000fe2000c101b08 */
[----:B------:R-:W-:-:S03]  /*4ce0*/  NOP ;  /* 0x0000000000007918 */ /* 0x000fc60000000000 */
[----:B------:R-:W0:Y:S02]  /*4cf0*/  LDS.64 R20, [R14+0xc00] ;  /* 0x000c00000e147984 */ /* 0x000e240000000a00 */
[----:B0-----:R-:W-:-:S04]  /*4d00*/  SHF.R.U64 R18, R20, UR5, R21 ;  /* 0x0000000514127c19 */ /* 0x001fc80008001215 */
[----:B------:R-:W-:-:S05]  /*4d10*/  LOP3.LUT R18, R18, UR4, RZ, 0x30, !PT ;  /* 0x0000000412127c12 */ /* 0x000fca000f8e30ff */
[----:B------:R-:W-:-:S06]  /*4d20*/  IMAD R22, R18, 0x8, R41 ;  /* 0x0000000812167824 */ /* 0x000fcc00078e0229 */
[----:B------:R-:W0:Y:S02]  /*4d30*/  LDS.64 R22, [R22+0x9000] ;  /* 0x0090000016167984 */ /* 0x000e240000000a00 */
[----:B0-----:R-:W-:-:S05]  /*4d40*/  IADD3 R15, P0, PT, R22, R19, RZ ;  /* 0x00000013160f7210 */ /* 0x001fca0007f1e0ff */
[----:B------:R-:W-:Y:S01]  /*4d50*/  IMAD.X R18, RZ, RZ, R23, P0 ;  /* 0x000000ffff127224 */ /* 0x000fe200000e0617 */
[----:B------:R-:W-:-:S04]  /*4d60*/  LEA R26, P0, R15, UR6, 0x3 ;  /* 0x000000060f1a7c11 */ /* 0x000fc8000f8018ff */
        /* <DEDUP_REMOVED lines=111> */
[----:B------:R0:W-:Y:S01]  /*5460*/  STG.E.64 desc[UR8][R18.64+0x8400], R20 ;  /* 0x0084001412007986 */ /* 0x0001e2000c101b08 */
[----:B------:R-:W-:Y:S01]  /*5470*/  NOP ;  /* 0x0000000000007918 */ /* 0x000fe20000000000 */
[----:B------:R-:W-:Y:S05]  /*5480*/  BRA `(.L_x_67) ;  /* 0x0000000c00607947 */ /* 0x000fea0003800000 */
.L_x_66:
[----:B------:R-:W-:Y:S01]  /*5490*/  IMAD R15, R4, -0x1200, R22 ;  /* 0xffffee00040f7824 */ /* 0x000fe200078e0216 */
[----:B------:R-:W-:Y:S01]  /*54a0*/  BSSY.RECONVERGENT B0, `(.L_x_68) ;  /* 0x000001a000007945 */ /* 0x000fe20003800200 */
[C---:B0-----:R-:W-:Y:S02]  /*54b0*/  VIADD R16, R19.reuse, 0x180 ;  /* 0x0000018013107836 */ /* 0x041fe40000000000 */
[C---:B------:R-:W-:Y:S01]  /*54c0*/  VIADD R20, R19.reuse, 0x300 ;  /* 0x0000030013147836 */ /* 0x040fe20000000000 */
[CC--:B------:R-:W-:Y:S01]  /*54d0*/  ISETP.GE.AND P2, PT, R19.reuse, R15.reuse, PT ;  /* 0x0000000f1300720c */ /* 0x0c0fe20003f46270 */
[C---:B------:R-:W-:Y:S01]  /*54e0*/  VIADD R22, R19.reuse, 0x480 ;  /* 0x0000048013167836 */ /* 0x040fe20000000000 */
[-C--:B------:R-:W-:Y:S01]  /*54f0*/  ISETP.GE.AND P1, PT, R16, R15.reuse, PT ;  /* 0x0000000f1000720c */ /* 0x080fe20003f26270 */
[C---:B------:R-:W-:Y:S01]  /*5500*/  VIADD R16, R19.reuse, 0x600 ;  /* 0x0000060013107836 */ /* 0x040fe20000000000 */
[-C--:B------:R-:W-:Y:S01]  /*5510*/  ISETP.GE.AND P0, PT, R20, R15.reuse, PT ;  /* 0x0000000f1400720c */ /* 0x080fe20003f06270 */
[C---:B------:R-:W-:Y:S01]  /*5520*/  VIADD R20, R19.reuse, 0x780 ;  /* 0x0000078013147836 */ /* 0x040fe20000000000 */
[-C--:B------:R-:W-:Y:S01]  /*5530*/  ISETP.GE.AND P6, PT, R22, R15.reuse, PT ;  /* 0x0000000f1600720c */ /* 0x080fe20003fc6270 */
[----:B------:R-:W-:Y:S01]  /*5540*/  VIADD R24, R19, 0x900 ;  /* 0x0000090013187836 */ /* 0x000fe20000000000 */
[----:B------:R-:W-:-:S02]  /*5550*/  ISETP.GE.AND P4, PT, R16, R15, PT ;  /* 0x0000000f1000720c */ /* 0x000fc40003f86270 */
[----:B------:R-:W-:-:S03]  /*5560*/  ISETP.GE.AND P3, PT, R20, R15, PT ;  /* 0x0000000f1400720c */ /* 0x000fc60003f66270 */
[----:B------:R-:W-:Y:S10]  /*5570*/  @P2 BRA `(.L_x_69) ;  /* 0x0000000000302947 */ /* 0x000ff40003800000 */
[----:B------:R-:W0:Y:S01]  /*5580*/  LDS.64 R16, [R14] ;  /* 0x000000000e107984 */ /* 0x000e220000000a00 */
        /* <DEDUP_REMOVED lines=10> */
[----:B------:R0:W-:Y:S04]  /*5630*/  STG.E.64 desc[UR8][R20.64], R16 ;  /* 0x0000001014007986 */ /* 0x0001e8000c101b08 */
.L_x_69:
[----:B------:R-:W-:Y:S05]  /*5640*/  BSYNC.RECONVERGENT B0 ;  /* 0x0000000000007941 */ /* 0x000fea0003800200 */
.L_x_68:
[----:B------:R-:W-:Y:S01]  /*5650*/  NOP ;  /* 0x0000000000007918 */ /* 0x000fe20000000000 */
[----:B------:R-:W-:Y:S01]  /*5660*/  BSSY.RECONVERGENT B0, `(.L_x_70) ;  /* 0x0000010000007945 */ /* 0x000fe20003800200 */
[----:B------:R-:W-:Y:S01]  /*5670*/  ISETP.GE.AND P2, PT, R24, R15, PT ;  /* 0x0000000f1800720c */ /* 0x000fe20003f46270 */
[----:B------:R-:W-:Y:S02]  /*5680*/  VIADD R24, R19, 0xa80 ;  /* 0x00000a8013187836 */ /* 0x000fe40000000000 */
[----:B------:R-:W-:Y:S10]  /*5690*/  @P1 BRA `(.L_x_71) ;  /* 0x0000000000301947 */ /* 0x000ff40003800000 */
[----:B0-----:R-:W0:Y:S01]  /*56a0*/  LDS.64 R16, [R14+0xc00] ;  /* 0x000c00000e107984 */ /* 0x001e220000000a00 */
        /* <DEDUP_REMOVED lines=11> */
.L_x_71:
[----:B------:R-:W-:Y:S05]  /*5760*/  BSYNC.RECONVERGENT B0 ;  /* 0x0000000000007941 */ /* 0x000fea0003800200 */
.L_x_70:
[----:B------:R-:W-:Y:S01]  /*5770*/  NOP ;  /* 0x0000000000007918 */ /* 0x000fe20000000000 */
[----:B------:R-:W-:Y:S01]  /*5780*/  BSSY.RECONVERGENT B0, `(.L_x_72) ;  /* 0x0000010000007945 */ /* 0x000fe20003800200 */
[----:B------:R-:W-:Y:S02]  /*5790*/  ISETP.GE.AND P1, PT, R24, R15, PT ;  /* 0x0000000f1800720c */ /* 0x000fe40003f26270 */
[----:B------:R-:W-:Y:S01]  /*57a0*/  LOP3.LUT R24, R19, 0xc00, RZ, 0xfc, !PT ;  /* 0x00000c0013187812 */ /* 0x000fe200078efcff */
[----:B------:R-:W-:Y:S10]  /*57b0*/  @P0 BRA `(.L_x_73) ;  /* 0x0000000000300947 */ /* 0x000ff40003800000 */
[----:B01----:R-:W0:Y:S01]  /*57c0*/  LDS.64 R16, [R14+0x1800] ;  /* 0x001800000e107984 */ /* 0x003e220000000a00 */
        /* <DEDUP_REMOVED lines=11> */
.L_x_73:
[----:B------:R-:W-:Y:S05]  /*5880*/  BSYNC.RECONVERGENT B0 ;  /* 0x0000000000007941 */ /* 0x000fea0003800200 */
.L_x_72:
[----:B------:R-:W-:Y:S01]  /*5890*/  NOP ;  /* 0x0000000000007918 */ /* 0x000fe20000000000 */
[----:B------:R-:W-:Y:S01]  /*58a0*/  BSSY.RECONVERGENT B0, `(.L_x_74) ;  /* 0x0000010000007945 */ /* 0x000fe20003800200 */
[----:B------:R-:W-:Y:S01]  /*58b0*/  ISETP.GE.AND P0, PT, R24, R15, PT ;  /* 0x0000000f1800720c */ /* 0x000fe20003f06270 */
[----:B------:R-:W-:Y:S02]  /*58c0*/  VIADD R24, R19, 0xd80 ;  /* 0x00000d8013187836 */ /* 0x000fe40000000000 */
[----:B------:R-:W-:Y:S10]  /*58d0*/  @P6 BRA `(.L_x_75) ;  /* 0x0000000000306947 */ /* 0x000ff40003800000 */
[----:B012---:R-:W0:Y:S01]  /*58e0*/  LDS.64 R16, [R14+0x2400] ;  /* 0x002400000e107984 */ /* 0x007e220000000a00 */
        /* <DEDUP_REMOVED lines=11> */
.L_x_75:
[----:B------:R-:W-:Y:S05]  /*59a0*/  BSYNC.RECONVERGENT B0 ;  /* 0x0000000000007941 */ /* 0x000fea0003800200 */
.L_x_74:
[----:B------:R-:W-:Y:S01]  /*59b0*/  NOP ;  /* 0x0000000000007918 */ /* 0x000fe20000000000 */
[----:B------:R-:W-:Y:S01]  /*59c0*/  BSSY.RECONVERGENT B0, `(.L_x_76) ;  /* 0x0000010000007945 */ /* 0x000fe20003800200 */
[----:B------:R-:W-:Y:S01]  /*59d0*/  ISETP.GE.AND P6, PT, R24, R15, PT ;  /* 0x0000000f1800720c */ /* 0x000fe20003fc6270 */
[----:B------:R-:W-:Y:S02]  /*59e0*/  VIADD R24, R19, 0xf00 ;  /* 0x00000f0013187836 */ /* 0x000fe40000000000 */
[----:B------:R-:W-:Y:S10]  /*59f0*/  @P4 BRA `(.L_x_77) ;  /* 0x0000000000304947 */ /* 0x000ff40003800000 */
[----:B0123--:R-:W0:Y:S01]  /*5a00*/  LDS.64 R16, [R14+0x3000] ;  /* 0x003000000e107984 */ /* 0x00fe220000000a00 */
        /* <DEDUP_REMOVED lines=11> */
.L_x_77:
[----:B------:R-:W-:Y:S05]  /*5ac0*/  BSYNC.RECONVERGENT B0 ;  /* 0x0000000000007941 */ /* 0x000fea0003800200 */
.L_x_76:
[----:B------:R-:W-:Y:S01]  /*5ad0*/  NOP ;  /* 0x0000000000007918 */ /* 0x000fe20000000000 */
[----:B------:R-:W-:Y:S01]  /*5ae0*/  BSSY.RECONVERGENT B0, `(.L_x_78) ;  /* 0x0000010000007945 */ /* 0x000fe20003800200 */
[----:B------:R-:W-:Y:S01]  /*5af0*/  ISETP.GE.AND P4, PT, R24, R15, PT ;  /* 0x0000000f1800720c */ /* 0x000fe20003f86270 */
[----:B------:R-:W-:Y:S02]  /*5b00*/  VIADD R24, R19, 0x1080 ;  /* 0x0000108013187836 */ /* 0x000fe40000000000 */
[----:B------:R-:W-:Y:S10]  /*5b10*/  @P3 BRA `(.L_x_79) ;  /* 0x0000000000303947 */ /* 0x000ff40003800000 */
[----:B01234-:R-:W0:Y:S01]  /*5b20*/  LDS.64 R16, [R14+0x3c00] ;  /* 0x003c00000e107984 */ /* 0x01fe220000000a00 */
        /* <DEDUP_REMOVED lines=11> */
.L_x_79:
[----:B------:R-:W-:Y:S05]  /*5be0*/  BSYNC.RECONVERGENT B0 ;  /* 0x0000000000007941 */ /* 0x000fea0003800200 */
.L_x_78:
[----:B------:R-:W-:Y:S01]  /*5bf0*/  NOP ;  /* 0x0000000000007918 */ /* 0x000fe20000000000 */
[----:B------:R-:W-:Y:S01]  /*5c00*/  BSSY.RECONVERGENT B0, `(.L_x_80) ;  /* 0x000000f000007945 */ /* 0x000fe20003800200 */
[----:B------:R-:W-:-:S03]  /*5c10*/  ISETP.GE.AND P3, PT, R24, R15, PT ;  /* 0x0000000f1800720c */ /* 0x000fc60003f66270 */
        /* <DEDUP_REMOVED lines=13> */
.L_x_81:
[----:B------:R-:W-:Y:S05]  /*5cf0*/  BSYNC.RECONVERGENT B0 ;  /* 0x0000000000007941 */ /* 0x000fea0003800200 */
.L_x_80:
[----:B------:R-:W-:Y:S01]  /*5d00*/  NOP ;  /* 0x0000000000007918 */ /* 0x000fe20000000000 */
[----:B------:R-:W-:Y:S04]  /*5d10*/  BSSY.RECONVERGENT B0, `(.L_x_82) ;  /* 0x000000e000007945 */ /* 0x000fe80003800200 */
[----:B------:R-:W-:Y:S05]  /*5d20*/  @P1 BRA `(.L_x_83) ;  /* 0x0000000000301947 */ /* 0x000fea0003800000 */
        /* <DEDUP_REMOVED lines=12> */
.L_x_83:
[----:B------:R-:W-:Y:S05]  /*5df0*/  BSYNC.RECONVERGENT B0 ;  /* 0x0000000000007941 */ /* 0x000fea0003800200 */
.L_x_82:
        /* <DEDUP_REMOVED lines=15> */
.L_x_85:
[----:B------:R-:W-:Y:S05]  /*5ef0*/  BSYNC.RECONVERGENT B0 ;  /* 0x0000000000007941 */ /* 0x000fea0003800200 */
.L_x_84:
        /* <DEDUP_REMOVED lines=15> */
.L_x_87:
[----:B------:R-:W-:Y:S05]  /*5ff0*/  BSYNC.RECONVERGENT B0 ;  /* 0x0000000000007941 */ /* 0x000fea0003800200 */
.L_x_86:
        /* <DEDUP_REMOVED lines=15> */
.L_x_89:
[----:B------:R-:W-:Y:S05]  /*60f0*/  BSYNC.RECONVERGENT B0 ;  /* 0x0000000000007941 */ /* 0x000fea0003800200 */
.L_x_88:
        /* <DEDUP_REMOVED lines=8> */
[----:B------:R-:W-:-:S06]  /*6180*/  IMAD R20, R18, 0x8, R41 ;  /* 0x0000000812147824 */ /* 0x000fcc00078e0229 */
[----:B------:R-:W0:Y:S02]  /*6190*/  LDS.64 R20, [R20+0x9000] ;  /* 0x0090000014147984 */ /* 0x000e240000000a00 */
[----:B0-----:R-:W-:-:S05]  /*61a0*/  IADD3 R19, P0, PT, R20, R19, RZ ;  /* 0x0000001314137210 */ /* 0x001fca0007f1e0ff */
[----:B------:R-:W-:Y:S01]  /*61b0*/  IMAD.X R22, RZ, RZ, R21, P0 ;  /* 0x000000ffff167224 */ /* 0x000fe200000e0615 */
[----:B-1----:R-:W-:-:S04]  /*61c0*/  LEA R18, P0, R19, UR6, 0x3 ;  /* 0x0000000613127c11 */ /* 0x002fc8000f8018ff */
[----:B------:R-:W-:-:S05]  /*61d0*/  LEA.HI.X R19, R19, UR7, R22, 0x3, P0 ;  /* 0x0000000713137c11 */ /* 0x000fca00080f1c16 */
[----:B------:R0:W-:Y:S04]  /*61e0*/  STG.E.64 desc[UR8][R18.64+0x8400], R16 ;  /* 0x0084001012007986 */ /* 0x0001e8000c101b08 */
.L_x_91:
[----:B------:R-:W-:Y:S05]  /*61f0*/  BSYNC.RECONVERGENT B0 ;  /* 0x0000000000007941 */ /* 0x000fea0003800200 */
.L_x_90:
[----:B------:R-:W-:Y:S01]  /*6200*/  NOP ;  /* 0x0000000000007918 */ /* 0x000fe20000000000 */
.L_x_67:
[----:B------:R-:W1:Y:S01]  /*6210*/  LDS.64 R38, [R14] ;  /* 0x000000000e267984 */ /* 0x000e620000000a00 */
[----:B------:R-:W1:Y:S03]  /*6220*/  LDCU UR5, c[0x0][0x3c4] ;  /* 0x00007880ff0577ac */ /* 0x000e660008000800 */
[----:B------:R-:W2:Y:S04]  /*6230*/  LDS.64 R40, [R14+0xc00] ;  /* 0x000c00000e287984 */ /* 0x000ea80000000a00 */
[----:B------:R-:W0:Y:S04]  /*6240*/  LDS.64 R42, [R14+0x1800] ;  /* 0x001800000e2a7984 */ /* 0x000e280000000a00 */
[----:B------:R-:W0:Y:S04]  /*6250*/  LDS.64 R44, [R14+0x2400] ;  /* 0x002400000e2c7984 */ /* 0x000e280000000a00 */
[----:B------:R-:W0:Y:S04]  /*6260*/  LDS.64 R46, [R14+0x3000] ;  /* 0x003000000e2e7984 */ /* 0x000e280000000a00 */
[----:B------:R-:W0:Y:S04]  /*6270*/  LDS.64 R48, [R14+0x3c00] ;  /* 0x003c00000e307984 */ /* 0x000e280000000a00 */
[----:B------:R-:W0:Y:S04]  /*6280*/  LDS.64 R50, [R14+0x4800] ;  /* 0x004800000e327984 */ /* 0x000e280000000a00 */
[----:B------:R-:W0:Y:S04]  /*6290*/  LDS.64 R52, [R14+0x5400] ;  /* 0x005400000e347984 */ /* 0x000e280000000a00 */
[----:B------:R-:W0:Y:S04]  /*62a0*/  LDS.64 R54, [R14+0x6000] ;  /* 0x006000000e367984 */ /* 0x000e280000000a00 */
[----:B------:R-:W0:Y:S04]  /*62b0*/  LDS.64 R56, [R14+0x6c00] ;  /* 0x006c00000e387984 */ /* 0x000e280000000a00 */
[----:B------:R-:W0:Y:S01]  /*62c0*/  LDS.64 R58, [R14+0x7800] ;  /* 0x007800000e3a7984 */ /* 0x000e220000000a00 */
[----:B-1----:R-:W-:-:S03]  /*62d0*/  SHF.R.U64 R68, R38, UR5, R39 ;  /* 0x0000000526447c19 */ /* 0x002fc60008001227 */
[----:B------:R1:W1:Y:S01]  /*62e0*/  LDS.64 R60, [R14+0x8400] ;  /* 0x008400000e3c7984 */ /* 0x0002620000000a00 */
[----:B--2---:R-:W-:-:S03]  /*62f0*/  SHF.R.U64 R66, R40, UR5, R41 ;  /* 0x0000000528427c19 */ /* 0x004fc60008001229 */
[----:B0--34-:R0:W5:Y:S01]  /*6300*/  @!P5 LDG.E.64 R16, desc[UR8][R2.64+0x100] ;  /* 0x000100080210d981 */ /* 0x019162000c1e1b00 */
[----:B------:R-:W-:-:S03]  /*6310*/  SHF.R.U64 R64, R42, UR5, R43 ;  /* 0x000000052a407c19 */ /* 0x000fc6000800122b */
[----:B-1----:R0:W5:Y:S01]  /*6320*/  @!P5 LDG.E.64 R14, desc[UR8][R2.64] ;  /* 0x00000008020ed981 */ /* 0x002162000c1e1b00 */
[----:B------:R-:W-:-:S03]  /*6330*/  SHF.R.U64 R62, R44, UR5, R45 ;  /* 0x000000052c3e7c19 */ /* 0x000fc6000800122d */
[----:B------:R0:W5:Y:S01]  /*6340*/  @!P5 LDG.E.64 R18, desc[UR8][R2.64+0x200] ;  /* 0x000200080212d981 */ /* 0x000162000c1e1b00 */
[----:B------:R-:W-:-:S03]  /*6350*/  SHF.R.U64 R45, R46, UR5, R47 ;  /* 0x000000052e2d7c19 */ /* 0x000fc6000800122f */
[----:B------:R0:W5:Y:S01]  /*6360*/  @!P5 LDG.E.64 R20, desc[UR8][R2.64+0x300] ;  /* 0x000300080214d981 */ /* 0x000162000c1e1b00 */
[----:B------:R-:W-:Y:S02]  /*6370*/  SHF.R.U64 R44, R48, UR5, R49 ;  /* 0x00000005302c7c19 */ /* 0x000fe40008001231 */
[----:B------:R-:W1:Y:S01]  /*6380*/  LDC R49, c[0x0][0x3c0] ;  /* 0x0000f000ff317b82 */ /* 0x000e620000000800 */
[----:B------:R0:W5:Y:S01]  /*6390*/  @!P5 LDG.E.64 R22, desc[UR8][R2.64+0x400] ;  /* 0x000400080216d981 */ /* 0x000162000c1e1b00 */
[----:B------:R-:W-:-:S03]  /*63a0*/  SHF.R.U64 R43, R50, UR5, R51 ;  /* 0x00000005322b7c19 */ /* 0x000fc60008001233 */
        /* <DEDUP_REMOVED lines=10> */
[----:B------:R0:W5:Y:S04]  /*6450*/  @!P5 LDG.E.64 R34, desc[UR8][R2.64+0xa00] ;  /* 0x000a00080222d981 */ /* 0x000168000c1e1b00 */
[----:B------:R0:W5:Y:S01]  /*6460*/  @!P5 LDG.E.64 R36, desc[UR8][R2.64+0xb00] ;  /* 0x000b00080224d981 */ /* 0x000162000c1e1b00 */
[----:B------:R-:W-:Y:S02]  /*6470*/  LOP3.LUT R50, R68, UR4, RZ, 0x30, !PT ;  /* 0x0000000444327c12 */ /* 0x000fe4000f8e30ff */
[----:B------:R-:W-:Y:S02]  /*6480*/  LOP3.LUT R48, R66, UR4, RZ, 0x30, !PT ;  /* 0x0000000442307c12 */ /* 0x000fe4000f8e30ff */
[----:B------:R-:W-:Y:S02]  /*6490*/  LOP3.LUT R47, R64, UR4, RZ, 0x30, !PT ;  /* 0x00000004402f7c12 */ /* 0x000fe4000f8e30ff */
[----:B------:R-:W-:-:S02]  /*64a0*/  LOP3.LUT R46, R62, UR4, RZ, 0x30, !PT ;  /* 0x000000043e2e7c12 */ /* 0x000fc4000f8e30ff */
[----:B------:R-:W-:Y:S02]  /*64b0*/  LOP3.LUT R45, R45, UR4, RZ, 0x30, !PT ;  /* 0x000000042d2d7c12 */ /* 0x000fe4000f8e30ff */
[----:B------:R-:W-:Y:S02]  /*64c0*/  LOP3.LUT R44, R44, UR4, RZ, 0x30, !PT ;  /* 0x000000042c2c7c12 */ /* 0x000fe4000f8e30ff */
[----:B------:R-:W-:Y:S02]  /*64d0*/  LOP3.LUT R43, R43, UR4, RZ, 0x30, !PT ;  /* 0x000000042b2b7c12 */ /* 0x000fe4000f8e30ff */
[----:B------:R-:W-:Y:S02]  /*64e0*/  LOP3.LUT R42, R42, UR4, RZ, 0x30, !PT ;  /* 0x000000042a2a7c12 */ /* 0x000fe4000f8e30ff */
[----:B------:R-:W-:Y:S02]  /*64f0*/  LOP3.LUT R41, R41, UR4, RZ, 0x30, !PT ;  /* 0x0000000429297c12 */ /* 0x000fe4000f8e30ff */
[----:B------:R-:W-:-:S02]  /*6500*/  LOP3.LUT R40, R40, UR4, RZ, 0x30, !PT ;  /* 0x0000000428287c12 */ /* 0x000fc4000f8e30ff */
[----:B------:R-:W-:Y:S02]  /*6510*/  LOP3.LUT R39, R39, UR4, RZ, 0x30, !PT ;  /* 0x0000000427277c12 */ /* 0x000fe4000f8e30ff */
[----:B------:R-:W-:Y:S01]  /*6520*/  LOP3.LUT R38, R38, UR4, RZ, 0x30, !PT ;  /* 0x0000000426267c12 */ /* 0x000fe2000f8e30ff */
[----:B01----:R-:W-:Y:S06]  /*6530*/  @!P5 BRA `(.L_x_92) ;  /* 0x000000000090d947 */ /* 0x003fec0003800000 */
[----:B------:R-:W-:Y:S02]  /*6540*/  IMAD R51, R4, -0x1200, R49 ;  /* 0xffffee0004337824 */ /* 0x000fe400078e0231 */
        /* <DEDUP_REMOVED lines=13> */
[----:B-----5:R0:W5:Y:S01]  /*6620*/  @!P3 LDG.E.64 R14, desc[UR8][R2.64] ;  /* 0x00000008020eb981 */ /* 0x020162000c1e1b00 */
[-C--:B------:R-:W-:Y:S01]  /*6630*/  ISETP.GE.AND P3, PT, R52, R51.reuse, PT ;  /* 0x000000333400720c */ /* 0x080fe20003f66270 */
[----:B------:R-:W-:Y:S02]  /*6640*/  VIADD R52, R0, 0x100 ;  /* 0x0000010000347836 */ /* 0x000fe40000000000 */
[----:B------:R0:W5:Y:S01]  /*6650*/  @!P4 LDG.E.64 R16, desc[UR8][R2.64+0x100] ;  /* 0x000100080210c981 */ /* 0x000162000c1e1b00 */
[----:B------:R-:W-:Y:S01]  /*6660*/  ISETP.GE.AND P4, PT, R54, R51, PT ;  /* 0x000000333600720c */ /* 0x000fe20003f86270 */
[----:B------:R-:W-:-:S02]  /*6670*/  VIADD R54, R0, 0x120 ;  /* 0x0000012000367836 */ /* 0x000fc40000000000 */
[----:B------:R0:W5:Y:S01]  /*6680*/  @!P6 LDG.E.64 R18, desc[UR8][R2.64+0x200] ;  /* 0x000200080212e981 */ /* 0x000162000c1e1b00 */
[-C--:B------:R-:W-:Y:S01]  /*6690*/  ISETP.GE.AND P6, PT, R52, R51.reuse, PT ;  /* 0x000000333400720c */ /* 0x080fe20003fc6270 */
[C---:B------:R-:W-:Y:S02]  /*66a0*/  VIADD R52, R0.reuse, 0x140 ;  /* 0x0000014000347836 */ /* 0x040fe40000000000 */
[----:B------:R-:W-:Y:S01]  /*66b0*/  VIADD R0, R0, 0x160 ;  /* 0x0000016000007836 */ /* 0x000fe20000000000 */
[----:B------:R0:W5:Y:S01]  /*66c0*/  @!P0 LDG.E.64 R20, desc[UR8][R2.64+0x300] ;  /* 0x0003000802148981 */ /* 0x000162000c1e1b00 */
[----:B------:R-:W-:-:S03]  /*66d0*/  ISETP.GE.AND P0, PT, R54, R51, PT ;  /* 0x000000333600720c */ /* 0x000fc60003f06270 */
        /* <DEDUP_REMOVED lines=10> */
.L_x_92:
[----:B------:R-:W-:Y:S08]  /*6780*/  BAR.SYNC.DEFER_BLOCKING 0x0 ;  /* 0x0000000000007b1d */ /* 0x000ff00000010000 */
[----:B------:R-:W1:Y:S01]  /*6790*/  S2UR UR5, SR_CgaCtaId ;  /* 0x00000000000579c3 */ /* 0x000e620000008800 */
[----:B------:R-:W-:Y:S01]  /*67a0*/  UMOV UR4, 0x400 ;  /* 0x0000040000047882 */ /* 0x000fe20000000000 */
[----:B------:R-:W0:Y:S01]  /*67b0*/  S2R R0, SR_TID.X ;  /* 0x0000000000007919 */ /* 0x000e220000002100 */
[----:B-----5:R2:W-:Y:S04]  /*67c0*/  STS.64 [R5+-0x8], R14 ;  /* 0xfffff80e05007388 */ /* 0x0205e80000000a00 */
[----:B------:R2:W-:Y:S01]  /*67d0*/  STS.64 [R6+-0x8], R16 ;  /* 0xfffff81006007388 */ /* 0x0005e20000000a00 */
[----:B-1----:R-:W-:-:S03]  /*67e0*/  ULEA UR4, UR5, UR4, 0x18 ;  /* 0x0000000405047291 */ /* 0x002fc6000f8ec0ff */
[----:B------:R2:W-:Y:S04]  /*67f0*/  STS.64 [R7+-0x8], R18 ;  /* 0xfffff81207007388 */ /* 0x0005e80000000a00 */
[----:B------:R2:W-:Y:S04]  /*6800*/  STS.64 [R8+-0x8], R20 ;  /* 0xfffff81408007388 */ /* 0x0005e80000000a00 */
[----:B------:R2:W-:Y:S01]  /*6810*/  STS.64 [R9+-0x8], R22 ;  /* 0xfffff81609007388 */ /* 0x0005e20000000a00 */
[----:B0-----:R-:W-:-:S03]  /*6820*/  LEA R2, R0, UR4, 0x3 ;  /* 0x0000000400027c11 */ /* 0x001fc6000f8e18ff */
[----:B------:R2:W-:Y:S04]  /*6830*/  STS.64 [R10+-0x8], R24 ;  /* 0xfffff8180a007388 */ /* 0x0005e80000000a00 */
[----:B------:R2:W-:Y:S04]  /*6840*/  STS.64 [R11+-0x8], R26 ;  /* 0xfffff81a0b007388 */ /* 0x0005e80000000a00 */
[----:B------:R2:W-:Y:S04]  /*6850*/  STS.64 [R12+-0x8], R28 ;  /* 0xfffff81c0c007388 */ /* 0x0005e80000000a00 */
[----:B------:R2:W-:Y:S04]  /*6860*/  STS.64 [R13+-0x8], R30 ;  /* 0xfffff81e0d007388 */ /* 0x0005e80000000a00 */
[----:B------:R2:W-:Y:S04]  /*6870*/  STS.64 [R63+-0x8], R32 ;  /* 0xfffff8203f007388 */ /* 0x0005e80000000a00 */
[----:B------:R2:W-:Y:S04]  /*6880*/  STS.64 [R67+-0x8], R34 ;  /* 0xfffff82243007388 */ /* 0x0005e80000000a00 */
[----:B------:R2:W-:Y:S01]  /*6890*/  STS.64 [R65+-0x8], R36 ;  /* 0xfffff82441007388 */ /* 0x0005e20000000a00 */
[----:B------:R-:W-:Y:S06]  /*68a0*/  BAR.SYNC.DEFER_BLOCKING 0x0 ;  /* 0x0000000000007b1d */ /* 0x000fec0000010000 */
[----:B------:R-:W-:Y:S05]  /*68b0*/  @P5 BRA `(.L_x_93) ;  /* 0x0000000400c45947 */ /* 0x000fea0003800000 */
[----:B------:R-:W0:Y:S01]  /*68c0*/  S2UR UR5, SR_CgaCtaId ;  /* 0x00000000000579c3 */ /* 0x000e220000008800 */
[----:B------:R-:W-:Y:S01]  /*68d0*/  UMOV UR4, 0x400 ;  /* 0x0000040000047882 */ /* 0x000fe20000000000 */
[----:B--2---:R-:W-:Y:S01]  /*68e0*/  LDS.64 R4, [R2] ;  /* 0x0000000002047984 */ /* 0x004fe20000000a00 */
[----:B------:R-:W1:Y:S01]  /*68f0*/  LDCU.64 UR6, c[0x0][0x3b0] ;  /* 0x00007600ff0677ac */ /* 0x000e620008000a00 */
[----:B0-----:R-:W-:-:S06]  /*6900*/  ULEA UR4, UR5, UR4, 0x18 ;  /* 0x0000000405047291 */ /* 0x001fcc000f8ec0ff */
[----:B------:R-:W-:Y:S02]  /*6910*/  LEA R6, R50, UR4, 0x3 ;  /* 0x0000000432067c11 */ /* 0x000fe4000f8e18ff */
[----:B------:R-:W-:Y:S02]  /*6920*/  LEA R48, R48, UR4, 0x3 ;  /* 0x0000000430307c11 */ /* 0x000fe4000f8e18ff */
[----:B------:R-:W-:Y:S02]  /*6930*/  LEA R47, R47, UR4, 0x3 ;  /* 0x000000042f2f7c11 */ /* 0x000fe4000f8e18ff */
[----:B------:R-:W0:Y:S01]  /*6940*/  LDS.64 R6, [R6+0x9000] ;  /* 0x0090000006067984 */ /* 0x000e220000000a00 */
[----:B------:R-:W-:Y:S02]  /*6950*/  LEA R46, R46, UR4, 0x3 ;  /* 0x000000042e2e7c11 */ /* 0x000fe4000f8e18ff */
[----:B------:R-:W-:Y:S02]  /*6960*/  LEA R45, R45, UR4, 0x3 ;  /* 0x000000042d2d7c11 */ /* 0x000fe4000f8e18ff */
[----:B------:R-:W-:-:S02]  /*6970*/  LEA R44, R44, UR4, 0x3 ;  /* 0x000000042c2c7c11 */ /* 0x000fc4000f8e18ff */
[----:B------:R-:W-:Y:S02]  /*6980*/  LEA R43, R43, UR4, 0x3 ;  /* 0x000000042b2b7c11 */ /* 0x000fe4000f8e18ff */
[----:B------:R-:W-:Y:S02]  /*6990*/  LEA R42, R42, UR4, 0x3 ;  /* 0x000000042a2a7c11 */ /* 0x000fe4000f8e18ff */
[----:B------:R-:W-:Y:S02]  /*69a0*/  LEA R41, R41, UR4, 0x3 ;  /* 0x0000000429297c11 */ /* 0x000fe4000f8e18ff */
[----:B------:R-:W-:Y:S02]  /*69b0*/  LEA R40, R40, UR4, 0x3 ;  /* 0x0000000428287c11 */ /* 0x000fe4000f8e18ff */
[----:B------:R-:W-:Y:S02]  /*69c0*/  LEA R39, R39, UR4, 0x3 ;  /* 0x0000000427277c11 */ /* 0x000fe4000f8e18ff */
[----:B------:R-:W-:-:S02]  /*69d0*/  LEA R38, R38, UR4, 0x3 ;  /* 0x0000000426267c11 */ /* 0x000fc4000f8e18ff */
[----:B0-----:R-:W-:-:S05]  /*69e0*/  IADD3 R3, P0, PT, R6, R0, RZ ;  /* 0x0000000006037210 */ /* 0x001fca0007f1e0ff */
[----:B------:R-:W-:Y:S01]  /*69f0*/  IMAD.X R8, RZ, RZ, R7, P0 ;  /* 0x000000ffff087224 */ /* 0x000fe200000e0607 */
[----:B-1----:R-:W-:-:S04]  /*6a00*/  LEA R10, P0, R3, UR6, 0x3 ;  /* 0x00000006030a7c11 */ /* 0x002fc8000f8018ff */
[----:B------:R-:W-:-:S05]  /*6a10*/  LEA.HI.X R11, R3, UR7, R8, 0x3, P0 ;  /* 0x00000007030b7c11 */ /* 0x000fca00080f1c08 */
[----:B------:R-:W-:Y:S01]  /*6a20*/  STG.E.64 desc[UR8][R10.64], R4 ;  /* 0x000000040a007986 */ /* 0x000fe2000c101b08 */
[----:B------:R-:W-:-:S03]  /*6a30*/  NOP ;  /* 0x0000000000007918 */ /* 0x000fc60000000000 */
[----:B------:R-:W0:Y:S04]  /*6a40*/  LDS.64 R8, [R48+0x9000] ;  /* 0x0090000030087984 */ /* 0x000e280000000a00 */
[----:B------:R-:W1:Y:S01]  /*6a50*/  LDS.64 R6, [R2+0xc00] ;  /* 0x000c000002067984 */ /* 0x000e620000000a00 */
[----:B0-----:R-:W-:-:S05]  /*6a60*/  IADD3 R3, P0, PT, R8, R0, RZ ;  /* 0x0000000008037210 */ /* 0x001fca0007f1e0ff */
[----:B------:R-:W-:Y:S01]  /*6a70*/  IMAD.X R8, RZ, RZ, R9, P0 ;  /* 0x000000ffff087224 */ /* 0x000fe200000e0609 */
[----:B------:R-:W-:-:S04]  /*6a80*/  LEA R12, P0, R3, UR6, 0x3 ;  /* 0x00000006030c7c11 */ /* 0x000fc8000f8018ff */
[----:B------:R-:W-:-:S05]  /*6a90*/  LEA.HI.X R13, R3, UR7, R8, 0x3, P0 ;  /* 0x00000007030d7c11 */ /* 0x000fca00080f1c08 */
[----:B-1----:R-:W-:Y:S01]  /*6aa0*/  STG.E.64 desc[UR8][R12.64+0xc00], R6 ;  /* 0x000c00060c007986 */ /* 0x002fe2000c101b08 */
        /* <DEDUP_REMOVED lines=80> */
[----:B------:R-:W-:Y:S01]  /*6fb0*/  NOP ;  /* 0x0000000000007918 */ /* 0x000fe20000000000 */
[----:B------:R-:W-:Y:S05]  /*6fc0*/  EXIT ;  /* 0x000000000000794d */ /* 0x000fea0003800000 */
.L_x_93:
[----:B------:R-:W0:Y:S01]  /*6fd0*/  S2UR UR5, SR_CgaCtaId ;  /* 0x00000000000579c3 */ /* 0x000e220000008800 */
[----:B------:R-:W-:Y:S01]  /*6fe0*/  UMOV UR4, 0x400 ;  /* 0x0000040000047882 */ /* 0x000fe20000000000 */
[----:B------:R-:W-:Y:S02]  /*6ff0*/  IMAD R3, R4, -0x1200, R49 ;  /* 0xffffee0004037824 */ /* 0x000fe400078e0231 */
[C---:B--2---:R-:W-:Y:S02]  /*7000*/  VIADD R8, R0.reuse, 0x180 ;  /* 0x0000018000087836 */ /* 0x044fe40000000000 */
[C---:B------:R-:W-:Y:S01]  /*7010*/  VIADD R14, R0.reuse, 0x300 ;  /* 0x00000300000e7836 */ /* 0x040fe20000000000 */
[----:B------:R-:W-:-:S13]  /*7020*/  ISETP.GE.AND P1, PT, R0, R3, PT ;  /* 0x000000030000720c */ /* 0x000fda0003f26270 */
[----:B------:R-:W-:Y:S01]  /*7030*/  @!P1 LDS.64 R6, [R2] ;  /* 0x0000000002069984 */ /* 0x000fe20000000a00 */
[----:B------:R-:W1:Y:S01]  /*7040*/  @!P1 LDC.64 R10, c[0x0][0x3b0] ;  /* 0x0000ec00ff0a9b82 */ /* 0x000e620000000a00 */
[----:B0-----:R-:W-:-:S06]  /*7050*/  ULEA UR4, UR5, UR4, 0x18 ;  /* 0x0000000405047291 */ /* 0x001fcc000f8ec0ff */
[----:B------:R-:W-:Y:S02]  /*7060*/  LEA R50, R50, UR4, 0x3 ;  /* 0x0000000432327c11 */ /* 0x000fe4000f8e18ff */
[----:B------:R-:W-:Y:S02]  /*7070*/  LEA R48, R48, UR4, 0x3 ;  /* 0x0000000430307c11 */ /* 0x000fe4000f8e18ff */
[----:B------:R-:W-:Y:S01]  /*7080*/  LEA R47, R47, UR4, 0x3 ;  /* 0x000000042f2f7c11 */ /* 0x000fe2000f8e18ff */
        /* <DEDUP_REMOVED lines=10> */
[----:B0-----:R-:W-:-:S05]  /*7130*/  @!P1 IADD3 R4, P0, PT, R4, R0, RZ ;  /* 0x0000000004049210 */ /* 0x001fca0007f1e0ff */
[----:B------:R-:W-:Y:S01]  /*7140*/  @!P1 IMAD.X R5, RZ, RZ, R5, P0 ;  /* 0x000000ffff059224 */ /* 0x000fe200000e0605 */
[----:B-1----:R-:W-:-:S04]  /*7150*/  @!P1 LEA R10, P0, R4, R10, 0x3 ;  /* 0x0000000a040a9211 */ /* 0x002fc800078018ff */
[----:B------:R-:W-:-:S05]  /*7160*/  @!P1 LEA.HI.X R11, R4, R11, R5, 0x3, P0 ;  /* 0x0000000b040b9211 */ /* 0x000fca00000f1c05 */
[----:B------:R-:W-:Y:S01]  /*7170*/  @!P1 STG.E.64 desc[UR8][R10.64], R6 ;  /* 0x000000060a009986 */ /* 0x000fe2000c101b08 */
[----:B------:R-:W-:-:S03]  /*7180*/  NOP ;  /* 0x0000000000007918 */ /* 0x000fc60000000000 */
[----:B------:R-:W0:Y:S01]  /*7190*/  LDS.64 R4, [R48+0x9000] ;  /* 0x0090000030047984 */ /* 0x000e220000000a00 */
[----:B------:R-:W-:-:S13]  /*71a0*/  ISETP.GE.AND P1, PT, R8, R3, PT ;  /* 0x000000030800720c */ /* 0x000fda0003f26270 */
[----:B------:R-:W1:Y:S01]  /*71b0*/  @!P1 LDS.64 R8, [R2+0xc00] ;  /* 0x000c000002089984 */ /* 0x000e620000000a00 */
[----:B------:R-:W2:Y:S01]  /*71c0*/  @!P1 LDC.64 R12, c[0x0][0x3b0] ;  /* 0x0000ec00ff0c9b82 */ /* 0x000ea20000000a00 */
[----:B0-----:R-:W-:-:S05]  /*71d0*/  @!P1 IADD3 R4, P0, PT, R4, R0, RZ ;  /* 0x0000000004049210 */ /* 0x001fca0007f1e0ff */
[----:B------:R-:W-:Y:S01]  /*71e0*/  @!P1 IMAD.X R5, RZ, RZ, R5, P0 ;  /* 0x000000ffff059224 */ /* 0x000fe200000e0605 */
[----:B--2---:R-:W-:-:S04]  /*71f0*/  @!P1 LEA R12, P0, R4, R12, 0x3 ;  /* 0x0000000c040c9211 */ /* 0x004fc800078018ff */
[----:B------:R-:W-:-:S05]  /*7200*/  @!P1 LEA.HI.X R13, R4, R13, R5, 0x3, P0 ;  /* 0x0000000d040d9211 */ /* 0x000fca00000f1c05 */
[----:B-1----:R-:W-:Y:S01]  /*7210*/  @!P1 STG.E.64 desc[UR8][R12.64+0xc00], R8 ;  /* 0x000c00080c009986 */ /* 0x002fe2000c101b08 */
[----:B------:R-:W-:-:S03]  /*7220*/  NOP ;  /* 0x0000000000007918 */ /* 0x000fc60000000000 */
[----:B------:R-:W0:Y:S01]  /*7230*/  LDS.64 R4, [R47+0x9000] ;  /* 0x009000002f047984 */ /* 0x000e220000000a00 */
[----:B------:R-:W-:Y:S01]  /*7240*/  ISETP.GE.AND P1, PT, R14, R3, PT ;  /* 0x000000030e00720c */ /* 0x000fe20003f26270 */
[----:B------:R-:W-:-:S12]  /*7250*/  VIADD R14, R0, 0x480 ;  /* 0x00000480000e7836 */ /* 0x000fd80000000000 */
        /* <DEDUP_REMOVED lines=53> */
[----:B------:R-:W-:Y:S02]  /*75b0*/  ISETP.GE.AND P1, PT, R14, R3, PT ;  /* 0x000000030e00720c */ /* 0x000fe40003f26270 */
[----:B------:R-:W-:-:S11]  /*75c0*/  LOP3.LUT R14, R0, 0xc00, RZ, 0xfc, !PT ;  /* 0x00000c00000e7812 */ /* 0x000fd600078efcff */
        /* <DEDUP_REMOVED lines=42> */
[----:B------:R-:W-:-:S13]  /*7870*/  ISETP.GE.AND P1, PT, R14, R3, PT ;  /* 0x000000030e00720c */ /* 0x000fda0003f26270 */
[----:B------:R-:W1:Y:S01]  /*7880*/  @!P1 LDS.64 R2, [R2+0x8400] ;  /* 0x0084000002029984 */ /* 0x000e620000000a00 */
[----:B------:R-:W2:Y:S01]  /*7890*/  @!P1 LDC.64 R8, c[0x0][0x3b0] ;  /* 0x0000ec00ff089b82 */ /* 0x000ea20000000a00 */
[----:B0-----:R-:W-:-:S05]  /*78a0*/  IADD3 R0, P0, PT, R4, R0, RZ ;  /* 0x0000000004007210 */ /* 0x001fca0007f1e0ff */
[----:B------:R-:W-:Y:S01]  /*78b0*/  IMAD.X R5, RZ, RZ, R5, P0 ;  /* 0x000000ffff057224 */ /* 0x000fe200000e0605 */
[----:B--2---:R-:W-:-:S04]  /*78c0*/  @!P1 LEA R4, P0, R0, R8, 0x3 ;  /* 0x0000000800049211 */ /* 0x004fc800078018ff */
[----:B------:R-:W-:-:S05]  /*78d0*/  @!P1 LEA.HI.X R5, R0, R9, R5, 0x3, P0 ;  /* 0x0000000900059211 */ /* 0x000fca00000f1c05 */
[----:B-1----:R-:W-:Y:S01]  /*78e0*/  @!P1 STG.E.64 desc[UR8][R4.64+0x8400], R2 ;  /* 0x0084000204009986 */ /* 0x002fe2000c101b08 */
[----:B------:R-:W-:Y:S01]  /*78f0*/  NOP ;  /* 0x0000000000007918 */ /* 0x000fe20000000000 */
[----:B------:R-:W-:Y:S05]  /*7900*/  EXIT ;  /* 0x000000000000794d */ /* 0x000fea0003800000 */
.L_x_30:
[----:B------:R-:W-:Y:S02]  /*7910*/  IMAD.MOV.U32 R73, RZ, RZ, R66 ;  /* 0x000000ffff497224 */ /* 0x000fe400078e0042 */
[----:B------:R-:W-:Y:S02]  /*7920*/  IMAD.MOV.U32 R74, RZ, RZ, 0x1 ;  /* 0x00000001ff4a7424 */ /* 0x000fe400078e00ff */
[----:B------:R-:W-:Y:S02]  /*7930*/  IMAD.MOV.U32 R75, RZ, RZ, RZ ;  /* 0x000000ffff4b7224 */ /* 0x000fe400078e00ff */
[----:B------:R-:W-:-:S07]  /*7940*/  IMAD.MOV.U32 R72, RZ, RZ, -0x1 ;  /* 0xffffffffff487424 */ /* 0x000fce00078e00ff */
[----:B------:R-:W-:Y:S05]  /*7950*/  WARPSYNC.COLLECTIVE R72, `(.L_x_94) ;  /* 0x0000000048087348 */ /* 0x000fea0003c00000 */
[----:B------:R0:W1:Y:S02]  /*7960*/  SHFL.UP P0, R71, R73, R74, R75 ;  /* 0x0400004a49477389 */ /* 0x000064000000004b */
[----:B01----:R-:W-:Y:S05]  /*7970*/  ENDCOLLECTIVE ;  /* 0x000000000000791b */ /* 0x003fea0003800000 */
.L_x_94:
[----:B------:R-:W-:Y:S02]  /*7980*/  IMAD.MOV.U32 R74, RZ, RZ, 0x2 ;  /* 0x00000002ff4a7424 */ /* 0x000fe400078e00ff */
[----:B------:R-:W-:-:S04]  /*7990*/  IMAD.MOV.U32 R67, RZ, RZ, R71 ;  /* 0x000000ffff437224 */ /* 0x000fc800078e0047 */
[----:B------:R-:W-:-:S04]  /*79a0*/  @P0 IMAD.IADD R67, R66, 0x1, R67 ;  /* 0x0000000142430824 */ /* 0x000fc800078e0243 */
[----:B------:R-:W-:-:S07]  /*79b0*/  IMAD.MOV.U32 R73, RZ, RZ, R67 ;  /* 0x000000ffff497224 */ /* 0x000fce00078e0043 */
[----:B------:R-:W-:Y:S05]  /*79c0*/  WARPSYNC.COLLECTIVE R72, `(.L_x_95) ;  /* 0x0000000048087348 */ /* 0x000fea0003c00000 */
[----:B------:R0:W1:Y:S02]  /*79d0*/  SHFL.UP P0, R71, R73, R74, R75 ;  /* 0x0400004a49477389 */ /* 0x000064000000004b */
[----:B01----:R-:W-:Y:S05]  /*79e0*/  ENDCOLLECTIVE ;  /* 0x000000000000791b */ /* 0x003fea0003800000 */
.L_x_95:
[----:B------:R-:W-:Y:S02]  /*79f0*/  IMAD.MOV.U32 R74, RZ, RZ, 0x4 ;  /* 0x00000004ff4a7424 */ /* 0x000fe400078e00ff */
[----:B------:R-:W-:-:S04]  /*7a00*/  IMAD.MOV.U32 R68, RZ, RZ, R71 ;  /* 0x000000ffff447224 */ /* 0x000fc800078e0047 */
[----:B------:R-:W-:-:S04]  /*7a10*/  @P0 IMAD.IADD R68, R67, 0x1, R68 ;  /* 0x0000000143440824 */ /* 0x000fc800078e0244 */
[----:B------:R-:W-:-:S07]  /*7a20*/  IMAD.MOV.U32 R73, RZ, RZ, R68 ;  /* 0x000000ffff497224 */ /* 0x000fce00078e0044 */
[----:B------:R-:W-:Y:S05]  /*7a30*/  WARPSYNC.COLLECTIVE R72, `(.L_x_96) ;  /* 0x0000000048087348 */ /* 0x000fea0003c00000 */
[----:B------:R0:W1:Y:S02]  /*7a40*/  SHFL.UP P0, R71, R73, R74, R75 ;  /* 0x0400004a49477389 */ /* 0x000064000000004b */
[----:B01----:R-:W-:Y:S05]  /*7a50*/  ENDCOLLECTIVE ;  /* 0x000000000000791b */ /* 0x003fea0003800000 */
.L_x_96:
[----:B------:R-:W-:Y:S02]  /*7a60*/  IMAD.MOV.U32 R74, RZ, RZ, 0x8 ;  /* 0x00000008ff4a7424 */ /* 0x000fe400078e00ff */
[----:B------:R-:W-:-:S04]  /*7a70*/  IMAD.MOV.U32 R69, RZ, RZ, R71 ;  /* 0x000000ffff457224 */ /* 0x000fc800078e0047 */
[----:B------:R-:W-:-:S04]  /*7a80*/  @P0 IMAD.IADD R69, R68, 0x1, R69 ;  /* 0x0000000144450824 */ /* 0x000fc800078e0245 */
[----:B------:R-:W-:-:S07]  /*7a90*/  IMAD.MOV.U32 R73, RZ, RZ, R69 ;  /* 0x000000ffff497224 */ /* 0x000fce00078e0045 */
[----:B------:R-:W-:Y:S05]  /*7aa0*/  WARPSYNC.COLLECTIVE R72, `(.L_x_97) ;  /* 0x0000000048087348 */ /* 0x000fea0003c00000 */
[----:B------:R0:W1:Y:S02]  /*7ab0*/  SHFL.UP P0, R71, R73, R74, R75 ;  /* 0x0400004a49477389 */ /* 0x000064000000004b */
[----:B01----:R-:W-:Y:S05]  /*7ac0*/  ENDCOLLECTIVE ;  /* 0x000000000000791b */ /* 0x003fea0003800000 */
.L_x_97:
[----:B------:R-:W-:Y:S02]  /*7ad0*/  IMAD.MOV.U32 R74, RZ, RZ, 0x10 ;  /* 0x00000010ff4a7424 */ /* 0x000fe400078e00ff */
[----:B------:R-:W-:-:S04]  /*7ae0*/  IMAD.MOV.U32 R70, RZ, RZ, R71 ;  /* 0x000000ffff467224 */ /* 0x000fc800078e0047 */
[----:B------:R-:W-:-:S04]  /*7af0*/  @P0 IMAD.IADD R70, R69, 0x1, R70 ;  /* 0x0000000145460824 */ /* 0x000fc800078e0246 */
[----:B------:R-:W-:-:S07]  /*7b00*/  IMAD.MOV.U32 R73, RZ, RZ, R70 ;  /* 0x000000ffff497224 */ /* 0x000fce00078e0046 */
[----:B------:R-:W-:Y:S05]  /*7b10*/  WARPSYNC.COLLECTIVE R72, `(.L_x_98) ;  /* 0x0000000048087348 */ /* 0x000fea0003c00000 */
[----:B------:R0:W1:Y:S02]  /*7b20*/  SHFL.UP P0, R71, R73, R74, R75 ;  /* 0x0400004a49477389 */ /* 0x000064000000004b */
[----:B01----:R-:W-:Y:S05]  /*7b30*/  ENDCOLLECTIVE ;  /* 0x000000000000791b */ /* 0x003fea0003800000 */
.L_x_98:
[----:B------:R-:W-:Y:S05]  /*7b40*/  BRA `(.L_x_99) ;  /* 0xffffffa8003c7947 */ /* 0x000fea000383ffff */
.L_x_100:
[----:B------:R-:W-:-:S00]  /*7b50*/  BRA `(.L_x_100) ;  /* 0xfffffffc00fc7947 */ /* 0x000fc0000383ffff */
[----:B------:R-:W-:-:S00]  /*7b60*/  NOP ;  /* 0x0000000000007918 */ /* 0x000fc00000000000 */
        /* <DEDUP_REMOVED lines=9> */
.L_x_204:


//--------------------- .text._ZN3cub18CUB_300001_SM_10006detail10radix_sort33DeviceRadixSortExclusiveSumKernelINS1_5radix10policy_hubImmyE10Policy1000EyEEvPT0_ --------------------------
	.section	.text._ZN3cub18CUB_300001_SM_10006detail10radix_sort33DeviceRadixSortExclusiveSumKernelINS1_5radix10policy_hubImmyE10Policy1000EyEEvPT0_,"ax",@progbits
	.align	128
        .global         _ZN3cub18CUB_300001_SM_10006detail10radix_sort33DeviceRadixSortExclusiveSumKernelINS1_5radix10policy_hubImmyE10Policy1000EyEEvPT0_
        .type           _ZN3cub18CUB_300001_SM_10006detail10radix_sort33DeviceRadixSortExclusiveSumKernelINS1_5radix10policy_hubImmyE10Policy1000EyEEvPT0_,@function
        .size           _ZN3cub18CUB_300001_SM_10006detail10radix_sort33DeviceRadixSortExclusiveSumKernelINS1_5radix10policy_hubImmyE10Policy1000EyEEvPT0_,(.L_x_205 - _ZN3cub18CUB_300001_SM_10006detail10radix_sort33DeviceRadixSortExclusiveSumKernelINS1_5radix10policy_hubImmyE10Policy1000EyEEvPT0_)
        .other          _ZN3cub18CUB_300001_SM_10006detail10radix_sort33DeviceRadixSortExclusiveSumKernelINS1_5radix10policy_hubImmyE10Policy1000EyEEvPT0_,@"STO_CUDA_ENTRY STV_DEFAULT"
_ZN3cub18CUB_300001_SM_10006detail10radix_sort33DeviceRadixSortExclusiveSumKernelINS1_5radix10policy_hubImmyE10Policy1000EyEEvPT0_:
.text._ZN3cub18CUB_300001_SM_10006detail10radix_sort33DeviceRadixSortExclusiveSumKernelINS1_5radix10policy_hubImmyE10Policy1000EyEEvPT0_:
[----:B------:R-:W-:Y:S01]  /*0000*/  LDC R1, c[0x0][0x37c] ;  /* 0x0000df00ff017b82 */ /* 0x000fe20000000800 */
[----:B------:R-:W0:Y:S07]  /*0010*/  S2R R18, SR_TID.X ;  /* 0x0000000000127919 */ /* 0x000e2e0000002100 */
[----:B------:R-:W1:Y:S01]  /*0020*/  LDC.64 R16, c[0x0][0x380] ;  /* 0x0000e000ff107b82 */ /* 0x000e620000000a00 */
[----:B------:R-:W2:Y:S01]  /*0030*/  LDCU.64 UR4, c[0x0][0x358] ;  /* 0x00006b00ff0477ac */ /* 0x000ea20008000a00 */
[----:B------:R-:W3:Y:S01]  /*0040*/  S2R R5, SR_CTAID.X ;  /* 0x0000000000057919 */ /* 0x000ee20000002500 */
[----:B0-----:R-:W-:Y:S01]  /*0050*/  ISETP.GT.U32.AND P1, PT, R18, 0xff, PT ;  /* 0x000000ff1200780c */ /* 0x001fe20003f24070 */
[----:B---3--:R-:W-:-:S04]  /*0060*/  IMAD R5, R5, 0x100, R18 ;  /* 0x0000010005057824 */ /* 0x008fc800078e0212 */
[----:B-1----:R-:W-:-:S08]  /*0070*/  IMAD.WIDE R16, R5, 0x8, R16 ;  /* 0x0000000805107825 */ /* 0x002fd000078e0210 */
[----:B--2---:R-:W2:Y:S01]  /*0080*/  @!P1 LDG.E.64 R2, desc[UR4][R16.64] ;  /* 0x0000000410029981 */ /* 0x004ea2000c1e1b00 */
[----:B------:R-:W-:Y:S02]  /*0090*/  MOV R0, 0x400 ;  /* 0x0000040000007802 */ /* 0x000fe40000000f00 */
[C---:B------:R-:W-:Y:S01]  /*00a0*/  ISETP.GT.U32.AND P0, PT, R18.reuse, 0x1f, PT ;  /* 0x0000001f1200780c */ /* 0x040fe20003f04070 */
[----:B------:R-:W0:Y:S02]  /*00b0*/  S2R R5, SR_CgaCtaId ;  /* 0x0000000000057919 */ /* 0x000e240000008800 */
[----:B0-----:R-:W-:Y:S02]  /*00c0*/  LEA R5, R5, R0, 0x18 ;  /* 0x0000000005057211 */ /* 0x001fe400078ec0ff */
[----:B------:R-:W-:-:S05]  /*00d0*/  LEA.HI R0, R18, R18, RZ, 0x1d ;  /* 0x0000001212007211 */ /* 0x000fca00078fe8ff */
[----:B------:R-:W-:-:S05]  /*00e0*/  IMAD R0, R0, 0x8, R5 ;  /* 0x0000000800007824 */ /* 0x000fca00078e0205 */
[----:B--2---:R0:W-:Y:S01]  /*00f0*/  STS.64 [R0+0x10], R2 ;  /* 0x0000100200007388 */ /* 0x0041e20000000a00 */
[----:B------:R-:W-:Y:S06]  /*0100*/  BAR.SYNC.DEFER_BLOCKING 0x0 ;  /* 0x0000000000007b1d */ /* 0x000fec0000010000 */
[----:B------:R-:W-:Y:S05]  /*0110*/  @P0 BRA `(.L_x_101) ;  /* 0x0000000400240947 */ /* 0x000fea0003800000 */
[----:B------:R-:W-:Y:S01]  /*0120*/  IMAD R18, R18, 0x48, R5 ;  /* 0x0000004812127824 */ /* 0x000fe200078e0205 */
[----:B------:R-:W-:-:S04]  /*0130*/  UMOV UR6, 0xffffffff ;  /* 0xffffffff00067882 */ /* 0x000fc80000000000 */
[----:B------:R-:W-:Y:S04]  /*0140*/  LDS.64 R14, [R18+0x10] ;  /* 0x00001000120e7984 */ /* 0x000fe80000000a00 */
[----:B------:R-:W-:Y:S04]  /*0150*/  LDS.64 R12, [R18+0x18] ;  /* 0x00001800120c7984 */ /* 0x000fe80000000a00 */
[----:B------:R-:W1:Y:S04]  /*0160*/  LDS.64 R10, [R18+0x20] ;  /* 0x00002000120a7984 */ /* 0x000e680000000a00 */
[----:B------:R-:W-:Y:S04]  /*0170*/  LDS.64 R8, [R18+0x28] ;  /* 0x0000280012087984 */ /* 0x000fe80000000a00 */
[----:B------:R-:W2:Y:S04]  /*0180*/  LDS.64 R6, [R18+0x30] ;  /* 0x0000300012067984 */ /* 0x000ea80000000a00 */
[----:B------:R-:W-:Y:S04]  /*0190*/  LDS.64 R4, [R18+0x38] ;  /* 0x0000380012047984 */ /* 0x000fe80000000a00 */
[----:B0-----:R-:W0:Y:S04]  /*01a0*/  LDS.64 R2, [R18+0x40] ;  /* 0x0000400012027984 */ /* 0x001e280000000a00 */
[----:B------:R-:W3:Y:S01]  /*01b0*/  LDS.64 R20, [R18+0x48] ;  /* 0x0000480012147984 */ /* 0x000ee20000000a00 */
[----:B-1----:R-:W-:-:S04]  /*01c0*/  IADD3 R19, P3, P4, R10, R12, R14 ;  /* 0x0000000c0a137210 */ /* 0x002fc80007c7e00e */
[----:B------:R-:W-:Y:S02]  /*01d0*/  IADD3.X R23, PT, PT, R11, R13, R15, P3, P4 ;  /* 0x0000000d0b177210 */ /* 0x000fe40001fe840f */
[----:B--2---:R-:W-:-:S04]  /*01e0*/  IADD3 R19, P0, P2, R6, R19, R8 ;  /* 0x0000001306137210 */ /* 0x004fc80007a1e008 */
[----:B------:R-:W-:Y:S02]  /*01f0*/  IADD3.X R23, PT, PT, R7, R23, R9, P0, P2 ;  /* 0x0000001707177210 */ /* 0x000fe400007e4409 */
[----:B0-----:R-:W-:-:S04]  /*0200*/  IADD3 R19, P3, P4, R2, R19, R4 ;  /* 0x0000001302137210 */ /* 0x001fc80007c7e004 */
[----:B---3--:R-:W-:Y:S02]  /*0210*/  IADD3 R20, P0, PT, R20, R19, RZ ;  /* 0x0000001314147210 */ /* 0x008fe40007f1e0ff */
[----:B------:R-:W-:-:S05]  /*0220*/  IADD3.X R19, PT, PT, R3, R23, R5, P3, P4 ;  /* 0x0000001703137210 */ /* 0x000fca0001fe8405 */
[----:B------:R-:W-:Y:S01]  /*0230*/  IMAD.X R19, R21, 0x1, R19, P0 ;  /* 0x0000000115137824 */ /* 0x000fe200000e0613 */
[----:B------:R-:W-:Y:S06]  /*0240*/  BRA.DIV UR6, `(.L_x_102) ;  /* 0x0000000206f07947 */ /* 0x000fec000b800000 */
[----:B------:R-:W0:Y:S04]  /*0250*/  SHFL.UP PT, R27, R20, 0x1, RZ ;  /* 0x04200000141b7989 */ /* 0x000e2800000e00ff */
[----:B------:R-:W1:Y:S01]  /*0260*/  SHFL.UP P0, R25, R19, 0x1, RZ ;  /* 0x0420000013197989 */ /* 0x000e6200000000ff */
[----:B0-----:R-:W-:-:S04]  /*0270*/  IADD3 R22, P2, PT, R27, R20, RZ ;  /* 0x000000141b167210 */ /* 0x001fc80007f5e0ff */
[----:B-1----:R-:W-:Y:S01]  /*0280*/  SEL R27, R22, R27, P0 ;  /* 0x0000001b161b7207 */ /* 0x002fe20000000000 */
[----:B------:R-:W-:-:S04]  /*0290*/  IMAD.X R26, R25, 0x1, R19, P2 ;  /* 0x00000001191a7824 */ /* 0x000fc800010e0613 */
[----:B------:R-:W0:Y:S01]  /*02a0*/  SHFL.UP PT, R28, R27, 0x2, RZ ;  /* 0x044000001b1c7989 */ /* 0x000e2200000e00ff */
[----:B------:R-:W-:-:S05]  /*02b0*/  SEL R26, R26, R25, P0 ;  /* 0x000000191a1a7207 */ /* 0x000fca0000000000 */
[----:B------:R-:W1:Y:S01]  /*02c0*/  SHFL.UP P0, R25, R26, 0x2, RZ ;  /* 0x044000001a197989 */ /* 0x000e6200000000ff */
[----:B0-----:R-:W-:-:S05]  /*02d0*/  IADD3 R21, P2, PT, R28, R27, RZ ;  /* 0x0000001b1c157210 */ /* 0x001fca0007f5e0ff */
[----:B-1----:R-:W-:Y:S01]  /*02e0*/  IMAD.X R22, R25, 0x1, R26, P2 ;  /* 0x0000000119167824 */ /* 0x002fe200010e061a */
[----:B------:R-:W-:-:S04]  /*02f0*/  SEL R28, R21, R28, P0 ;  /* 0x0000001c151c7207 */ /* 0x000fc80000000000 */
[----:B------:R-:W-:Y:S01]  /*0300*/  SEL R29, R22, R25, P0 ;  /* 0x00000019161d7207 */ /* 0x000fe20000000000 */
        /* <DEDUP_REMOVED lines=12> */
[----:B------:R0:W1:Y:S04]  /*03d0*/  SHFL.UP PT, R28, R27, 0x10, RZ ;  /* 0x060000001b1c7989 */ /* 0x00006800000e00ff */
[----:B------:R0:W2:Y:S02]  /*03e0*/  SHFL.UP P0, R25, R26, 0x10, RZ ;  /* 0x060000001a197989 */ /* 0x0000a400000000ff */
.L_x_113:
[----:B-1----:R-:W-:-:S04]  /*03f0*/  IADD3 R21, P2, PT, R28, R27, RZ ;  /* 0x0000001b1c157210 */ /* 0x002fc80007f5e0ff */
[----:B--2---:R-:W-:Y:S01]  /*0400*/  SEL R21, R21, R28, P0 ;  /* 0x0000001c15157207 */ /* 0x004fe20000000000 */
[----:B------:R-:W-:-:S05]  /*0410*/  IMAD.X R22, R25, 0x1, R26, P2 ;  /* 0x0000000119167824 */ /* 0x000fca00010e061a */
[----:B------:R-:W-:Y:S02]  /*0420*/  SEL R22, R22, R25, P0 ;  /* 0x0000001916167207 */ /* 0x000fe40000000000 */
[----:B------:R-:W-:-:S05]  /*0430*/  IADD3 R20, P0, PT, R21, -R20, RZ ;  /* 0x8000001415147210 */ /* 0x000fca0007f1e0ff */
[----:B------:R-:W-:Y:S01]  /*0440*/  IMAD.X R21, R22, 0x1, ~R19, P0 ;  /* 0x0000000116157824 */ /* 0x000fe200000e0e13 */
[----:B------:R-:W-:-:S04]  /*0450*/  IADD3 R14, P0, PT, R14, R20, RZ ;  /* 0x000000140e0e7210 */ /* 0x000fc80007f1e0ff */
[----:B------:R1:W-:Y:S01]  /*0460*/  STS.64 [R18+0x10], R20 ;  /* 0x0000101412007388 */ /* 0x0003e20000000a00 */
[----:B------:R-:W-:Y:S01]  /*0470*/  IMAD.X R15, R15, 0x1, R21, P0 ;  /* 0x000000010f0f7824 */ /* 0x000fe200000e0615 */
        /* <DEDUP_REMOVED lines=17> */
[----:B------:R-:W-:-:S05]  /*0590*/  IMAD.X R3, R3, 0x1, R5, P0 ;  /* 0x0000000103037824 */ /* 0x000fca00000e0605 */
[----:B------:R1:W-:Y:S03]  /*05a0*/  STS.64 [R18+0x48], R2 ;  /* 0x0000480212007388 */ /* 0x0003e60000000a00 */
.L_x_101:
[----:B------:R-:W-:Y:S05]  /*05b0*/  WARPSYNC.ALL ;  /* 0x0000000000007948 */ /* 0x000fea0003800000 */
[----:B------:R-:W-:Y:S06]  /*05c0*/  BAR.SYNC.DEFER_BLOCKING 0x0 ;  /* 0x0000000000007b1d */ /* 0x000fec0000010000 */
[----:B------:R-:W-:Y:S05]  /*05d0*/  @P1 EXIT ;  /* 0x000000000000194d */ /* 0x000fea0003800000 */
[----:B01----:R-:W0:Y:S04]  /*05e0*/  LDS.64 R2, [R0+0x10] ;  /* 0x0000100000027984 */ /* 0x003e280000000a00 */
[----:B0-----:R-:W-:Y:S01]  /*05f0*/  STG.E.64 desc[UR4][R16.64], R2 ;  /* 0x0000000210007986 */ /* 0x001fe2000c101b04 */
[----:B------:R-:W-:Y:S05]  /*0600*/  EXIT ;  /* 0x000000000000794d */ /* 0x000fea0003800000 */
.L_x_102:
[----:B------:R-:W-:Y:S02]  /*0610*/  IMAD.MOV.U32 R24, RZ, RZ, R20 ;  /* 0x000000ffff187224 */ /* 0x000fe400078e0014 */
[----:B------:R-:W-:Y:S02]  /*0620*/  IMAD.MOV.U32 R23, RZ, RZ, 0x1 ;  /* 0x00000001ff177424 */ /* 0x000fe400078e00ff */
[----:B------:R-:W-:Y:S02]  /*0630*/  IMAD.MOV.U32 R22, RZ, RZ, RZ ;  /* 0x000000ffff167224 */ /* 0x000fe400078e00ff */
[----:B------:R-:W-:-:S07]  /*0640*/  IMAD.MOV.U32 R21, RZ, RZ, -0x1 ;  /* 0xffffffffff157424 */ /* 0x000fce00078e00ff */
[----:B------:R-:W-:Y:S05]  /*0650*/  WARPSYNC.COLLECTIVE R21, `(.L_x_103) ;  /* 0x0000000015087348 */ /* 0x000fea0003c00000 */
[----:B------:R0:W1:Y:S02]  /*0660*/  SHFL.UP P0, R25, R24, R23, R22 ;  /* 0x0400001718197389 */ /* 0x0000640000000016 */
[----:B01----:R-:W-:Y:S05]  /*0670*/  ENDCOLLECTIVE ;  /* 0x000000000000791b */ /* 0x003fea0003800000 */
.L_x_103:
[----:B------:R-:W-:Y:S02]  /*0680*/  IMAD.MOV.U32 R24, RZ, RZ, R19 ;  /* 0x000000ffff187224 */ /* 0x000fe400078e0013 */
[----:B------:R-:W-:-:S07]  /*0690*/  IMAD.MOV.U32 R27, RZ, RZ, R25 ;  /* 0x000000ffff1b7224 */ /* 0x000fce00078e0019 */
[----:B------:R-:W-:Y:S05]  /*06a0*/  WARPSYNC.COLLECTIVE R21, `(.L_x_104) ;  /* 0x0000000015087348 */ /* 0x000fea0003c00000 */
[----:B------:R0:W1:Y:S02]  /*06b0*/  SHFL.UP P0, R25, R24, R23, R22 ;  /* 0x0400001718197389 */ /* 0x0000640000000016 */
[----:B01----:R-:W-:Y:S05]  /*06c0*/  ENDCOLLECTIVE ;  /* 0x000000000000791b */ /* 0x003fea0003800000 */
.L_x_104:
[----:B------:R-:W-:Y:S01]  /*06d0*/  IADD3 R26, P2, PT, R27, R20, RZ ;  /* 0x000000141b1a7210 */ /* 0x000fe20007f5e0ff */
[----:B------:R-:W-:-:S03]  /*06e0*/  IMAD.MOV.U32 R23, RZ, RZ, 0x2 ;  /* 0x00000002ff177424 */ /* 0x000fc600078e00ff */
[----:B------:R-:W-:Y:S01]  /*06f0*/  SEL R27, R26, R27, P0 ;  /* 0x0000001b1a1b7207 */ /* 0x000fe20000000000 */
[----:B------:R-:W-:-:S04]  /*0700*/  IMAD.X R26, R25, 0x1, R19, P2 ;  /* 0x00000001191a7824 */ /* 0x000fc800010e0613 */
[----:B------:R-:W-:Y:S01]  /*0710*/  IMAD.MOV.U32 R24, RZ, RZ, R27 ;  /* 0x000000ffff187224 */ /* 0x000fe200078e001b */
[----:B------:R-:W-:-:S07]  /*0720*/  SEL R26, R26, R25, P0 ;  /* 0x000000191a1a7207 */ /* 0x000fce0000000000 */
[----:B------:R-:W-:Y:S05]  /*0730*/  WARPSYNC.COLLECTIVE R21, `(.L_x_105) ;  /* 0x0000000015087348 */ /* 0x000fea0003c00000 */
[----:B------:R0:W1:Y:S02]  /*0740*/  SHFL.UP P0, R25, R24, R23, R22 ;  /* 0x0400001718197389 */ /* 0x0000640000000016 */
[----:B01----:R-:W-:Y:S05]  /*0750*/  ENDCOLLECTIVE ;  /* 0x000000000000791b */ /* 0x003fea0003800000 */
.L_x_105:
[----:B------:R-:W-:Y:S02]  /*0760*/  IMAD.MOV.U32 R24, RZ, RZ, R26 ;  /* 0x000000ffff187224 */ /* 0x000fe400078e001a */
[----:B------:R-:W-:-:S07]  /*0770*/  IMAD.MOV.U32 R28, RZ, RZ, R25 ;  /* 0x000000ffff1c7224 */ /* 0x000fce00078e0019 */
[----:B------:R-:W-:Y:S05]  /*0780*/  WARPSYNC.COLLECTIVE R21, `(.L_x_106) ;  /* 0x0000000015087348 */ /* 0x000fea0003c00000 */
[----:B------:R0:W1:Y:S02]  /*0790*/  SHFL.UP P0, R25, R24, R23, R22 ;  /* 0x0400001718197389 */ /* 0x0000640000000016 */
[----:B01----:R-:W-:Y:S05]  /*07a0*/  ENDCOLLECTIVE ;  /* 0x000000000000791b */ /* 0x003fea0003800000 */
.L_x_106:
        /* <DEDUP_REMOVED lines=9> */
.L_x_107:
[----:B------:R-:W-:Y:S02]  /*0840*/  IMAD.MOV.U32 R24, RZ, RZ, R29 ;  /* 0x000000ffff187224 */ /* 0x000fe400078e001d */
[----:B------:R-:W-:-:S07]  /*0850*/  IMAD.MOV.U32 R27, RZ, RZ, R25 ;  /* 0x000000ffff1b7224 */ /* 0x000fce00078e0019 */
[----:B------:R-:W-:Y:S05]  /*0860*/  WARPSYNC.COLLECTIVE R21, `(.L_x_108) ;  /* 0x0000000015087348 */ /* 0x000fea0003c00000 */
[----:B------:R0:W1:Y:S02]  /*0870*/  SHFL.UP P0, R25, R24, R23, R22 ;  /* 0x0400001718197389 */ /* 0x0000640000000016 */
[----:B01----:R-:W-:Y:S05]  /*0880*/  ENDCOLLECTIVE ;  /* 0x000000000000791b */ /* 0x003fea0003800000 */
.L_x_108:
        /* <DEDUP_REMOVED lines=9> */
.L_x_109:
[----:B------:R-:W-:Y:S02]  /*0920*/  IMAD.MOV.U32 R24, RZ, RZ, R29 ;  /* 0x000000ffff187224 */ /* 0x000fe400078e001d */
[----:B------:R-:W-:-:S07]  /*0930*/  IMAD.MOV.U32 R27, RZ, RZ, R25 ;  /* 0x000000ffff1b7224 */ /* 0x000fce00078e0019 */
[----:B------:R-:W-:Y:S05]  /*0940*/  WARPSYNC.COLLECTIVE R21, `(.L_x_110) ;  /* 0x0000000015087348 */ /* 0x000fea0003c00000 */
[----:B------:R0:W1:Y:S02]  /*0950*/  SHFL.UP P0, R25, R24, R23, R22 ;  /* 0x0400001718197389 */ /* 0x0000640000000016 */
[----:B01----:R-:W-:Y:S05]  /*0960*/  ENDCOLLECTIVE ;  /* 0x000000000000791b */ /* 0x003fea0003800000 */
.L_x_110:
        /* <DEDUP_REMOVED lines=9> */
.L_x_111:
[----:B------:R-:W-:Y:S02]  /*0a00*/  IMAD.MOV.U32 R24, RZ, RZ, R26 ;  /* 0x000000ffff187224 */ /* 0x000fe400078e001a */
[----:B------:R-:W-:-:S07]  /*0a10*/  IMAD.MOV.U32 R28, RZ, RZ, R25 ;  /* 0x000000ffff1c7224 */ /* 0x000fce00078e0019 */
[----:B------:R-:W-:Y:S05]  /*0a20*/  WARPSYNC.COLLECTIVE R21, `(.L_x_112) ;  /* 0x0000000015087348 */ /* 0x000fea0003c00000 */
[----:B------:R0:W1:Y:S02]  /*0a30*/  SHFL.UP P0, R25, R24, R23, R22 ;  /* 0x0400001718197389 */ /* 0x0000640000000016 */
[----:B01----:R-:W-:Y:S05]  /*0a40*/  ENDCOLLECTIVE ;  /* 0x000000000000791b */ /* 0x003fea0003800000 */
.L_x_112:
[----:B------:R-:W-:Y:S05]  /*0a50*/  BRA `(.L_x_113) ;  /* 0xfffffff800647947 */ /* 0x000fea000383ffff */
.L_x_114:
        /* <DEDUP_REMOVED lines=10> */
.L_x_205:


//--------------------- .text._ZN3cub18CUB_300001_SM_10006detail10radix_sort30DeviceRadixSortHistogramKernelINS1_5radix10policy_hubImmyE10Policy1000ELNS0_9SortOrderE0EmyNS1_21identity_decomposer_tEEEvPT2_PKT1_SA_iiT3_ --------------------------
	.section	.text._ZN3cub18CUB_300001_SM_10006detail10radix_sort30DeviceRadixSortHistogramKernelINS1_5radix10policy_hubImmyE10Policy1000ELNS0_9SortOrderE0EmyNS1_21identity_decomposer_tEEEvPT2_PKT1_SA_iiT3_,"ax",@progbits
	.align	128
        .global         _ZN3cub18CUB_300001_SM_10006detail10radix_sort30DeviceRadixSortHistogramKernelINS1_5radix10policy_hubImmyE10Policy1000ELNS0_9SortOrderE0EmyNS1_21identity_decomposer_tEEEvPT2_PKT1_SA_iiT3_
        .type           _ZN3cub18CUB_300001_SM_10006detail10radix_sort30DeviceRadixSortHistogramKernelINS1_5radix10policy_hubImmyE10Policy1000ELNS0_9SortOrderE0EmyNS1_21identity_decomposer_tEEEvPT2_PKT1_SA_iiT3_,@function
        .size           _ZN3cub18CUB_300001_SM_10006detail10radix_sort30DeviceRadixSortHistogramKernelINS1_5radix10policy_hubImmyE10Policy1000ELNS0_9SortOrderE0EmyNS1_21identity_decomposer_tEEEvPT2_PKT1_SA_iiT3_,(.L_x_206 - _ZN3cub18CUB_300001_SM_10006detail10radix_sort30DeviceRadixSortHistogramKernelINS1_5radix10policy_hubImmyE10Policy1000ELNS0_9SortOrderE0EmyNS1_21identity_decomposer_tEEEvPT2_PKT1_SA_iiT3_)
        .other          _ZN3cub18CUB_300001_SM_10006detail10radix_sort30DeviceRadixSortHistogramKernelINS1_5radix10policy_hubImmyE10Policy1000ELNS0_9SortOrderE0EmyNS1_21identity_decomposer_tEEEvPT2_PKT1_SA_iiT3_,@"STO_CUDA_ENTRY STV_DEFAULT"
_ZN3cub18CUB_300001_SM_10006detail10radix_sort30DeviceRadixSortHistogramKernelINS1_5radix10policy_hubImmyE10Policy1000ELNS0_9SortOrderE0EmyNS1_21identity_decomposer_tEEEvPT2_PKT1_SA_iiT3_:
.text._ZN3cub18CUB_300001_SM_10006detail10radix_sort30DeviceRadixSortHistogramKernelINS1_5radix10policy_hubImmyE10Policy1000ELNS0_9SortOrderE0EmyNS1_21identity_decomposer_tEEEvPT2_PKT1_SA_iiT3_:
[----:B------:R-:W-:Y:S01]  /*0000*/  LDC R1, c[0x0][0x37c] ;  /* 0x0000df00ff017b82 */ /* 0x000fe20000000800 */
[----:B------:R-:W0:Y:S02]  /*0010*/  LDCU.64 UR4, c[0x0][0x390] ;  /* 0x00007200ff0477ac */ /* 0x000e240008000a00 */
[----:B0-----:R-:W-:-:S04]  /*0020*/  ISETP.NE.U32.AND P0, PT, RZ, UR4, PT ;  /* 0x00000004ff007c0c */ /* 0x001fc8000bf05070 */
[----:B------:R-:W-:-:S13]  /*0030*/  ISETP.NE.AND.EX P0, PT, RZ, UR5, PT, P0 ;  /* 0x00000005ff007c0c */ /* 0x000fda000bf05300 */
[----:B------:R-:W-:Y:S05]  /*0040*/  @!P0 EXIT ;  /* 0x000000000000894d */ /* 0x000fea0003800000 */
[----:B------:R-:W0:Y:S01]  /*0050*/  S2R R0, SR_TID.X ;  /* 0x0000000000007919 */ /* 0x000e220000002100 */
[----:B------:R-:W1:Y:S01]  /*0060*/  LDC.64 R2, c[0x0][0x398] ;  /* 0x0000e600ff027b82 */ /* 0x000e620000000a00 */
[----:B------:R-:W-:Y:S01]  /*0070*/  UMOV UR4, 0x400 ;  /* 0x0000040000047882 */ /* 0x000fe20000000000 */
[----:B------:R-:W2:Y:S01]  /*0080*/  LDCU.64 UR16, c[0x0][0x358] ;  /* 0x00006b00ff1077ac */ /* 0x000ea20008000a00 */
[----:B------:R-:W3:Y:S05]  /*0090*/  LDCU UR18, c[0x0][0x370] ;  /* 0x00006e00ff1277ac */ /* 0x000eea0008000800 */
[----:B------:R-:W4:Y:S01]  /*00a0*/  S2UR UR5, SR_CgaCtaId ;  /* 0x00000000000579c3 */ /* 0x000f220000008800 */
[----:B------:R-:W-:Y:S01]  /*00b0*/  UMOV UR6, URZ ;  /* 0x000000ff00067c82 */ /* 0x000fe20008000000 */
[----:B------:R-:W-:-:S06]  /*00c0*/  UMOV UR7, URZ ;  /* 0x000000ff00077c82 */ /* 0x000fcc0008000000 */
[----:B------:R-:W5:Y:S01]  /*00d0*/  S2UR UR8, SR_CTAID.X ;  /* 0x00000000000879c3 */ /* 0x000f620000002500 */
[----:B-1----:R-:W-:-:S04]  /*00e0*/  IADD3 R2, PT, PT, R3, 0x7, -R2 ;  /* 0x0000000703027810 */ /* 0x002fc80007ffe802 */
[----:B------:R-:W-:Y:S01]  /*00f0*/  ISETP.GE.AND P0, PT, R2, 0x8, PT ;  /* 0x000000080200780c */ /* 0x000fe20003f06270 */
[C---:B0-----:R-:W-:Y:S01]  /*0100*/  VIADD R3, R0.reuse, 0x80 ;  /* 0x0000008000037836 */ /* 0x041fe20000000000 */
[----:B----4-:R-:W-:Y:S02]  /*0110*/  ULEA UR4, UR5, UR4, 0x18 ;  /* 0x0000000405047291 */ /* 0x010fe4000f8ec0ff */
[C---:B------:R-:W-:Y:S01]  /*0120*/  ISETP.GT.U32.OR P0, PT, R0.reuse, 0xff, !P0 ;  /* 0x000000ff0000780c */ /* 0x040fe20004704470 */
[C---:B------:R-:W-:Y:S02]  /*0130*/  VIADD R4, R0.reuse, 0x100 ;  /* 0x0000010000047836 */ /* 0x040fe40000000000 */
[C---:B------:R-:W-:Y:S01]  /*0140*/  VIADD R5, R0.reuse, 0x200 ;  /* 0x0000020000057836 */ /* 0x040fe20000000000 */
[----:B------:R-:W-:Y:S01]  /*0150*/  P2R R43, PR, RZ, 0x1 ;  /* 0x00000001ff2b7803 */ /* 0x000fe20000000000 */
[C---:B------:R-:W-:Y:S01]  /*0160*/  VIADD R40, R0.reuse, 0x280 ;  /* 0x0000028000287836 */ /* 0x040fe20000000000 */
[C---:B------:R-:W-:Y:S01]  /*0170*/  LEA R2, R0.reuse, UR4, 0x2 ;  /* 0x0000000400027c11 */ /* 0x040fe2000f8e10ff */
[C---:B------:R-:W-:Y:S01]  /*0180*/  VIADD R41, R0.reuse, 0x300 ;  /* 0x0000030000297836 */ /* 0x040fe20000000000 */
[----:B-----5:R-:W-:Y:S01]  /*0190*/  USHF.L.U32 UR8, UR8, 0xb, URZ ;  /* 0x0000000b08087899 */ /* 0x020fe200080006ff */
[----:B--23--:R-:W-:-:S11]  /*01a0*/  VIADD R42, R0, 0x780 ;  /* 0x00000780002a7836 */ /* 0x00cfd60000000000 */
.L_x_198:
[----:B------:R-:W-:Y:S01]  /*01b0*/  ISETP.NE.AND P0, PT, R43, RZ, PT ;  /* 0x000000ff2b00720c */ /* 0x000fe20003f05270 */
[----:B------:R-:W-:-:S12]  /*01c0*/  BSSY.RECONVERGENT B0, `(.L_x_115) ;  /* 0x0000081000007945 */ /* 0x000fd80003800200 */
[----:B0-2345:R-:W-:Y:S05]  /*01d0*/  @P0 BRA `(.L_x_116) ;  /* 0x0000000400fc0947 */ /* 0x03dfea0003800000 */
[----:B------:R-:W0:Y:S02]  /*01e0*/  LDC.64 R6, c[0x0][0x398] ;  /* 0x0000e600ff067b82 */ /* 0x000e240000000a00 */
[----:B0-----:R-:W-:-:S04]  /*01f0*/  IADD3 R6, PT, PT, R7, 0x7, -R6 ;  /* 0x0000000707067810 */ /* 0x001fc80007ffe806 */
[----:B------:R-:W-:-:S04]  /*0200*/  SHF.R.S32.HI R7, RZ, 0x1f, R6 ;  /* 0x0000001fff077819 */ /* 0x000fc80000011406 */
[----:B------:R-:W-:-:S04]  /*0210*/  LEA.HI R7, R7, R6, RZ, 0x3 ;  /* 0x0000000607077211 */ /* 0x000fc800078f18ff */
[----:B------:R-:W-:Y:S01]  /*0220*/  SHF.R.S32.HI R8, RZ, 0x3, R7 ;  /* 0x00000003ff087819 */ /* 0x000fe20000011407 */
[----:B------:R-:W-:-:S03]  /*0230*/  HFMA2 R7, -RZ, RZ, 0, 0 ;  /* 0x00000000ff077431 */ /* 0x000fc600000001ff */
[C---:B------:R-:W-:Y:S01]  /*0240*/  LOP3.LUT R10, R8.reuse, 0xffffff0, RZ, 0xc0, !PT ;  /* 0x0ffffff0080a7812 */ /* 0x040fe200078ec0ff */
[----:B------:R-:W-:-:S05]  /*0250*/  VIADD R6, R8, 0xffffffff ;  /* 0xffffffff08067836 */ /* 0x000fca0000000000 */
[----:B------:R-:W-:-:S13]  /*0260*/  ISETP.GE.U32.AND P0, PT, R6, 0xf, PT ;  /* 0x0000000f0600780c */ /* 0x000fda0003f06070 */
[----:B------:R-:W-:Y:S05]  /*0270*/  @!P0 BRA `(.L_x_117) ;  /* 0x00000000005c8947 */ /* 0x000fea0003800000 */
[----:B------:R-:W-:Y:S02]  /*0280*/  IMAD.MOV R7, RZ, RZ, -R10 ;  /* 0x000000ffff077224 */ /* 0x000fe400078e0a0a */
[----:B------:R-:W-:-:S07]  /*0290*/  VIADD R6, R2, 0x2000 ;  /* 0x0000200002067836 */ /* 0x000fce0000000000 */
.L_x_118:
[----:B------:R-:W-:Y:S01]  /*02a0*/  VIADD R7, R7, 0x10 ;  /* 0x0000001007077836 */ /* 0x000fe20000000000 */
[----:B------:R-:W-:Y:S04]  /*02b0*/  STS [R6+-0x2000], RZ ;  /* 0xffe000ff06007388 */ /* 0x000fe80000000800 */
        /* <DEDUP_REMOVED lines=18> */
[----:B------:R-:W-:-:S07]  /*03e0*/  IMAD.MOV.U32 R7, RZ, RZ, R10 ;  /* 0x000000ffff077224 */ /* 0x000fce00078e000a */
.L_x_117:
[C---:B------:R-:W-:Y:S02]  /*03f0*/  LOP3.LUT R6, R8.reuse, 0xf, RZ, 0xc0, !PT ;  /* 0x0000000f08067812 */ /* 0x040fe400078ec0ff */
[----:B------:R-:W-:Y:S02]  /*0400*/  LOP3.LUT R11, R8, 0x7, RZ, 0xc0, !PT ;  /* 0x00000007080b7812 */ /* 0x000fe400078ec0ff */
[C---:B------:R-:W-:Y:S01]  /*0410*/  ISETP.NE.AND P1, PT, R6.reuse, RZ, PT ;  /* 0x000000ff0600720c */ /* 0x040fe20003f25270 */
[----:B------:R-:W-:Y:S01]  /*0420*/  VIADD R6, R6, 0xffffffff ;  /* 0xffffffff06067836 */ /* 0x000fe20000000000 */
[----:B------:R-:W-:Y:S01]  /*0430*/  LOP3.LUT R9, R8, 0x3, RZ, 0xc0, !PT ;  /* 0x0000000308097812 */ /* 0x000fe200078ec0ff */
[----:B------:R-:W-:-:S10]  /*0440*/  VIADD R12, R11, 0xffffffff ;  /* 0xffffffff0b0c7836 */ /* 0x000fd40000000000 */
[----:B------:R-:W-:Y:S05]  /*0450*/  @!P1 BRA `(.L_x_119) ;  /* 0x0000000000789947 */ /* 0x000fea0003800000 */
[----:B------:R-:W-:Y:S02]  /*0460*/  ISETP.GE.U32.AND P2, PT, R6, 0x7, PT ;  /* 0x000000070600780c */ /* 0x000fe40003f46070 */
[----:B------:R-:W-:-:S11]  /*0470*/  ISETP.NE.AND P3, PT, R11, RZ, PT ;  /* 0x000000ff0b00720c */ /* 0x000fd60003f65270 */
[----:B------:R-:W-:Y:S05]  /*0480*/  @!P2 BRA `(.L_x_120) ;  /* 0x000000000028a947 */ /* 0x000fea0003800000 */
[C---:B------:R-:W-:Y:S01]  /*0490*/  LEA R8, R7.reuse, R2, 0xa ;  /* 0x0000000207087211 */ /* 0x040fe200078e50ff */
[----:B------:R-:W-:-:S04]  /*04a0*/  VIADD R7, R7, 0x8 ;  /* 0x0000000807077836 */ /* 0x000fc80000000000 */
        /* <DEDUP_REMOVED lines=8> */
.L_x_120:
[----:B------:R-:W-:Y:S05]  /*0530*/  @!P3 BRA `(.L_x_119) ;  /* 0x000000000040b947 */ /* 0x000fea0003800000 */
[----:B------:R-:W-:Y:S02]  /*0540*/  ISETP.GE.U32.AND P2, PT, R12, 0x3, PT ;  /* 0x000000030c00780c */ /* 0x000fe40003f46070 */
[----:B------:R-:W-:-:S11]  /*0550*/  ISETP.NE.AND P3, PT, R9, RZ, PT ;  /* 0x000000ff0900720c */ /* 0x000fd60003f65270 */
[C---:B0-----:R-:W-:Y:S02]  /*0560*/  @P2 IMAD R8, R7.reuse, 0x400, R2 ;  /* 0x0000040007082824 */ /* 0x041fe400078e0202 */
[----:B------:R-:W-:-:S03]  /*0570*/  @P2 VIADD R7, R7, 0x4 ;  /* 0x0000000407072836 */ /* 0x000fc60000000000 */
[----:B------:R1:W-:Y:S04]  /*0580*/  @P2 STS [R8], RZ ;  /* 0x000000ff08002388 */ /* 0x0003e80000000800 */
[----:B------:R1:W-:Y:S04]  /*0590*/  @P2 STS [R8+0x400], RZ ;  /* 0x000400ff08002388 */ /* 0x0003e80000000800 */
[----:B------:R1:W-:Y:S04]  /*05a0*/  @P2 STS [R8+0x800], RZ ;  /* 0x000800ff08002388 */ /* 0x0003e80000000800 */
[----:B------:R1:W-:Y:S01]  /*05b0*/  @P2 STS [R8+0xc00], RZ ;  /* 0x000c00ff08002388 */ /* 0x0003e20000000800 */
[----:B------:R-:W-:Y:S05]  /*05c0*/  @!P3 BRA `(.L_x_119) ;  /* 0x00000000001cb947 */ /* 0x000fea0003800000 */
[----:B------:R-:W-:Y:S01]  /*05d0*/  IMAD R7, R7, 0x400, R2 ;  /* 0x0000040007077824 */ /* 0x000fe200078e0202 */
[----:B------:R-:W-:-:S04]  /*05e0*/  ISETP.NE.AND P2, PT, R9, 0x1, PT ;  /* 0x000000010900780c */ /* 0x000fc80003f45270 */
[----:B------:R2:W-:Y:S09]  /*05f0*/  STS [R7], RZ ;  /* 0x000000ff07007388 */ /* 0x0005f20000000800 */
[----:B--2---:R-:W-:Y:S05]  /*0600*/  @!P2 BRA `(.L_x_119) ;  /* 0x00000000000ca947 */ /* 0x004fea0003800000 */
[----:B------:R-:W-:Y:S01]  /*0610*/  ISETP.NE.AND P2, PT, R9, 0x2, PT ;  /* 0x000000020900780c */ /* 0x000fe20003f45270 */
[----:B------:R2:W-:-:S12]  /*0620*/  STS [R7+0x400], RZ ;  /* 0x000400ff07007388 */ /* 0x0005d80000000800 */
[----:B------:R2:W-:Y:S02]  /*0630*/  @P2 STS [R7+0x800], RZ ;  /* 0x000800ff07002388 */ /* 0x0005e40000000800 */
.L_x_119:
[----:B------:R-:W-:-:S13]  /*0640*/  ISETP.GT.U32.AND P2, PT, R0, 0x7f, PT ;  /* 0x0000007f0000780c */ /* 0x000fda0003f44070 */
[----:B------:R-:W-:Y:S05]  /*0650*/  @P2 BRA `(.L_x_116) ;  /* 0x0000000000dc2947 */ /* 0x000fea0003800000 */
[----:B--2---:R-:W-:Y:S01]  /*0660*/  IMAD.MOV.U32 R7, RZ, RZ, RZ ;  /* 0x000000ffff077224 */ /* 0x004fe200078e00ff */
[----:B------:R-:W-:Y:S06]  /*0670*/  @!P0 BRA `(.L_x_121) ;  /* 0x0000000000588947 */ /* 0x000fec0003800000 */
[----:B------:R-:W-:-:S07]  /*0680*/  IMAD.MOV.U32 R7, RZ, RZ, RZ ;  /* 0x000000ffff077224 */ /* 0x000fce00078e00ff */
.L_x_122:
[C---:B012---:R-:W-:Y:S01]  /*0690*/  LEA R8, R7.reuse, R2, 0xa ;  /* 0x0000000207087211 */ /* 0x047fe200078e50ff */
[----:B------:R-:W-:-:S04]  /*06a0*/  VIADD R7, R7, 0x10 ;  /* 0x0000001007077836 */ /* 0x000fc80000000000 */
[----:B------:R2:W-:Y:S01]  /*06b0*/  STS [R8+0x200], RZ ;  /* 0x000200ff08007388 */ /* 0x0005e20000000800 */
[----:B------:R-:W-:-:S03]  /*06c0*/  ISETP.NE.AND P0, PT, R7, R10, PT ;  /* 0x0000000a0700720c */ /* 0x000fc60003f05270 */
[----:B------:R2:W-:Y:S04]  /*06d0*/  STS [R8+0x600], RZ ;  /* 0x000600ff08007388 */ /* 0x0005e80000000800 */
        /* <DEDUP_REMOVED lines=13> */
[----:B------:R2:W-:Y:S01]  /*07b0*/  STS [R8+0x3e00], RZ ;  /* 0x003e00ff08007388 */ /* 0x0005e20000000800 */
[----:B------:R-:W-:Y:S05]  /*07c0*/  @P0 BRA `(.L_x_122) ;  /* 0xfffffffc00b00947 */ /* 0x000fea000383ffff */
[----:B------:R-:W-:-:S07]  /*07d0*/  IMAD.MOV.U32 R7, RZ, RZ, R10 ;  /* 0x000000ffff077224 */ /* 0x000fce00078e000a */
.L_x_121:
[----:B------:R-:W-:Y:S05]  /*07e0*/  @!P1 BRA `(.L_x_116) ;  /* 0x0000000000789947 */ /* 0x000fea0003800000 */
[----:B------:R-:W-:Y:S02]  /*07f0*/  ISETP.GE.U32.AND P0, PT, R6, 0x7, PT ;  /* 0x000000070600780c */ /* 0x000fe40003f06070 */
[----:B------:R-:W-:-:S11]  /*0800*/  ISETP.NE.AND P1, PT, R11, RZ, PT ;  /* 0x000000ff0b00720c */ /* 0x000fd60003f25270 */
[----:B------:R-:W-:Y:S05]  /*0810*/  @!P0 BRA `(.L_x_123) ;  /* 0x0000000000288947 */ /* 0x000fea0003800000 */
[C---:B------:R-:W-:Y:S02]  /*0820*/  IMAD R6, R7.reuse, 0x400, R2 ;  /* 0x0000040007067824 */ /* 0x040fe400078e0202 */
[----:B------:R-:W-:-:S03]  /*0830*/  VIADD R7, R7, 0x8 ;  /* 0x0000000807077836 */ /* 0x000fc60000000000 */
[----:B------:R3:W-:Y:S04]  /*0840*/  STS [R6+0x200], RZ ;  /* 0x000200ff06007388 */ /* 0x0007e80000000800 */
[----:B------:R3:W-:Y:S04]  /*0850*/  STS [R6+0x600], RZ ;  /* 0x000600ff06007388 */ /* 0x0007e80000000800 */
[----:B------:R3:W-:Y:S04]  /*0860*/  STS [R6+0xa00], RZ ;  /* 0x000a00ff06007388 */ /* 0x0007e80000000800 */
[----:B------:R3:W-:Y:S04]  /*0870*/  STS [R6+0xe00], RZ ;  /* 0x000e00ff06007388 */ /* 0x0007e80000000800 */
[----:B------:R3:W-:Y:S04]  /*0880*/  STS [R6+0x1200], RZ ;  /* 0x001200ff06007388 */ /* 0x0007e80000000800 */
[----:B------:R3:W-:Y:S04]  /*0890*/  STS [R6+0x1600], RZ ;  /* 0x001600ff06007388 */ /* 0x0007e80000000800 */
[----:B------:R3:W-:Y:S04]  /*08a0*/  STS [R6+0x1a00], RZ ;  /* 0x001a00ff06007388 */ /* 0x0007e80000000800 */
[----:B------:R3:W-:Y:S02]  /*08b0*/  STS [R6+0x1e00], RZ ;  /* 0x001e00ff06007388 */ /* 0x0007e40000000800 */
.L_x_123:
[----:B------:R-:W-:Y:S05]  /*08c0*/  @!P1 BRA `(.L_x_116) ;  /* 0x0000000000409947 */ /* 0x000fea0003800000 */
[----:B------:R-:W-:Y:S02]  /*08d0*/  ISETP.GE.U32.AND P0, PT, R12, 0x3, PT ;  /* 0x000000030c00780c */ /* 0x000fe40003f06070 */
[----:B------:R-:W-:-:S11]  /*08e0*/  ISETP.NE.AND P1, PT, R9, RZ, PT ;  /* 0x000000ff0900720c */ /* 0x000fd60003f25270 */
[C---:B---3--:R-:W-:Y:S02]  /*08f0*/  @P0 IMAD R6, R7.reuse, 0x400, R2 ;  /* 0x0000040007060824 */ /* 0x048fe400078e0202 */
[----:B------:R-:W-:-:S03]  /*0900*/  @P0 VIADD R7, R7, 0x4 ;  /* 0x0000000407070836 */ /* 0x000fc60000000000 */
[----:B------:R4:W-:Y:S04]  /*0910*/  @P0 STS [R6+0x200], RZ ;  /* 0x000200ff06000388 */ /* 0x0009e80000000800 */
[----:B------:R4:W-:Y:S04]  /*0920*/  @P0 STS [R6+0x600], RZ ;  /* 0x000600ff06000388 */ /* 0x0009e80000000800 */
[----:B------:R4:W-:Y:S04]  /*0930*/  @P0 STS [R6+0xa00], RZ ;  /* 0x000a00ff06000388 */ /* 0x0009e80000000800 */
[----:B------:R4:W-:Y:S01]  /*0940*/  @P0 STS [R6+0xe00], RZ ;  /* 0x000e00ff06000388 */ /* 0x0009e20000000800 */
[----:B------:R-:W-:Y:S05]  /*0950*/  @!P1 BRA `(.L_x_116) ;  /* 0x00000000001c9947 */ /* 0x000fea0003800000 */
[----:B------:R-:W-:Y:S02]  /*0960*/  LEA R7, R7, R2, 0xa ;  /* 0x0000000207077211 */ /* 0x000fe400078e50ff */
[----:B------:R-:W-:-:S03]  /*0970*/  ISETP.NE.AND P0, PT, R9, 0x1, PT ;  /* 0x000000010900780c */ /* 0x000fc60003f05270 */
[----:B------:R3:W-:Y:S10]  /*0980*/  STS [R7+0x200], RZ ;  /* 0x000200ff07007388 */ /* 0x0007f40000000800 */
[----:B---3--:R-:W-:Y:S05]  /*0990*/  @!P0 BRA `(.L_x_116) ;  /* 0x00000000000c8947 */ /* 0x008fea0003800000 */
[----:B------:R-:W-:Y:S01]  /*09a0*/  ISETP.NE.AND P0, PT, R9, 0x2, PT ;  /* 0x000000020900780c */ /* 0x000fe20003f05270 */
[----:B------:R3:W-:-:S12]  /*09b0*/  STS [R7+0x600], RZ ;  /* 0x000600ff07007388 */ /* 0x0007d80000000800 */
[----:B------:R3:W-:Y:S02]  /*09c0*/  @P0 STS [R7+0xa00], RZ ;  /* 0x000a00ff07000388 */ /* 0x0007e40000000800 */
.L_x_116:
[----:B------:R-:W-:Y:S05]  /*09d0*/  BSYNC.RECONVERGENT B0 ;  /* 0x0000000000007941 */ /* 0x000fea0003800200 */
.L_x_115:
[----:B------:R-:W5:Y:S01]  /*09e0*/  LDCU.64 UR10, c[0x0][0x390] ;  /* 0x00007200ff0a77ac */ /* 0x000f620008000a00 */
[----:B------:R-:W-:Y:S02]  /*09f0*/  USHF.L.U32 UR4, UR6, 0x1e, URZ ;  /* 0x0000001e06047899 */ /* 0x000fe400080006ff */
[----:B------:R-:W-:Y:S02]  /*0a00*/  USHF.L.U64.HI UR5, UR6, 0x1e, UR7 ;  /* 0x0000001e06057899 */ /* 0x000fe40008010207 */
[----:B-----5:R-:W-:-:S04]  /*0a10*/  UIADD3 UR4, UP0, UPT, -UR4, UR10, URZ ;  /* 0x0000000a04047290 */ /* 0x020fc8000ff1e1ff */
[----:B------:R-:W-:Y:S02]  /*0a20*/  UIADD3.X UR5, UPT, UPT, ~UR5, UR11, URZ, UP0, !UPT ;  /* 0x0000000b05057290 */ /* 0x000fe400087fe5ff */
[----:B------:R-:W-:-:S04]  /*0a30*/  UISETP.LT.U32.AND UP0, UPT, UR4, 0x40000000, UPT ;  /* 0x400000000400788c */ /* 0x000fc8000bf01070 */
[----:B------:R-:W-:-:S04]  /*0a40*/  UISETP.LT.U32.AND.EX UP0, UPT, UR5, URZ, UPT, UP0 ;  /* 0x000000ff0500728c */ /* 0x000fc8000bf01100 */
[----:B------:R-:W-:Y:S02]  /*0a50*/  USEL UR10, UR4, 0x40000000, UP0 ;  /* 0x40000000040a7887 */ /* 0x000fe40008000000 */
[----:B------:R-:W-:Y:S02]  /*0a60*/  USEL UR11, UR5, URZ, UP0 ;  /* 0x000000ff050b7287 */ /* 0x000fe40008000000 */
[----:B------:R-:W-:-:S04]  /*0a70*/  UISETP.GT.U32.AND UP0, UPT, UR10, UR8, UPT ;  /* 0x000000080a00728c */ /* 0x000fc8000bf04070 */
[----:B------:R-:W-:Y:S01]  /*0a80*/  UISETP.GT.U32.AND.EX UP0, UPT, UR11, URZ, UPT, UP0 ;  /* 0x000000ff0b00728c */ /* 0x000fe2000bf04100 */
[----:B------:R-:W-:Y:S08]  /*0a90*/  BAR.SYNC.DEFER_BLOCKING 0x0 ;  /* 0x0000000000007b1d */ /* 0x000ff00000010000 */
[----:B------:R-:W-:Y:S06]  /*0aa0*/  BAR.SYNC.DEFER_BLOCKING 0x0 ;  /* 0x0000000000007b1d */ /* 0x000fec0000010000 */
[----:B------:R-:W-:Y:S05]  /*0ab0*/  BRA.U !UP0, `(.L_x_124) ;  /* 0x0000000d081c7547 */ /* 0x000fea000b800000 */
[----:B------:R-:W-:Y:S01]  /*0ac0*/  UMOV UR9, UR8 ;  /* 0x0000000800097c82 */ /* 0x000fe20008000000 */
[----:B------:R-:W-:-:S05]  /*0ad0*/  UMOV UR5, URZ ;  /* 0x000000ff00057c82 */ /* 0x000fca0008000000 */
.L_x_129:
[----:B-----5:R-:W5:Y:S01]  /*0ae0*/  LDCU.64 UR14, c[0x0][0x390] ;  /* 0x00007200ff0e77ac */ /* 0x020f620008000a00 */
[----:B------:R-:W-:Y:S02]  /*0af0*/  USHF.L.U32 UR12, UR6, 0x1e, URZ ;  /* 0x0000001e060c7899 */ /* 0x000fe400080006ff */
[----:B------:R-:W-:Y:S02]  /*0b00*/  USHF.L.U64.HI UR13, UR6, 0x1e, UR7 ;  /* 0x0000001e060d7899 */ /* 0x000fe40008010207 */
[----:B------:R-:W-:-:S04]  /*0b10*/  UIADD3 UR12, UP0, UPT, UR9, UR12, URZ ;  /* 0x0000000c090c7290 */ /* 0x000fc8000ff1e0ff */
[----:B------:R-:W-:Y:S02]  /*0b20*/  UIADD3.X UR13, UPT, UPT, UR5, UR13, URZ, UP0, !UPT ;  /* 0x0000000d050d7290 */ /* 0x000fe400087fe4ff */
[----:B------:R-:W-:Y:S02]  /*0b30*/  ULEA UR9, UP0, UR18, UR9, 0xb ;  /* 0x0000000912097291 */ /* 0x000fe4000f8058ff */
[----:B-----5:R-:W-:Y:S02]  /*0b40*/  UIADD3 UR14, UP1, UPT, -UR12, UR14, URZ ;  /* 0x0000000e0c0e7290 */ /* 0x020fe4000ff3e1ff */
[----:B------:R-:W-:Y:S02]  /*0b50*/  UIADD3.X UR5, UPT, UPT, URZ, UR5, URZ, UP0, !UPT ;  /* 0x00000005ff057290 */ /* 0x000fe400087fe4ff */
[----:B------:R-:W-:Y:S02]  /*0b60*/  UIADD3.X UR4, UPT, UPT, ~UR13, UR15, URZ, UP1, !UPT ;  /* 0x0000000f0d047290 */ /* 0x000fe40008ffe5ff */
[----:B------:R-:W-:-:S02]  /*0b70*/  UISETP.GE.U32.AND UP1, UPT, UR14, 0x800, UPT ;  /* 0x000008000e00788c */ /* 0x000fc4000bf26070 */
[----:B------:R-:W-:Y:S02]  /*0b80*/  UISETP.GE.U32.AND UP0, UPT, UR9, UR10, UPT ;  /* 0x0000000a0900728c */ /* 0x000fe4000bf06070 */
[----:B------:R-:W-:Y:S02]  /*0b90*/  UISETP.GE.U32.AND.EX UP1, UPT, UR4, URZ, UPT, UP1 ;  /* 0x000000ff0400728c */ /* 0x000fe4000bf26110 */
[----:B------:R-:W-:-:S07]  /*0ba0*/  UISETP.GE.U32.AND.EX UP0, UPT, UR5, UR11, UPT, UP0 ;  /* 0x0000000b0500728c */ /* 0x000fce000bf06100 */
[----:B0-----:R-:W-:Y:S05]  /*0bb0*/  BRA.U !UP1, `(.L_x_125) ;  /* 0x0000000109587547 */ /* 0x001fea000b800000 */
[----:B------:R-:W0:Y:S01]  /*0bc0*/  LDCU.64 UR14, c[0x0][0x388] ;  /* 0x00007100ff0e77ac */ /* 0x000e220008000a00 */
[----:B---34-:R-:W-:-:S05]  /*0bd0*/  IADD3 R6, P0, PT, R0, UR12, RZ ;  /* 0x0000000c00067c10 */ /* 0x018fca000ff1e0ff */
[----:B--2---:R-:W-:Y:S01]  /*0be0*/  IMAD.X R7, RZ, RZ, UR13, P0 ;  /* 0x0000000dff077e24 */ /* 0x004fe200080e06ff */
[----:B0-----:R-:W-:-:S04]  /*0bf0*/  LEA R38, P0, R6, UR14, 0x3 ;  /* 0x0000000e06267c11 */ /* 0x001fc8000f8018ff */
[----:B------:R-:W-:-:S05]  /*0c00*/  LEA.HI.X R39, R6, UR15, R7, 0x3, P0 ;  /* 0x0000000f06277c11 */ /* 0x000fca00080f1c07 */
[----:B------:R0:W5:Y:S04]  /*0c10*/  LDG.E.64 R6, desc[UR16][R38.64] ;  /* 0x0000001026067981 */ /* 0x000168000c1e1b00 */
[----:B-1----:R0:W5:Y:S04]  /*0c20*/  LDG.E.64 R8, desc[UR16][R38.64+0x400] ;  /* 0x0004001026087981 */ /* 0x002168000c1e1b00 */
        /* <DEDUP_REMOVED lines=15> */
.L_x_125:
[C---:B------:R-:W-:Y:S01]  /*0d20*/  ISETP.GE.AND P5, PT, R0.reuse, UR14, PT ;  /* 0x0000000e00007c0c */ /* 0x040fe2000bfa6270 */
[----:B------:R-:W0:Y:S01]  /*0d30*/  LDCU.64 UR20, c[0x0][0x388] ;  /* 0x00007100ff1477ac */ /* 0x000e220008000a00 */
[----:B---34-:R-:W-:Y:S02]  /*0d40*/  IADD3 R6, P0, PT, R0, UR12, RZ ;  /* 0x0000000c00067c10 */ /* 0x018fe4000ff1e0ff */
[----:B------:R-:W1:Y:S01]  /*0d50*/  S2R R0, SR_TID.X ;  /* 0x0000000000007919 */ /* 0x000e620000002100 */
[----:B------:R-:W-:Y:S02]  /*0d60*/  ISETP.GE.AND P2, PT, R3, UR14, PT ;  /* 0x0000000e03007c0c */ /* 0x000fe4000bf46270 */
[----:B--2---:R-:W-:Y:S01]  /*0d70*/  IMAD.X R7, RZ, RZ, UR13, P0 ;  /* 0x0000000dff077e24 */ /* 0x004fe200080e06ff */
[----:B------:R-:W-:Y:S02]  /*0d80*/  ISETP.GE.AND P3, PT, R4, UR14, PT ;  /* 0x0000000e04007c0c */ /* 0x000fe4000bf66270 */
[----:B0-----:R-:W-:-:S04]  /*0d90*/  LEA R38, P0, R6, UR20, 0x3 ;  /* 0x0000001406267c11 */ /* 0x001fc8000f8018ff */
[----:B------:R-:W-:Y:S01]  /*0da0*/  LEA.HI.X R39, R6, UR21, R7, 0x3, P0 ;  /* 0x0000001506277c11 */ /* 0x000fe200080f1c07 */
[----:B------:R-:W-:Y:S02]  /*0db0*/  IMAD.MOV.U32 R6, RZ, RZ, -0x1 ;  /* 0xffffffffff067424 */ /* 0x000fe400078e00ff */
[----:B------:R-:W-:Y:S02]  /*0dc0*/  IMAD.MOV.U32 R7, RZ, RZ, -0x1 ;  /* 0xffffffffff077424 */ /* 0x000fe400078e00ff */
[----:B------:R-:W-:Y:S02]  /*0dd0*/  IMAD.MOV.U32 R10, RZ, RZ, -0x1 ;  /* 0xffffffffff0a7424 */ /* 0x000fe400078e00ff */
[----:B------:R-:W-:Y:S02]  /*0de0*/  IMAD.MOV.U32 R11, RZ, RZ, -0x1 ;  /* 0xffffffffff0b7424 */ /* 0x000fe400078e00ff */
[----:B------:R2:W5:Y:S01]  /*0df0*/  @!P5 LDG.E.64 R6, desc[UR16][R38.64] ;  /* 0x000000102606d981 */ /* 0x000562000c1e1b00 */
[C---:B-1----:R-:W-:Y:S01]  /*0e00*/  VIADD R8, R0.reuse, 0x180 ;  /* 0x0000018000087836 */ /* 0x042fe20000000000 */
[----:B------:R-:W-:Y:S01]  /*0e10*/  LOP3.LUT R9, R0, 0x400, RZ, 0xfc, !PT ;  /* 0x0000040000097812 */ /* 0x000fe200078efcff */
[----:B------:R-:W-:Y:S01]  /*0e20*/  IMAD.MOV.U32 R12, RZ, RZ, -0x1 ;  /* 0xffffffffff0c7424 */ /* 0x000fe200078e00ff */
[----:B------:R2:W5:Y:S02]  /*0e30*/  @!P3 LDG.E.64 R10, desc[UR16][R38.64+0x800] ;  /* 0x00080010260ab981 */ /* 0x000564000c1e1b00 */
[----:B------:R-:W-:Y:S01]  /*0e40*/  ISETP.GE.AND P4, PT, R8, UR14, PT ;  /* 0x0000000e08007c0c */ /* 0x000fe2000bf86270 */
[----:B------:R-:W-:Y:S01]  /*0e50*/  VIADD R8, R0, 0x380 ;  /* 0x0000038000087836 */ /* 0x000fe20000000000 */
[----:B------:R-:W-:Y:S01]  /*0e60*/  ISETP.GE.AND P0, PT, R9, UR14, PT ;  /* 0x0000000e09007c0c */ /* 0x000fe2000bf06270 */
[----:B------:R-:W-:Y:S01]  /*0e70*/  IMAD.MOV.U32 R9, RZ, RZ, -0x1 ;  /* 0xffffffffff097424 */ /* 0x000fe200078e00ff */
[----:B------:R-:W-:Y:S01]  /*0e80*/  ISETP.GE.AND P5, PT, R5, UR14, PT ;  /* 0x0000000e05007c0c */ /* 0x000fe2000bfa6270 */
[----:B------:R-:W-:Y:S01]  /*0e90*/  IMAD.MOV.U32 R13, RZ, RZ, -0x1 ;  /* 0xffffffffff0d7424 */ /* 0x000fe200078e00ff */
[----:B------:R-:W-:-:S02]  /*0ea0*/  ISETP.GE.AND P1, PT, R8, UR14, PT ;  /* 0x0000000e08007c0c */ /* 0x000fc4000bf26270 */
[----:B------:R-:W-:Y:S01]  /*0eb0*/  MOV R8, 0xffffffff ;  /* 0xffffffff00087802 */ /* 0x000fe20000000f00 */
[----:B------:R-:W-:Y:S01]  /*0ec0*/  VIADD R14, R0, 0x480 ;  /* 0x00000480000e7836 */ /* 0x000fe20000000000 */
[----:B------:R-:W-:Y:S01]  /*0ed0*/  ISETP.GE.AND P3, PT, R41, UR14, PT ;  /* 0x0000000e29007c0c */ /* 0x000fe2000bf66270 */
[----:B------:R-:W-:Y:S02]  /*0ee0*/  IMAD.MOV.U32 R15, RZ, RZ, -0x1 ;  /* 0xffffffffff0f7424 */ /* 0x000fe400078e00ff */
[----:B------:R2:W5:Y:S01]  /*0ef0*/  @!P4 LDG.E.64 R12, desc[UR16][R38.64+0xc00] ;  /* 0x000c0010260cc981 */ /* 0x000562000c1e1b00 */
[----:B------:R-:W-:-:S03]  /*0f00*/  ISETP.GE.AND P4, PT, R14, UR14, PT ;  /* 0x0000000e0e007c0c */ /* 0x000fc6000bf86270 */
[----:B------:R2:W5:Y:S01]  /*0f10*/  @!P2 LDG.E.64 R8, desc[UR16][R38.64+0x400] ;  /* 0x000400102608a981 */ /* 0x000562000c1e1b00 */
[----:B------:R-:W-:Y:S02]  /*0f20*/  ISETP.GE.AND P2, PT, R40, UR14, PT ;  /* 0x0000000e28007c0c */ /* 0x000fe4000bf46270 */
[----:B------:R-:W-:Y:S01]  /*0f30*/  MOV R14, 0xffffffff ;  /* 0xffffffff000e7802 */ /* 0x000fe20000000f00 */
[----:B------:R-:W-:Y:S02]  /*0f40*/  VIADD R20, R0, 0x500 ;  /* 0x0000050000147836 */ /* 0x000fe40000000000 */
[----:B------:R-:W-:Y:S02]  /*0f50*/  IMAD.MOV.U32 R16, RZ, RZ, -0x1 ;  /* 0xffffffffff107424 */ /* 0x000fe400078e00ff */
[----:B------:R-:W-:Y:S01]  /*0f60*/  IMAD.MOV.U32 R17, RZ, RZ, -0x1 ;  /* 0xffffffffff117424 */ /* 0x000fe200078e00ff */
[----:B------:R2:W5:Y:S01]  /*0f70*/  @!P5 LDG.E.64 R14, desc[UR16][R38.64+0x1000] ;  /* 0x00100010260ed981 */ /* 0x000562000c1e1b00 */
[----:B------:R-:W-:Y:S01]  /*0f80*/  IMAD.MOV.U32 R18, RZ, RZ, -0x1 ;  /* 0xffffffffff127424 */ /* 0x000fe200078e00ff */
[----:B------:R-:W-:Y:S01]  /*0f90*/  ISETP.GE.AND P5, PT, R20, UR14, PT ;  /* 0x0000000e14007c0c */ /* 0x000fe2000bfa6270 */
[----:B------:R-:W-:Y:S01]  /*0fa0*/  IMAD.MOV.U32 R19, RZ, RZ, -0x1 ;  /* 0xffffffffff137424 */ /* 0x000fe200078e00ff */
[C---:B------:R-:W-:Y:S01]  /*0fb0*/  IADD3 R21, PT, PT, R0.reuse, 0x580, RZ ;  /* 0x0000058000157810 */ /* 0x040fe20007ffe0ff */
[----:B------:R-:W-:Y:S01]  /*0fc0*/  VIADD R20, R0, 0x600 ;  /* 0x0000060000147836 */ /* 0x000fe20000000000 */
[----:B------:R2:W5:Y:S01]  /*0fd0*/  @!P2 LDG.E.64 R16, desc[UR16][R38.64+0x1400] ;  /* 0x001400102610a981 */ /* 0x000562000c1e1b00 */
[----:B------:R-:W-:Y:S01]  /*0fe0*/  IMAD.MOV.U32 R22, RZ, RZ, -0x1 ;  /* 0xffffffffff167424 */ /* 0x000fe200078e00ff */
[----:B------:R-:W-:-:S02]  /*0ff0*/  ISETP.GE.AND P2, PT, R21, UR14, PT ;  /* 0x0000000e15007c0c */ /* 0x000fc4000bf46270 */
[----:B------:R2:W5:Y:S01]  /*1000*/  @!P3 LDG.E.64 R18, desc[UR16][R38.64+0x1800] ;  /* 0x001800102612b981 */ /* 0x000562000c1e1b00 */
[----:B------:R-:W-:Y:S01]  /*1010*/  ISETP.GE.AND P3, PT, R20, UR14, PT ;  /* 0x0000000e14007c0c */ /* 0x000fe2000bf66270 */
[----:B------:R-:W-:Y:S01]  /*1020*/  IMAD.MOV.U32 R20, RZ, RZ, -0x1 ;  /* 0xffffffffff147424 */ /* 0x000fe200078e00ff */
[----:B------:R-:W-:Y:S01]  /*1030*/  MOV R24, 0xffffffff ;  /* 0xffffffff00187802 */ /* 0x000fe20000000f00 */
[----:B------:R-:W-:Y:S02]  /*1040*/  IMAD.MOV.U32 R21, RZ, RZ, -0x1 ;  /* 0xffffffffff157424 */ /* 0x000fe400078e00ff */
[----:B------:R-:W-:Y:S02]  /*1050*/  IMAD.MOV.U32 R23, RZ, RZ, -0x1 ;  /* 0xffffffffff177424 */ /* 0x000fe400078e00ff */
[----:B------:R-:W-:Y:S02]  /*1060*/  IMAD.MOV.U32 R25, RZ, RZ, -0x1 ;  /* 0xffffffffff197424 */ /* 0x000fe400078e00ff */
[C---:B------:R-:W-:Y:S01]  /*1070*/  VIADD R26, R0.reuse, 0x680 ;  /* 0x00000680001a7836 */ /* 0x040fe20000000000 */
[----:B------:R2:W5:Y:S01]  /*1080*/  @!P1 LDG.E.64 R20, desc[UR16][R38.64+0x1c00] ;  /* 0x001c001026149981 */ /* 0x000562000c1e1b00 */
[----:B------:R-:W-:-:S03]  /*1090*/  VIADD R27, R0, 0x700 ;  /* 0x00000700001b7836 */ /* 0x000fc60000000000 */
[----:B------:R2:W5:Y:S01]  /*10a0*/  @!P0 LDG.E.64 R22, desc[UR16][R38.64+0x2000] ;  /* 0x0020001026168981 */ /* 0x000562000c1e1b00 */
[----:B------:R-:W-:Y:S02]  /*10b0*/  ISETP.GE.AND P1, PT, R26, UR14, PT ;  /* 0x0000000e1a007c0c */ /* 0x000fe4000bf26270 */
[----:B------:R-:W-:Y:S01]  /*10c0*/  ISETP.GE.AND P0, PT, R27, UR14, PT ;  /* 0x0000000e1b007c0c */ /* 0x000fe2000bf06270 */
[----:B------:R2:W5:Y:S01]  /*10d0*/  @!P4 LDG.E.64 R24, desc[UR16][R38.64+0x2400] ;  /* 0x002400102618c981 */ /* 0x000562000c1e1b00 */
[----:B------:R-:W-:Y:S01]  /*10e0*/  ISETP.GE.AND P4, PT, R42, UR14, PT ;  /* 0x0000000e2a007c0c */ /* 0x000fe2000bf86270 */
[----:B------:R-:W-:Y:S01]  /*10f0*/  IMAD.MOV.U32 R26, RZ, RZ, -0x1 ;  /* 0xffffffffff1a7424 */ /* 0x000fe200078e00ff */
[----:B------:R-:W-:Y:S01]  /*1100*/  MOV R30, 0xffffffff ;  /* 0xffffffff001e7802 */ /* 0x000fe20000000f00 */
[----:B------:R-:W-:Y:S01]  /*1110*/  IMAD.MOV.U32 R27, RZ, RZ, -0x1 ;  /* 0xffffffffff1b7424 */ /* 0x000fe200078e00ff */
[----:B------:R-:W-:Y:S01]  /*1120*/  MOV R37, 0xffffffff ;  /* 0xffffffff00257802 */ /* 0x000fe20000000f00 */
[----:B------:R-:W-:-:S02]  /*1130*/  IMAD.MOV.U32 R28, RZ, RZ, -0x1 ;  /* 0xffffffffff1c7424 */ /* 0x000fc400078e00ff */
[----:B------:R-:W-:Y:S02]  /*1140*/  IMAD.MOV.U32 R29, RZ, RZ, -0x1 ;  /* 0xffffffffff1d7424 */ /* 0x000fe400078e00ff */
        /* <DEDUP_REMOVED lines=8> */
[----:B------:R-:W-:-:S03]  /*11d0*/  IMAD.MOV.U32 R36, RZ, RZ, -0x1 ;  /* 0xffffffffff247424 */ /* 0x000fc600078e00ff */
[----:B------:R2:W5:Y:S04]  /*11e0*/  @!P1 LDG.E.64 R32, desc[UR16][R38.64+0x3400] ;  /* 0x0034001026209981 */ /* 0x000568000c1e1b00 */
[----:B------:R2:W5:Y:S04]  /*11f0*/  @!P0 LDG.E.64 R34, desc[UR16][R38.64+0x3800] ;  /* 0x0038001026228981 */ /* 0x000568000c1e1b00 */
[----:B------:R2:W5:Y:S02]  /*1200*/  @!P4 LDG.E.64 R36, desc[UR16][R38.64+0x3c00] ;  /* 0x003c00102624c981 */ /* 0x000564000c1e1b00 */
.L_x_126:
[----:B0-2---:R-:W0:Y:S02]  /*1210*/  LDC.64 R38, c[0x0][0x398] ;  /* 0x0000e600ff267b82 */ /* 0x005e240000000a00 */
[----:B0-----:R-:W-:-:S13]  /*1220*/  ISETP.GT.AND P0, PT, R39, R38, PT ;  /* 0x000000262700720c */ /* 0x001fda0003f04270 */
[----:B------:R-:W-:Y:S05]  /*1230*/  @!P0 BRA `(.L_x_127) ;  /* 0x0000000400388947 */ /* 0x000fea0003800000 */
[----:B------:R-:W0:Y:S01]  /*1240*/  S2UR UR12, SR_CgaCtaId ;  /* 0x00000000000c79c3 */ /* 0x000e220000008800 */
[----:B------:R-:W-:Y:S01]  /*1250*/  UMOV UR4, 0x400 ;  /* 0x0000040000047882 */ /* 0x000fe20000000000 */
[----:B------:R-:W1:Y:S01]  /*1260*/  LDCU UR13, c[0x0][0x398] ;  /* 0x00007300ff0d77ac */ /* 0x000e620008000800 */
[----:B0-----:R-:W-:-:S03]  /*1270*/  ULEA UR12, UR12, UR4, 0x18 ;  /* 0x000000040c0c7291 */ /* 0x001fc6000f8ec0ff */
[----:B-1----:R-:W-:-:S09]  /*1280*/  UMOV UR4, URZ ;  /* 0x000000ff00047c82 */ /* 0x002fd20008000000 */
.L_x_128:
[----:B0-----:R-:W-:Y:S01]  /*1290*/  IMAD R38, RZ, RZ, -UR13 ;  /* 0x8000000dff267e24 */ /* 0x001fe2000f8e02ff */
[----:B------:R-:W-:Y:S01]  /*12a0*/  ULEA UR14, UR4, UR12, 0xa ;  /* 0x0000000c040e7291 */ /* 0x000fe2000f8e50ff */
[----:B------:R-:W-:Y:S01]  /*12b0*/  IMAD.MOV.U32 R45, RZ, RZ, -0x1 ;  /* 0xffffffffff2d7424 */ /* 0x000fe200078e00ff */
[----:B------:R-:W-:Y:S02]  /*12c0*/  UIADD3 UR4, UPT, UPT, UR4, 0x1, URZ ;  /* 0x0000000104047890 */ /* 0x000fe4000fffe0ff */
[----:B------:R-:W-:-:S04]  /*12d0*/  VIADDMNMX R38, R38, R39, 0x8, PT ;  /* 0x0000000826267446 */ /* 0x000fc80003800127 */
[----:B------:R-:W-:Y:S02]  /*12e0*/  SHF.L.U32 R38, R45, R38, RZ ;  /* 0x000000262d267219 */ /* 0x000fe400000006ff */
[----:B-----5:R-:W-:-:S04]  /*12f0*/  SHF.R.U64 R45, R6, UR13, R7 ;  /* 0x0000000d062d7c19 */ /* 0x020fc80008001207 */
[-C--:B------:R-:W-:Y:S02]  /*1300*/  LOP3.LUT R44, R45, R38.reuse, RZ, 0x30, !PT ;  /* 0x000000262d2c7212 */ /* 0x080fe400078e30ff */
[----:B------:R-:W-:Y:S02]  /*1310*/  SHF.R.U64 R45, R8, UR13, R9 ;  /* 0x0000000d082d7c19 */ /* 0x000fe40008001209 */
[----:B------:R-:W-:Y:S02]  /*1320*/  LEA R44, R44, UR14, 0x2 ;  /* 0x0000000e2c2c7c11 */ /* 0x000fe4000f8e10ff */
[----:B------:R-:W-:-:S03]  /*1330*/  LOP3.LUT R45, R45, R38, RZ, 0x30, !PT ;  /* 0x000000262d2d7212 */ /* 0x000fc600078e30ff */
[----:B------:R-:W-:Y:S01]  /*1340*/  ATOMS.POPC.INC.32 RZ, [R44+URZ] ;  /* 0x000000002cff7f8c */ /* 0x000fe2000d8000ff */
[----:B------:R-:W-:-:S05]  /*1350*/  LEA R45, R45, UR14, 0x2 ;  /* 0x0000000e2d2d7c11 */ /* 0x000fca000f8e10ff */
[----:B------:R0:W-:Y:S02]  /*1360*/  ATOMS.POPC.INC.32 RZ, [R45+URZ] ;  /* 0x000000002dff7f8c */ /* 0x0001e4000d8000ff */
[----:B0-----:R-:W-:-:S04]  /*1370*/  SHF.R.U64 R45, R10, UR13, R11 ;  /* 0x0000000d0a2d7c19 */ /* 0x001fc8000800120b */
[-C--:B------:R-:W-:Y:S02]  /*1380*/  LOP3.LUT R44, R45, R38.reuse, RZ, 0x30, !PT ;  /* 0x000000262d2c7212 */ /* 0x080fe400078e30ff */
[----:B------:R-:W-:Y:S02]  /*1390*/  SHF.R.U64 R45, R12, UR13, R13 ;  /* 0x0000000d0c2d7c19 */ /* 0x000fe4000800120d */
[----:B------:R-:W-:Y:S02]  /*13a0*/  LEA R44, R44, UR14, 0x2 ;  /* 0x0000000e2c2c7c11 */ /* 0x000fe4000f8e10ff */
[----:B------:R-:W-:-:S03]  /*13b0*/  LOP3.LUT R45, R45, R38, RZ, 0x30, !PT ;  /* 0x000000262d2d7212 */ /* 0x000fc600078e30ff */
[----:B------:R0:W-:Y:S01]  /*13c0*/  ATOMS.POPC.INC.32 RZ, [R44+URZ] ;  /* 0x000000002cff7f8c */ /* 0x0001e2000d8000ff */
[----:B------:R-:W-:-:S05]  /*13d0*/  LEA R45, R45, UR14, 0x2 ;  /* 0x0000000e2d2d7c11 */ /* 0x000fca000f8e10ff */
[----:B------:R1:W-:Y:S01]  /*13e0*/  ATOMS.POPC.INC.32 RZ, [R45+URZ] ;  /* 0x000000002dff7f8c */ /* 0x0003e2000d8000ff */
[----:B0-----:R-:W-:-:S04]  /*13f0*/  SHF.R.U64 R44, R14, UR13, R15 ;  /* 0x0000000d0e2c7c19 */ /* 0x001fc8000800120f */
[-C--:B------:R-:W-:Y:S02]  /*1400*/  LOP3.LUT R44, R44, R38.reuse, RZ, 0x30, !PT ;  /* 0x000000262c2c7212 */ /* 0x080fe400078e30ff */
[----:B-1----:R-:W-:Y:S02]  /*1410*/  SHF.R.U64 R45, R16, UR13, R17 ;  /* 0x0000000d102d7c19 */ /* 0x002fe40008001211 */
        /* <DEDUP_REMOVED lines=39> */
[----:B-1----:R-:W-:Y:S01]  /*1690*/  SHF.R.U64 R45, R36, UR13, R37 ;  /* 0x0000000d242d7c19 */ /* 0x002fe20008001225 */
[----:B------:R-:W-:Y:S01]  /*16a0*/  UIADD3 UR13, UPT, UPT, UR13, 0x8, URZ ;  /* 0x000000080d0d7890 */ /* 0x000fe2000fffe0ff */
[----:B------:R-:W-:Y:S02]  /*16b0*/  LEA R44, R44, UR14, 0x2 ;  /* 0x0000000e2c2c7c11 */ /* 0x000fe4000f8e10ff */
[----:B------:R-:W-:-:S03]  /*16c0*/  LOP3.LUT R38, R45, R38, RZ, 0x30, !PT ;  /* 0x000000262d267212 */ /* 0x000fc600078e30ff */
[----:B------:R-:W-:Y:S01]  /*16d0*/  ISETP.LE.AND P0, PT, R39, UR13, PT ;  /* 0x0000000d27007c0c */ /* 0x000fe2000bf03270 */
[----:B------:R0:W-:Y:S01]  /*16e0*/  ATOMS.POPC.INC.32 RZ, [R44+URZ] ;  /* 0x000000002cff7f8c */ /* 0x0001e2000d8000ff */
[----:B------:R-:W-:-:S05]  /*16f0*/  LEA R38, R38, UR14, 0x2 ;  /* 0x0000000e26267c11 */ /* 0x000fca000f8e10ff */
[----:B------:R0:W-:Y:S06]  /*1700*/  ATOMS.POPC.INC.32 RZ, [R38+URZ] ;  /* 0x0000000026ff7f8c */ /* 0x0001ec000d8000ff */
[----:B------:R-:W-:Y:S05]  /*1710*/  @!P0 BRA `(.L_x_128) ;  /* 0xfffffff800dc8947 */ /* 0x000fea000383ffff */
.L_x_127:
[----:B------:R-:W-:Y:S05]  /*1720*/  BRA.U !UP0, `(.L_x_129) ;  /* 0xfffffff108ec7547 */ /* 0x000fea000b83ffff */
.L_x_124:
[----:B------:R-:W-:Y:S01]  /*1730*/  BAR.SYNC.DEFER_BLOCKING 0x0 ;  /* 0x0000000000007b1d */ /* 0x000fe20000010000 */
[----:B------:R-:W-:-:S05]  /*1740*/  ISETP.NE.AND P0, PT, R43, RZ, PT ;  /* 0x000000ff2b00720c */ /* 0x000fca0003f05270 */
[----:B------:R-:W-:Y:S08]  /*1750*/  BSSY.RECONVERGENT B0, `(.L_x_130) ;  /* 0x0000175000007945 */ /* 0x000ff00003800200 */
[----:B------:R-:W-:Y:S05]  /*1760*/  @P0 BRA `(.L_x_131) ;  /* 0x0000001400cc0947 */ /* 0x000fea0003800000 */
[----:B--2345:R-:W2:Y:S01]  /*1770*/  LDC.64 R6, c[0x0][0x398] ;  /* 0x0000e600ff067b82 */ /* 0x03cea20000000a00 */
[----:B------:R-:W-:Y:S01]  /*1780*/  IMAD.MOV.U32 R9, RZ, RZ, RZ ;  /* 0x000000ffff097224 */ /* 0x000fe200078e00ff */
[----:B--2---:R-:W-:-:S04]  /*1790*/  IADD3 R6, PT, PT, R7, 0x7, -R6 ;  /* 0x0000000707067810 */ /* 0x004fc80007ffe806 */
[----:B------:R-:W-:-:S04]  /*17a0*/  SHF.R.S32.HI R7, RZ, 0x1f, R6 ;  /* 0x0000001fff077819 */ /* 0x000fc80000011406 */
[----:B------:R-:W-:-:S04]  /*17b0*/  LEA.HI R7, R7, R6, RZ, 0x3 ;  /* 0x0000000607077211 */ /* 0x000fc800078f18ff */
[----:B------:R-:W-:-:S04]  /*17c0*/  SHF.R.S32.HI R7, RZ, 0x3, R7 ;  /* 0x00000003ff077819 */ /* 0x000fc80000011407 */
[C---:B------:R-:W-:Y:S01]  /*17d0*/  LOP3.LUT R6, R7.reuse, 0xffffff8, RZ, 0xc0, !PT ;  /* 0x0ffffff807067812 */ /* 0x040fe200078ec0ff */
[----:B------:R-:W-:-:S05]  /*17e0*/  VIADD R13, R7, 0xffffffff ;  /* 0xffffffff070d7836 */ /* 0x000fca0000000000 */
[----:B------:R-:W-:-:S13]  /*17f0*/  ISETP.GE.U32.AND P0, PT, R13, 0x7, PT ;  /* 0x000000070d00780c */ /* 0x000fda0003f06070 */
[----:B------:R-:W-:Y:S05]  /*1800*/  @!P0 BRA `(.L_x_132) ;  /* 0x00000004006c8947 */ /* 0x000fea0003800000 */
[----:B01----:R-:W0:Y:S01]  /*1810*/  LDC.64 R8, c[0x0][0x380] ;  /* 0x0000e000ff087b82 */ /* 0x003e220000000a00 */
[----:B------:R-:W-:-:S07]  /*1820*/  IMAD.MOV.U32 R11, RZ, RZ, RZ ;  /* 0x000000ffff0b7224 */ /* 0x000fce00078e00ff */
.L_x_149:
[----:B----4-:R-:W-:Y:S01]  /*1830*/  IMAD R15, R11, 0x400, R2 ;  /* 0x000004000b0f7824 */ /* 0x010fe200078e0202 */
[----:B------:R-:W-:Y:S04]  /*1840*/  BSSY.RECONVERGENT B1, `(.L_x_133) ;  /* 0x000000f000017945 */ /* 0x000fe80003800200 */
[----:B0123--:R-:W1:Y:S04]  /*1850*/  LDS R20, [R15] ;  /* 0x000000000f147984 */ /* 0x00fe680000000800 */
[----:B------:R2:W3:Y:S04]  /*1860*/  LDS R17, [R15+0x400] ;  /* 0x000400000f117984 */ /* 0x0004e80000000800 */
[----:B------:R2:W4:Y:S04]  /*1870*/  LDS R22, [R15+0x800] ;  /* 0x000800000f167984 */ /* 0x0005280000000800 */
[----:B------:R2:W0:Y:S04]  /*1880*/  LDS R23, [R15+0xc00] ;  /* 0x000c00000f177984 */ /* 0x0004280000000800 */
[----:B------:R2:W0:Y:S04]  /*1890*/  LDS R16, [R15+0x1000] ;  /* 0x001000000f107984 */ /* 0x0004280000000800 */
[----:B------:R2:W0:Y:S04]  /*18a0*/  LDS R14, [R15+0x1400] ;  /* 0x001400000f0e7984 */ /* 0x0004280000000800 */
[----:B------:R2:W0:Y:S04]  /*18b0*/  LDS R12, [R15+0x1800] ;  /* 0x001800000f0c7984 */ /* 0x0004280000000800 */
[----:B------:R2:W0:Y:S01]  /*18c0*/  LDS R10, [R15+0x1c00] ;  /* 0x001c00000f0a7984 */ /* 0x0004220000000800 */
[----:B-1----:R-:W-:-:S13]  /*18d0*/  ISETP.NE.AND P0, PT, R20, RZ, PT ;  /* 0x000000ff1400720c */ /* 0x002fda0003f05270 */
[----:B--234-:R-:W-:Y:S05]  /*18e0*/  @!P0 BRA `(.L_x_134) ;  /* 0x0000000000108947 */ /* 0x01cfea0003800000 */
[----:B------:R-:W-:Y:S01]  /*18f0*/  LEA R19, R11, R0, 0x8 ;  /* 0x000000000b137211 */ /* 0x000fe200078e40ff */
[----:B------:R-:W-:-:S04]  /*1900*/  IMAD.MOV.U32 R21, RZ, RZ, RZ ;  /* 0x000000ffff157224 */ /* 0x000fc800078e00ff */
[----:B0-----:R-:W-:-:S05]  /*1910*/  IMAD.WIDE.U32 R18, R19, 0x8, R8 ;  /* 0x0000000813127825 */ /* 0x001fca00078e0008 */
[----:B------:R1:W-:Y:S02]  /*1920*/  REDG.E.ADD.64.STRONG.GPU desc[UR16][R18.64], R20 ;  /* 0x000000141200798e */ /* 0x0003e4000c12e510 */
.L_x_134:
[----:B------:R-:W-:Y:S05]  /*1930*/  BSYNC.RECONVERGENT B1 ;  /* 0x0000000000017941 */ /* 0x000fea0003800200 */
.L_x_133:
[----:B------:R-:W-:Y:S01]  /*1940*/  ISETP.NE.AND P6, PT, R17, RZ, PT ;  /* 0x000000ff1100720c */ /* 0x000fe20003fc5270 */
[----:B------:R-:W-:Y:S01]  /*1950*/  BSSY.RECONVERGENT B1, `(.L_x_135) ;  /* 0x000000e000017945 */ /* 0x000fe20003800200 */
[----:B------:R-:W-:Y:S02]  /*1960*/  ISETP.NE.AND P0, PT, R22, RZ, PT ;  /* 0x000000ff1600720c */ /* 0x000fe40003f05270 */
[----:B0-----:R-:W-:Y:S02]  /*1970*/  ISETP.NE.AND P1, PT, R23, RZ, PT ;  /* 0x000000ff1700720c */ /* 0x001fe40003f25270 */
[----:B------:R-:W-:Y:S02]  /*1980*/  ISETP.NE.AND P2, PT, R16, RZ, PT ;  /* 0x000000ff1000720c */ /* 0x000fe40003f45270 */
[----:B------:R-:W-:Y:S02]  /*1990*/  ISETP.NE.AND P3, PT, R14, RZ, PT ;  /* 0x000000ff0e00720c */ /* 0x000fe40003f65270 */
[----:B------:R-:W-:-:S02]  /*19a0*/  ISETP.NE.AND P4, PT, R12, RZ, PT ;  /* 0x000000ff0c00720c */ /* 0x000fc40003f85270 */
[----:B------:R-:W-:Y:S01]  /*19b0*/  ISETP.NE.AND P5, PT, R10, RZ, PT ;  /* 0x000000ff0a00720c */ /* 0x000fe20003fa5270 */
[----:B------:R-:W-:-:S12]  /*19c0*/  @!P6 BRA `(.L_x_136) ;  /* 0x000000000018e947 */ /* 0x000fd80003800000 */
[----:B-1----:R-:W-:Y:S02]  /*19d0*/  IMAD R19, R11, 0x100, R0 ;  /* 0x000001000b137824 */ /* 0x002fe400078e0200 */
[----:B------:R-:W-:Y:S02]  /*19e0*/  IMAD.MOV.U32 R20, RZ, RZ, R17 ;  /* 0x000000ffff147224 */ /* 0x000fe400078e0011 */
[----:B------:R-:W-:Y:S02]  /*19f0*/  VIADD R19, R19, 0x100 ;  /* 0x0000010013137836 */ /* 0x000fe40000000000 */
[----:B------:R-:W-:Y:S02]  /*1a00*/  IMAD.MOV.U32 R21, RZ, RZ, RZ ;  /* 0x000000ffff157224 */ /* 0x000fe400078e00ff */
[----:B------:R-:W-:-:S05]  /*1a10*/  IMAD.WIDE.U32 R18, R19, 0x8, R8 ;  /* 0x0000000813127825 */ /* 0x000fca00078e0008 */
[----:B------:R0:W-:Y:S02]  /*1a20*/  REDG.E.ADD.64.STRONG.GPU desc[UR16][R18.64], R20 ;  /* 0x000000141200798e */ /* 0x0001e4000c12e510 */
.L_x_136:
[----:B------:R-:W-:Y:S05]  /*1a30*/  BSYNC.RECONVERGENT B1 ;  /* 0x0000000000017941 */ /* 0x000fea0003800200 */
.L_x_135:
[----:B------:R-:W-:Y:S04]  /*1a40*/  BSSY.RECONVERGENT B1, `(.L_x_137) ;  /* 0x0000008000017945 */ /* 0x000fe80003800200 */
[----:B------:R-:W-:Y:S05]  /*1a50*/  @!P0 BRA `(.L_x_138) ;  /* 0x0000000000188947 */ /* 0x000fea0003800000 */
[----:B01----:R-:W-:Y:S02]  /*1a60*/  IMAD R19, R11, 0x100, R0 ;  /* 0x000001000b137824 */ /* 0x003fe400078e0200 */
[----:B------:R-:W-:Y:S02]  /*1a70*/  IMAD.MOV.U32 R20, RZ, RZ, R22 ;  /* 0x000000ffff147224 */ /* 0x000fe400078e0016 */
[----:B------:R-:W-:Y:S01]  /*1a80*/  IMAD.MOV.U32 R21, RZ, RZ, RZ ;  /* 0x000000ffff157224 */ /* 0x000fe200078e00ff */
[----:B------:R-:W-:-:S05]  /*1a90*/  IADD3 R19, PT, PT, R19, 0x200, RZ ;  /* 0x0000020013137810 */ /* 0x000fca0007ffe0ff */
[----:B------:R-:W-:-:S05]  /*1aa0*/  IMAD.WIDE.U32 R18, R19, 0x8, R8 ;  /* 0x0000000813127825 */ /* 0x000fca00078e0008 */
[----:B------:R2:W-:Y:S02]  /*1ab0*/  REDG.E.ADD.64.STRONG.GPU desc[UR16][R18.64], R20 ;  /* 0x000000141200798e */ /* 0x0005e4000c12e510 */
.L_x_138:
[----:B------:R-:W-:Y:S05]  /*1ac0*/  BSYNC.RECONVERGENT B1 ;  /* 0x0000000000017941 */ /* 0x000fea0003800200 */
.L_x_137:
[----:B------:R-:W-:Y:S04]  /*1ad0*/  BSSY.RECONVERGENT B1, `(.L_x_139) ;  /* 0x0000008000017945 */ /* 0x000fe80003800200 */
[----:B------:R-:W-:Y:S05]  /*1ae0*/  @!P1 BRA `(.L_x_140) ;  /* 0x0000000000189947 */ /* 0x000fea0003800000 */
[----:B012---:R-:W-:Y:S02]  /*1af0*/  IMAD R19, R11, 0x100, R0 ;  /* 0x000001000b137824 */ /* 0x007fe400078e0200 */
[----:B------:R-:W-:Y:S02]  /*1b00*/  IMAD.MOV.U32 R20, RZ, RZ, R23 ;  /* 0x000000ffff147224 */ /* 0x000fe400078e0017 */
[----:B------:R-:W-:Y:S02]  /*1b10*/  VIADD R19, R19, 0x300 ;  /* 0x0000030013137836 */ /* 0x000fe40000000000 */
[----:B------:R-:W-:Y:S02]  /*1b20*/  IMAD.MOV.U32 R21, RZ, RZ, RZ ;  /* 0x000000ffff157224 */ /* 0x000fe400078e00ff */
[----:B------:R-:W-:-:S05]  /*1b30*/  IMAD.WIDE.U32 R18, R19, 0x8, R8 ;  /* 0x0000000813127825 */ /* 0x000fca00078e0008 */
[----:B------:R3:W-:Y:S02]  /*1b40*/  REDG.E.ADD.64.STRONG.GPU desc[UR16][R18.64], R20 ;  /* 0x000000141200798e */ /* 0x0007e4000c12e510 */
.L_x_140:
[----:B------:R-:W-:Y:S05]  /*1b50*/  BSYNC.RECONVERGENT B1 ;  /* 0x0000000000017941 */ /* 0x000fea0003800200 */
.L_x_139:
[----:B------:R-:W-:Y:S04]  /*1b60*/  BSSY.RECONVERGENT B1, `(.L_x_141) ;  /* 0x0000007000017945 */ /* 0x000fe80003800200 */
[----:B------:R-:W-:Y:S05]  /*1b70*/  @!P2 BRA `(.L_x_142) ;  /* 0x000000000014a947 */ /* 0x000fea0003800000 */
[----:B0123--:R-:W-:Y:S01]  /*1b80*/  LEA R19, R11, R0, 0x8 ;  /* 0x000000000b137211 */ /* 0x00ffe200078e40ff */
[----:B------:R-:W-:-:S04]  /*1b90*/  IMAD.MOV.U32 R17, RZ, RZ, RZ ;  /* 0x000000ffff117224 */ /* 0x000fc800078e00ff */
[----:B------:R-:W-:-:S04]  /*1ba0*/  VIADD R19, R19, 0x400 ;  /* 0x0000040013137836 */ /* 0x000fc80000000000 */
[----:B------:R-:W-:-:S05]  /*1bb0*/  IMAD.WIDE.U32 R18, R19, 0x8, R8 ;  /* 0x0000000813127825 */ /* 0x000fca00078e0008 */
[----:B------:R4:W-:Y:S02]  /*1bc0*/  REDG.E.ADD.64.STRONG.GPU desc[UR16][R18.64], R16 ;  /* 0x000000101200798e */ /* 0x0009e4000c12e510 */
.L_x_142:
[----:B------:R-:W-:Y:S05]  /*1bd0*/  BSYNC.RECONVERGENT B1 ;  /* 0x0000000000017941 */ /* 0x000fea0003800200 */
.L_x_141:
[----:B------:R-:W-:Y:S04]  /*1be0*/  BSSY.RECONVERGENT B1, `(.L_x_143) ;  /* 0x0000007000017945 */ /* 0x000fe80003800200 */
[----:B------:R-:W-:Y:S05]  /*1bf0*/  @!P3 BRA `(.L_x_144) ;  /* 0x000000000014b947 */ /* 0x000fea0003800000 */
[----:B----4-:R-:W-:Y:S02]  /*1c00*/  IMAD R17, R11, 0x100, R0 ;  /* 0x000001000b117824 */ /* 0x010fe400078e0200 */
[----:B------:R-:W-:Y:S02]  /*1c10*/  IMAD.MOV.U32 R15, RZ, RZ, RZ ;  /* 0x000000ffff0f7224 */ /* 0x000fe400078e00ff */
[----:B------:R-:W-:-:S04]  /*1c20*/  VIADD R17, R17, 0x500 ;  /* 0x0000050011117836 */ /* 0x000fc80000000000 */
[----:B------:R-:W-:-:S05]  /*1c30*/  IMAD.WIDE.U32 R16, R17, 0x8, R8 ;  /* 0x0000000811107825 */ /* 0x000fca00078e0008 */
[----:B------:R4:W-:Y:S02]  /*1c40*/  REDG.E.ADD.64.STRONG.GPU desc[UR16][R16.64], R14 ;  /* 0x0000000e1000798e */ /* 0x0009e4000c12e510 */
.L_x_144:
[----:B------:R-:W-:Y:S05]  /*1c50*/  BSYNC.RECONVERGENT B1 ;  /* 0x0000000000017941 */ /* 0x000fea0003800200 */
.L_x_143:
[----:B------:R-:W-:Y:S04]  /*1c60*/  BSSY.RECONVERGENT B1, `(.L_x_145) ;  /* 0x0000008000017945 */ /* 0x000fe80003800200 */
[----:B------:R-:W-:Y:S05]  /*1c70*/  @!P4 BRA `(.L_x_146) ;  /* 0x000000000018c947 */ /* 0x000fea0003800000 */
[----:B----4-:R-:W-:Y:S02]  /*1c80*/  IMAD R15, R11, 0x100, R0 ;  /* 0x000001000b0f7824 */ /* 0x010fe400078e0200 */
[----:B------:R-:W-:Y:S02]  /*1c90*/  IMAD.MOV.U32 R16, RZ, RZ, R12 ;  /* 0x000000ffff107224 */ /* 0x000fe400078e000c */
[----:B------:R-:W-:Y:S01]  /*1ca0*/  IMAD.MOV.U32 R17, RZ, RZ, RZ ;  /* 0x000000ffff117224 */ /* 0x000fe200078e00ff */
[----:B------:R-:W-:-:S05]  /*1cb0*/  IADD3 R15, PT, PT, R15, 0x600, RZ ;  /* 0x000006000f0f7810 */ /* 0x000fca0007ffe0ff */
[----:B------:R-:W-:-:S05]  /*1cc0*/  IMAD.WIDE.U32 R14, R15, 0x8, R8 ;  /* 0x000000080f0e7825 */ /* 0x000fca00078e0008 */
[----:B------:R4:W-:Y:S02]  /*1cd0*/  REDG.E.ADD.64.STRONG.GPU desc[UR16][R14.64], R16 ;  /* 0x000000100e00798e */ /* 0x0009e4000c12e510 */
.L_x_146:
[----:B------:R-:W-:Y:S05]  /*1ce0*/  BSYNC.RECONVERGENT B1 ;  /* 0x0000000000017941 */ /* 0x000fea0003800200 */
.L_x_145:
[----:B------:R-:W-:Y:S04]  /*1cf0*/  BSSY.RECONVERGENT B1, `(.L_x_147) ;  /* 0x0000008000017945 */ /* 0x000fe80003800200 */
[----:B------:R-:W-:Y:S05]  /*1d00*/  @!P5 BRA `(.L_x_148) ;  /* 0x000000000018d947 */ /* 0x000fea0003800000 */
[----:B----4-:R-:W-:Y:S02]  /*1d10*/  IMAD R15, R11, 0x100, R0 ;  /* 0x000001000b0f7824 */ /* 0x010fe400078e0200 */
[----:B------:R-:W-:Y:S02]  /*1d20*/  IMAD.MOV.U32 R16, RZ, RZ, R10 ;  /* 0x000000ffff107224 */ /* 0x000fe400078e000a */
[----:B------:R-:W-:Y:S02]  /*1d30*/  VIADD R15, R15, 0x700 ;  /* 0x000007000f0f7836 */ /* 0x000fe40000000000 */
[----:B------:R-:W-:Y:S02]  /*1d40*/  IMAD.MOV.U32 R17, RZ, RZ, RZ ;  /* 0x000000ffff117224 */ /* 0x000fe400078e00ff */
[----:B------:R-:W-:-:S05]  /*1d50*/  IMAD.WIDE.U32 R14, R15, 0x8, R8 ;  /* 0x000000080f0e7825 */ /* 0x000fca00078e0008 */
[----:B------:R4:W-:Y:S02]  /*1d60*/  REDG.E.ADD.64.STRONG.GPU desc[UR16][R14.64], R16 ;  /* 0x000000100e00798e */ /* 0x0009e4000c12e510 */
.L_x_148:
[----:B------:R-:W-:Y:S05]  /*1d70*/  BSYNC.RECONVERGENT B1 ;  /* 0x0000000000017941 */ /* 0x000fea0003800200 */
.L_x_147:
[----:B------:R-:W-:-:S04]  /*1d80*/  IADD3 R11, PT, PT, R11, 0x8, RZ ;  /* 0x000000080b0b7810 */ /* 0x000fc80007ffe0ff */
[----:B------:R-:W-:-:S13]  /*1d90*/  ISETP.NE.AND P0, PT, R11, R6, PT ;  /* 0x000000060b00720c */ /* 0x000fda0003f05270 */
[----:B------:R-:W-:Y:S05]  /*1da0*/  @P0 BRA `(.L_x_149) ;  /* 0xfffffff800a00947 */ /* 0x000fea000383ffff */
[----:B------:R-:W-:-:S07]  /*1db0*/  IMAD.MOV.U32 R9, RZ, RZ, R6 ;  /* 0x000000ffff097224 */ /* 0x000fce00078e0006 */
.L_x_132:
[C---:B----4-:R-:W-:Y:S02]  /*1dc0*/  LOP3.LUT R17, R7.reuse, 0x7, RZ, 0xc0, !PT ;  /* 0x0000000707117812 */ /* 0x050fe400078ec0ff */
[----:B------:R-:W-:Y:S02]  /*1dd0*/  LOP3.LUT R16, R7, 0x3, RZ, 0xc0, !PT ;  /* 0x0000000307107812 */ /* 0x000fe400078ec0ff */
[C---:B------:R-:W-:Y:S01]  /*1de0*/  ISETP.NE.AND P0, PT, R17.reuse, RZ, PT ;  /* 0x000000ff1100720c */ /* 0x040fe20003f05270 */
[----:B0123--:R-:W-:Y:S01]  /*1df0*/  VIADD R18, R17, 0xffffffff ;  /* 0xffffffff11127836 */ /* 0x00ffe20000000000 */
[----:B------:R-:W-:Y:S01]  /*1e00*/  LOP3.LUT R7, R7, 0x1, RZ, 0xc0, !PT ;  /* 0x0000000107077812 */ /* 0x000fe200078ec0ff */
[----:B------:R-:W-:-:S10]  /*1e10*/  VIADD R19, R16, 0xffffffff ;  /* 0xffffffff10137836 */ /* 0x000fd40000000000 */
[----:B------:R-:W-:Y:S05]  /*1e20*/  @!P0 BRA `(.L_x_150) ;  /* 0x0000000400748947 */ /* 0x000fea0003800000 */
[----:B------:R-:W-:-:S13]  /*1e30*/  ISETP.GE.U32.AND P0, PT, R18, 0x3, PT ;  /* 0x000000031200780c */ /* 0x000fda0003f06070 */
[----:B------:R-:W-:Y:S05]  /*1e40*/  @!P0 BRA `(.L_x_151) ;  /* 0x0000000000c08947 */ /* 0x000fea0003800000 */
[----:B------:R-:W-:Y:S01]  /*1e50*/  IMAD R10, R9, 0x400, R2 ;  /* 0x00000400090a7824 */ /* 0x000fe200078e0202 */
[----:B------:R-:W-:Y:S04]  /*1e60*/  BSSY.RECONVERGENT B1, `(.L_x_152) ;  /* 0x000000f000017945 */ /* 0x000fe80003800200 */
[----:B------:R-:W0:Y:S04]  /*1e70*/  LDS R14, [R10] ;  /* 0x000000000a0e7984 */ /* 0x000e280000000800 */
[----:B------:R-:W1:Y:S04]  /*1e80*/  LDS R12, [R10+0x400] ;  /* 0x000400000a0c7984 */ /* 0x000e680000000800 */
[----:B------:R-:W2:Y:S04]  /*1e90*/  LDS R20, [R10+0x800] ;  /* 0x000800000a147984 */ /* 0x000ea80000000800 */
[----:B------:R-:W3:Y:S01]  /*1ea0*/  LDS R8, [R10+0xc00] ;  /* 0x000c00000a087984 */ /* 0x000ee20000000800 */
[----:B0-----:R-:W-:-:S02]  /*1eb0*/  ISETP.NE.AND P0, PT, R14, RZ, PT ;  /* 0x000000ff0e00720c */ /* 0x001fc40003f05270 */
[----:B-1----:R-:W-:Y:S02]  /*1ec0*/  ISETP.NE.AND P1, PT, R12, RZ, PT ;  /* 0x000000ff0c00720c */ /* 0x002fe40003f25270 */
[----:B--2---:R-:W-:Y:S02]  /*1ed0*/  ISETP.NE.AND P2, PT, R20, RZ, PT ;  /* 0x000000ff1400720c */ /* 0x004fe40003f45270 */
[----:B---3--:R-:W-:-:S07]  /*1ee0*/  ISETP.NE.AND P3, PT, R8, RZ, PT ;  /* 0x000000ff0800720c */ /* 0x008fce0003f65270 */
[----:B------:R-:W-:Y:S06]  /*1ef0*/  @!P0 BRA `(.L_x_153) ;  /* 0x0000000000148947 */ /* 0x000fec0003800000 */
[----:B------:R-:W0:Y:S01]  /*1f00*/  LDC.64 R10, c[0x0][0x380] ;  /* 0x0000e000ff0a7b82 */ /* 0x000e220000000a00 */
[----:B------:R-:W-:-:S04]  /*1f10*/  IMAD R15, R9, 0x100, R0 ;  /* 0x00000100090f7824 */ /* 0x000fc800078e0200 */
[----:B0-----:R-:W-:-:S04]  /*1f20*/  IMAD.WIDE.U32 R10, R15, 0x8, R10 ;  /* 0x000000080f0a7825 */ /* 0x001fc800078e000a */
[----:B------:R-:W-:-:S05]  /*1f30*/  IMAD.MOV.U32 R15, RZ, RZ, RZ ;  /* 0x000000ffff0f7224 */ /* 0x000fca00078e00ff */
[----:B------:R0:W-:Y:S02]  /*1f40*/  REDG.E.ADD.64.STRONG.GPU desc[UR16][R10.64], R14 ;  /* 0x0000000e0a00798e */ /* 0x0001e4000c12e510 */
.L_x_153:
[----:B------:R-:W-:Y:S05]  /*1f50*/  BSYNC.RECONVERGENT B1 ;  /* 0x0000000000017941 */ /* 0x000fea0003800200 */
.L_x_152:
[----:B------:R-:W-:Y:S04]  /*1f60*/  BSSY.RECONVERGENT B1, `(.L_x_154) ;  /* 0x0000009000017945 */ /* 0x000fe80003800200 */
[----:B------:R-:W-:Y:S05]  /*1f70*/  @!P1 BRA `(.L_x_155) ;  /* 0x00000000001c9947 */ /* 0x000fea0003800000 */
[----:B0-----:R-:W0:Y:S01]  /*1f80*/  LDC.64 R10, c[0x0][0x380] ;  /* 0x0000e000ff0a7b82 */ /* 0x001e220000000a00 */
[----:B------:R-:W-:Y:S01]  /*1f90*/  LEA R15, R9, R0, 0x8 ;  /* 0x00000000090f7211 */ /* 0x000fe200078e40ff */
[----:B------:R-:W-:-:S04]  /*1fa0*/  IMAD.MOV.U32 R14, RZ, RZ, R12 ;  /* 0x000000ffff0e7224 */ /* 0x000fc800078e000c */
[----:B------:R-:W-:-:S04]  /*1fb0*/  VIADD R15, R15, 0x100 ;  /* 0x000001000f0f7836 */ /* 0x000fc80000000000 */
[----:B0-----:R-:W-:-:S04]  /*1fc0*/  IMAD.WIDE.U32 R10, R15, 0x8, R10 ;  /* 0x000000080f0a7825 */ /* 0x001fc800078e000a */
[----:B------:R-:W-:-:S05]  /*1fd0*/  IMAD.MOV.U32 R15, RZ, RZ, RZ ;  /* 0x000000ffff0f7224 */ /* 0x000fca00078e00ff */
[----:B------:R1:W-:Y:S02]  /*1fe0*/  REDG.E.ADD.64.STRONG.GPU desc[UR16][R10.64], R14 ;  /* 0x0000000e0a00798e */ /* 0x0003e4000c12e510 */
.L_x_155:
[----:B------:R-:W-:Y:S05]  /*1ff0*/  BSYNC.RECONVERGENT B1 ;  /* 0x0000000000017941 */ /* 0x000fea0003800200 */
.L_x_154:
[----:B------:R-:W-:Y:S04]  /*2000*/  BSSY.RECONVERGENT B1, `(.L_x_156) ;  /* 0x0000009000017945 */ /* 0x000fe80003800200 */
[----:B------:R-:W-:Y:S05]  /*2010*/  @!P2 BRA `(.L_x_157) ;  /* 0x00000000001ca947 */ /* 0x000fea0003800000 */
[----:B01----:R-:W0:Y:S01]  /*2020*/  LDC.64 R10, c[0x0][0x380] ;  /* 0x0000e000ff0a7b82 */ /* 0x003e220000000a00 */
[----:B------:R-:W-:Y:S02]  /*2030*/  IMAD R15, R9, 0x100, R0 ;  /* 0x00000100090f7824 */ /* 0x000fe400078e0200 */
[----:B------:R-:W-:Y:S02]  /*2040*/  IMAD.MOV.U32 R14, RZ, RZ, R20 ;  /* 0x000000ffff0e7224 */ /* 0x000fe400078e0014 */
[----:B------:R-:W-:-:S04]  /*2050*/  VIADD R15, R15, 0x200 ;  /* 0x000002000f0f7836 */ /* 0x000fc80000000000 */
[----:B0-----:R-:W-:-:S04]  /*2060*/  IMAD.WIDE.U32 R10, R15, 0x8, R10 ;  /* 0x000000080f0a7825 */ /* 0x001fc800078e000a */
[----:B------:R-:W-:-:S05]  /*2070*/  HFMA2 R15, -RZ, RZ, 0, 0 ;  /* 0x00000000ff0f7431 */ /* 0x000fca00000001ff */
[----:B------:R2:W-:Y:S02]  /*2080*/  REDG.E.ADD.64.STRONG.GPU desc[UR16][R10.64], R14 ;  /* 0x0000000e0a00798e */ /* 0x0005e4000c12e510 */
.L_x_157:
[----:B------:R-:W-:Y:S05]  /*2090*/  BSYNC.RECONVERGENT B1 ;  /* 0x0000000000017941 */ /* 0x000fea0003800200 */
.L_x_156:
[----:B------:R-:W-:Y:S04]  /*20a0*/  BSSY.RECONVERGENT B1, `(.L_x_158) ;  /* 0x0000009000017945 */ /* 0x000fe80003800200 */
[----:B------:R-:W-:Y:S05]  /*20b0*/  @!P3 BRA `(.L_x_159) ;  /* 0x00000000001cb947 */ /* 0x000fea0003800000 */
[----:B012---:R-:W0:Y:S01]  /*20c0*/  LDC.64 R10, c[0x0][0x380] ;  /* 0x0000e000ff0a7b82 */ /* 0x007e220000000a00 */
[----:B------:R-:W-:Y:S02]  /*20d0*/  IMAD R15, R9, 0x100, R0 ;  /* 0x00000100090f7824 */ /* 0x000fe400078e0200 */
[----:B------:R-:W-:Y:S02]  /*20e0*/  IMAD.MOV.U32 R14, RZ, RZ, R8 ;  /* 0x000000ffff0e7224 */ /* 0x000fe400078e0008 */
[----:B------:R-:W-:-:S04]  /*20f0*/  VIADD R15, R15, 0x300 ;  /* 0x000003000f0f7836 */ /* 0x000fc80000000000 */
[----:B0-----:R-:W-:-:S04]  /*2100*/  IMAD.WIDE.U32 R10, R15, 0x8, R10 ;  /* 0x000000080f0a7825 */ /* 0x001fc800078e000a */
[----:B------:R-:W-:-:S05]  /*2110*/  IMAD.MOV.U32 R15, RZ, RZ, RZ ;  /* 0x000000ffff0f7224 */ /* 0x000fca00078e00ff */
[----:B------:R3:W-:Y:S02]  /*2120*/  REDG.E.ADD.64.STRONG.GPU desc[UR16][R10.64], R14 ;  /* 0x0000000e0a00798e */ /* 0x0007e4000c12e510 */
.L_x_159:
[----:B------:R-:W-:Y:S05]  /*2130*/  BSYNC.RECONVERGENT B1 ;  /* 0x0000000000017941 */ /* 0x000fea0003800200 */
.L_x_158:
[----:B------:R-:W-:-:S07]  /*2140*/  VIADD R9, R9, 0x4 ;  /* 0x0000000409097836 */ /* 0x000fce0000000000 */
.L_x_151:
[----:B------:R-:W-:Y:S01]  /*2150*/  ISETP.NE.AND P0, PT, R16, RZ, PT ;  /* 0x000000ff1000720c */ /* 0x000fe20003f05270 */
[----:B------:R-:W-:-:S12]  /*2160*/  BSSY.RECONVERGENT B1, `(.L_x_150) ;  /* 0x0000029000017945 */ /* 0x000fd80003800200 */
[----:B------:R-:W-:Y:S05]  /*2170*/  @!P0 BRA `(.L_x_160) ;  /* 0x00000000009c8947 */ /* 0x000fea0003800000 */
[----:B------:R-:W-:-:S13]  /*2180*/  ISETP.NE.AND P0, PT, R19, RZ, PT ;  /* 0x000000ff1300720c */ /* 0x000fda0003f05270 */
[----:B------:R-:W-:Y:S05]  /*2190*/  @!P0 BRA `(.L_x_161) ;  /* 0x0000000000648947 */ /* 0x000fea0003800000 */
[----:B0123--:R-:W-:Y:S01]  /*21a0*/  IMAD R10, R9, 0x400, R2 ;  /* 0x00000400090a7824 */ /* 0x00ffe200078e0202 */
[----:B------:R-:W-:Y:S04]  /*21b0*/  BSSY.RECONVERGENT B2, `(.L_x_162) ;  /* 0x000000c000027945 */ /* 0x000fe80003800200 */
[----:B------:R-:W0:Y:S04]  /*21c0*/  LDS R8, [R10] ;  /* 0x000000000a087984 */ /* 0x000e280000000800 */
[----:B------:R-:W1:Y:S01]  /*21d0*/  LDS R12, [R10+0x400] ;  /* 0x000400000a0c7984 */ /* 0x000e620000000800 */
[----:B0-----:R-:W-:-:S02]  /*21e0*/  ISETP.NE.AND P0, PT, R8, RZ, PT ;  /* 0x000000ff0800720c */ /* 0x001fc40003f05270 */
[----:B-1----:R-:W-:-:S11]  /*21f0*/  ISETP.NE.AND P1, PT, R12, RZ, PT ;  /* 0x000000ff0c00720c */ /* 0x002fd60003f25270 */
[----:B------:R-:W-:Y:S05]  /*2200*/  @!P0 BRA `(.L_x_163) ;  /* 0x0000000000188947 */ /* 0x000fea0003800000 */
[----:B------:R-:W0:Y:S01]  /*2210*/  LDC.64 R10, c[0x0][0x380] ;  /* 0x0000e000ff0a7b82 */ /* 0x000e220000000a00 */
[----:B------:R-:W-:-:S05]  /*2220*/  LEA R15, R9, R0, 0x8 ;  /* 0x00000000090f7211 */ /* 0x000fca00078e40ff */
[----:B0-----:R-:W-:-:S04]  /*2230*/  IMAD.WIDE.U32 R14, R15, 0x8, R10 ;  /* 0x000000080f0e7825 */ /* 0x001fc800078e000a */
[----:B------:R-:W-:Y:S02]  /*2240*/  IMAD.MOV.U32 R10, RZ, RZ, R8 ;  /* 0x000000ffff0a7224 */ /* 0x000fe400078e0008 */
[----:B------:R-:W-:-:S05]  /*2250*/  IMAD.MOV.U32 R11, RZ, RZ, RZ ;  /* 0x000000ffff0b7224 */ /* 0x000fca00078e00ff */
[----:B------:R0:W-:Y:S02]  /*2260*/  REDG.E.ADD.64.STRONG.GPU desc[UR16][R14.64], R10 ;  /* 0x0000000a0e00798e */ /* 0x0001e4000c12e510 */
.L_x_163:
[----:B------:R-:W-:Y:S05]  /*2270*/  BSYNC.RECONVERGENT B2 ;  /* 0x0000000000027941 */ /* 0x000fea0003800200 */
.L_x_162:
[----:B------:R-:W-:Y:S04]  /*2280*/  BSSY.RECONVERGENT B2, `(.L_x_164) ;  /* 0x0000009000027945 */ /* 0x000fe80003800200 */
[----:B------:R-:W-:Y:S05]  /*2290*/  @!P1 BRA `(.L_x_165) ;  /* 0x00000000001c9947 */ /* 0x000fea0003800000 */
[----:B0-----:R-:W0:Y:S01]  /*22a0*/  LDC.64 R10, c[0x0][0x380] ;  /* 0x0000e000ff0a7b82 */ /* 0x001e220000000a00 */
[----:B------:R-:W-:-:S04]  /*22b0*/  IMAD R8, R9, 0x100, R0 ;  /* 0x0000010009087824 */ /* 0x000fc800078e0200 */
[----:B------:R-:W-:-:S04]  /*22c0*/  VIADD R15, R8, 0x100 ;  /* 0x00000100080f7836 */ /* 0x000fc80000000000 */
[----:B0-----:R-:W-:-:S04]  /*22d0*/  IMAD.WIDE.U32 R14, R15, 0x8, R10 ;  /* 0x000000080f0e7825 */ /* 0x001fc800078e000a */
[----:B------:R-:W-:Y:S02]  /*22e0*/  IMAD.MOV.U32 R10, RZ, RZ, R12 ;  /* 0x000000ffff0a7224 */ /* 0x000fe400078e000c */
[----:B------:R-:W-:-:S05]  /*22f0*/  IMAD.MOV.U32 R11, RZ, RZ, RZ ;  /* 0x000000ffff0b7224 */ /* 0x000fca00078e00ff */
[----:B------:R1:W-:Y:S02]  /*2300*/  REDG.E.ADD.64.STRONG.GPU desc[UR16][R14.64], R10 ;  /* 0x0000000a0e00798e */ /* 0x0003e4000c12e510 */
.L_x_165:
[----:B------:R-:W-:Y:S05]  /*2310*/  BSYNC.RECONVERGENT B2 ;  /* 0x0000000000027941 */ /* 0x000fea0003800200 */
.L_x_164:
[----:B------:R-:W-:-:S07]  /*2320*/  IADD3 R9, PT, PT, R9, 0x2, RZ ;  /* 0x0000000209097810 */ /* 0x000fce0007ffe0ff */
.L_x_161:
[----:B------:R-:W-:-:S13]  /*2330*/  ISETP.NE.AND P0, PT, R7, RZ, PT ;  /* 0x000000ff0700720c */ /* 0x000fda0003f05270 */
[----:B------:R-:W-:Y:S05]  /*2340*/  @!P0 BRA `(.L_x_160) ;  /* 0x0000000000288947 */ /* 0x000fea0003800000 */
[----:B------:R-:W-:-:S05]  /*2350*/  IMAD R8, R9, 0x400, R2 ;  /* 0x0000040009087824 */ /* 0x000fca00078e0202 */
[----:B------:R-:W4:Y:S02]  /*2360*/  LDS R12, [R8] ;  /* 0x00000000080c7984 */ /* 0x000f240000000800 */
[----:B----4-:R-:W-:-:S13]  /*2370*/  ISETP.NE.AND P0, PT, R12, RZ, PT ;  /* 0x000000ff0c00720c */ /* 0x010fda0003f05270 */
[----:B------:R-:W-:Y:S05]  /*2380*/  @!P0 BRA `(.L_x_160) ;  /* 0x0000000000188947 */ /* 0x000fea0003800000 */
[----:B0123--:R-:W0:Y:S01]  /*2390*/  LDC.64 R10, c[0x0][0x380] ;  /* 0x0000e000ff0a7b82 */ /* 0x00fe220000000a00 */
[----:B------:R-:W-:-:S04]  /*23a0*/  IMAD R9, R9, 0x100, R0 ;  /* 0x0000010009097824 */ /* 0x000fc800078e0200 */
[----:B0-----:R-:W-:-:S04]  /*23b0*/  IMAD.WIDE.U32 R8, R9, 0x8, R10 ;  /* 0x0000000809087825 */ /* 0x001fc800078e000a */
[----:B------:R-:W-:Y:S02]  /*23c0*/  IMAD.MOV.U32 R10, RZ, RZ, R12 ;  /* 0x000000ffff0a7224 */ /* 0x000fe400078e000c */
[----:B------:R-:W-:-:S05]  /*23d0*/  IMAD.MOV.U32 R11, RZ, RZ, RZ ;  /* 0x000000ffff0b7224 */ /* 0x000fca00078e00ff */
[----:B------:R4:W-:Y:S02]  /*23e0*/  REDG.E.ADD.64.STRONG.GPU desc[UR16][R8.64], R10 ;  /* 0x0000000a0800798e */ /* 0x0009e4000c12e510 */
.L_x_160:
[----:B------:R-:W-:Y:S05]  /*23f0*/  BSYNC.RECONVERGENT B1 ;  /* 0x0000000000017941 */ /* 0x000fea0003800200 */
.L_x_150:
[----:B------:R-:W-:-:S13]  /*2400*/  ISETP.GT.U32.AND P0, PT, R0, 0x7f, PT ;  /* 0x0000007f0000780c */ /* 0x000fda0003f04070 */
[----:B------:R-:W-:Y:S05]  /*2410*/  @P0 BRA `(.L_x_131) ;  /* 0x0000000800a00947 */ /* 0x000fea0003800000 */
[----:B------:R-:W-:Y:S01]  /*2420*/  ISETP.GE.U32.AND P0, PT, R13, 0x7, PT ;  /* 0x000000070d00780c */ /* 0x000fe20003f06070 */
[----:B----4-:R-:W-:-:S12]  /*2430*/  IMAD.MOV.U32 R9, RZ, RZ, RZ ;  /* 0x000000ffff097224 */ /* 0x010fd800078e00ff */
[----:B------:R-:W-:Y:S05]  /*2440*/  @!P0 BRA `(.L_x_166) ;  /* 0x0000000400248947 */ /* 0x000fea0003800000 */
[----:B------:R-:W4:Y:S01]  /*2450*/  LDC.64 R8, c[0x0][0x380] ;  /* 0x0000e000ff087b82 */ /* 0x000f220000000a00 */
[----:B0123--:R-:W-:-:S07]  /*2460*/  IMAD.MOV.U32 R15, RZ, RZ, RZ ;  /* 0x000000ffff0f7224 */ /* 0x00ffce00078e00ff */
.L_x_183:
[C---:B01234-:R-:W-:Y:S01]  /*2470*/  LEA R12, R15.reuse, R2, 0xa ;  /* 0x000000020f0c7211 */ /* 0x05ffe200078e50ff */
[C---:B------:R-:W-:Y:S01]  /*2480*/  IMAD R11, R15.reuse, 0x100, R0 ;  /* 0x000001000f0b7824 */ /* 0x040fe200078e0200 */
[----:B------:R-:W-:Y:S01]  /*2490*/  BSSY.RECONVERGENT B1, `(.L_x_167) ;  /* 0x0000011000017945 */ /* 0x000fe20003800200 */
[----:B------:R-:W-:Y:S02]  /*24a0*/  VIADD R15, R15, 0x8 ;  /* 0x000000080f0f7836 */ /* 0x000fe40000000000 */
[----:B------:R-:W0:Y:S01]  /*24b0*/  LDS R14, [R12+0x200] ;  /* 0x000200000c0e7984 */ /* 0x000e220000000800 */
[----:B----4-:R-:W-:-:S03]  /*24c0*/  IMAD.WIDE.U32 R10, R11, 0x8, R8 ;  /* 0x000000080b0a7825 */ /* 0x010fc600078e0008 */
[----:B------:R-:W1:Y:S04]  /*24d0*/  LDS R20, [R12+0x600] ;  /* 0x000600000c147984 */ /* 0x000e680000000800 */
[----:B------:R2:W3:Y:S04]  /*24e0*/  LDS R21, [R12+0xa00] ;  /* 0x000a00000c157984 */ /* 0x0004e80000000800 */
[----:B------:R2:W4:Y:S04]  /*24f0*/  LDS R22, [R12+0xe00] ;  /* 0x000e00000c167984 */ /* 0x0005280000000800 */
[----:B------:R2:W2:Y:S04]  /*2500*/  LDS R23, [R12+0x1200] ;  /* 0x001200000c177984 */ /* 0x0004a80000000800 */
[----:B------:R0:W2:Y:S04]  /*2510*/  LDS R24, [R12+0x1600] ;  /* 0x001600000c187984 */ /* 0x0000a80000000800 */
[----:B------:R0:W2:Y:S04]  /*2520*/  LDS R25, [R12+0x1a00] ;  /* 0x001a00000c197984 */ /* 0x0000a80000000800 */
[----:B------:R0:W2:Y:S02]  /*2530*/  LDS R26, [R12+0x1e00] ;  /* 0x001e00000c1a7984 */ /* 0x0000a40000000800 */
[----:B0-----:R-:W-:-:S02]  /*2540*/  ISETP.NE.AND P0, PT, R14, RZ, PT ;  /* 0x000000ff0e00720c */ /* 0x001fc40003f05270 */
[----:B-1----:R-:W-:-:S11]  /*2550*/  ISETP.NE.AND P1, PT, R20, RZ, PT ;  /* 0x000000ff1400720c */ /* 0x002fd60003f25270 */
[----:B---34-:R-:W-:Y:S05]  /*2560*/  @!P0 BRA `(.L_x_168) ;  /* 0x00000000000c8947 */ /* 0x018fea0003800000 */
[----:B--2---:R-:W-:Y:S02]  /*2570*/  IMAD.MOV.U32 R12, RZ, RZ, R14 ;  /* 0x000000ffff0c7224 */ /* 0x004fe400078e000e */
[----:B------:R-:W-:-:S05]  /*2580*/  IMAD.MOV.U32 R13, RZ, RZ, RZ ;  /* 0x000000ffff0d7224 */ /* 0x000fca00078e00ff */
[----:B------:R0:W-:Y:S02]  /*2590*/  REDG.E.ADD.64.STRONG.GPU desc[UR16][R10.64+0x400], R12 ;  /* 0x0004000c0a00798e */ /* 0x0001e4000c12e510 */
.L_x_168:
[----:B------:R-:W-:Y:S05]  /*25a0*/  BSYNC.RECONVERGENT B1 ;  /* 0x0000000000017941 */ /* 0x000fea0003800200 */
.L_x_167:
[----:B------:R-:W-:Y:S04]  /*25b0*/  BSSY.RECONVERGENT B1, `(.L_x_169) ;  /* 0x0000005000017945 */ /* 0x000fe80003800200 */
[----:B------:R-:W-:Y:S05]  /*25c0*/  @!P1 BRA `(.L_x_170) ;  /* 0x00000000000c9947 */ /* 0x000fea0003800000 */
[----:B0-2---:R-:W-:Y:S02]  /*25d0*/  IMAD.MOV.U32 R12, RZ, RZ, R20 ;  /* 0x000000ffff0c7224 */ /* 0x005fe400078e0014 */
[----:B------:R-:W-:-:S05]  /*25e0*/  IMAD.MOV.U32 R13, RZ, RZ, RZ ;  /* 0x000000ffff0d7224 */ /* 0x000fca00078e00ff */
[----:B------:R1:W-:Y:S02]  /*25f0*/  REDG.E.ADD.64.STRONG.GPU desc[UR16][R10.64+0xc00], R12 ;  /* 0x000c000c0a00798e */ /* 0x0003e4000c12e510 */
.L_x_170:
[----:B------:R-:W-:Y:S05]  /*2600*/  BSYNC.RECONVERGENT B1 ;  /* 0x0000000000017941 */ /* 0x000fea0003800200 */
.L_x_169:
[----:B------:R-:W-:Y:S01]  /*2610*/  ISETP.NE.AND P6, PT, R21, RZ, PT ;  /* 0x000000ff1500720c */ /* 0x000fe20003fc5270 */
[----:B------:R-:W-:Y:S01]  /*2620*/  BSSY.RECONVERGENT B1, `(.L_x_171) ;  /* 0x000000b000017945 */ /* 0x000fe20003800200 */
[----:B------:R-:W-:Y:S02]  /*2630*/  ISETP.NE.AND P0, PT, R15, R6, PT ;  /* 0x000000060f00720c */ /* 0x000fe40003f05270 */
[----:B------:R-:W-:Y:S02]  /*2640*/  ISETP.NE.AND P1, PT, R22, RZ, PT ;  /* 0x000000ff1600720c */ /* 0x000fe40003f25270 */
[----:B--2---:R-:W-:Y:S02]  /*2650*/  ISETP.NE.AND P2, PT, R23, RZ, PT ;  /* 0x000000ff1700720c */ /* 0x004fe40003f45270 */
[----:B------:R-:W-:Y:S02]  /*2660*/  ISETP.NE.AND P3, PT, R24, RZ, PT ;  /* 0x000000ff1800720c */ /* 0x000fe40003f65270 */
[----:B------:R-:W-:-:S02]  /*2670*/  ISETP.NE.AND P4, PT, R25, RZ, PT ;  /* 0x000000ff1900720c */ /* 0x000fc40003f85270 */
[----:B------:R-:W-:Y:S01]  /*2680*/  ISETP.NE.AND P5, PT, R26, RZ, PT ;  /* 0x000000ff1a00720c */ /* 0x000fe20003fa5270 */
[----:B------:R-:W-:-:S12]  /*2690*/  @!P6 BRA `(.L_x_172) ;  /* 0x00000000000ce947 */ /* 0x000fd80003800000 */
[----:B01----:R-:W-:Y:S01]  /*26a0*/  MOV R12, R21 ;  /* 0x00000015000c7202 */ /* 0x003fe20000000f00 */
[----:B------:R-:W-:-:S05]  /*26b0*/  IMAD.MOV.U32 R13, RZ, RZ, RZ ;  /* 0x000000ffff0d7224 */ /* 0x000fca00078e00ff */
[----:B------:R2:W-:Y:S02]  /*26c0*/  REDG.E.ADD.64.STRONG.GPU desc[UR16][R10.64+0x1400], R12 ;  /* 0x0014000c0a00798e */ /* 0x0005e4000c12e510 */
.L_x_172:
[----:B------:R-:W-:Y:S05]  /*26d0*/  BSYNC.RECONVERGENT B1 ;  /* 0x0000000000017941 */ /* 0x000fea0003800200 */
.L_x_171:
[----:B------:R-:W-:Y:S04]  /*26e0*/  BSSY.RECONVERGENT B1, `(.L_x_173) ;  /* 0x0000005000017945 */ /* 0x000fe80003800200 */
[----:B------:R-:W-:Y:S05]  /*26f0*/  @!P1 BRA `(.L_x_174) ;  /* 0x00000000000c9947 */ /* 0x000fea0003800000 */
[----:B012---:R-:W-:Y:S02]  /*2700*/  IMAD.MOV.U32 R12, RZ, RZ, R22 ;  /* 0x000000ffff0c7224 */ /* 0x007fe400078e0016 */
[----:B------:R-:W-:-:S05]  /*2710*/  IMAD.MOV.U32 R13, RZ, RZ, RZ ;  /* 0x000000ffff0d7224 */ /* 0x000fca00078e00ff */
[----:B------:R3:W-:Y:S02]  /*2720*/  REDG.E.ADD.64.STRONG.GPU desc[UR16][R10.64+0x1c00], R12 ;  /* 0x001c000c0a00798e */ /* 0x0007e4000c12e510 */
.L_x_174:
[----:B------:R-:W-:Y:S05]  /*2730*/  BSYNC.RECONVERGENT B1 ;  /* 0x0000000000017941 */ /* 0x000fea0003800200 */
.L_x_173:
[----:B------:R-:W-:Y:S04]  /*2740*/  BSSY.RECONVERGENT B1, `(.L_x_175) ;  /* 0x0000005000017945 */ /* 0x000fe80003800200 */
[----:B------:R-:W-:Y:S05]  /*2750*/  @!P2 BRA `(.L_x_176) ;  /* 0x00000000000ca947 */ /* 0x000fea0003800000 */
[----:B0123--:R-:W-:Y:S02]  /*2760*/  IMAD.MOV.U32 R12, RZ, RZ, R23 ;  /* 0x000000ffff0c7224 */ /* 0x00ffe400078e0017 */
[----:B------:R-:W-:-:S05]  /*2770*/  IMAD.MOV.U32 R13, RZ, RZ, RZ ;  /* 0x000000ffff0d7224 */ /* 0x000fca00078e00ff */
[----:B------:R4:W-:Y:S02]  /*2780*/  REDG.E.ADD.64.STRONG.GPU desc[UR16][R10.64+0x2400], R12 ;  /* 0x0024000c0a00798e */ /* 0x0009e4000c12e510 */
.L_x_176:
[----:B------:R-:W-:Y:S05]  /*2790*/  BSYNC.RECONVERGENT B1 ;  /* 0x0000000000017941 */ /* 0x000fea0003800200 */
.L_x_175:
[----:B------:R-:W-:Y:S04]  /*27a0*/  BSSY.RECONVERGENT B1, `(.L_x_177) ;  /* 0x0000005000017945 */ /* 0x000fe80003800200 */
[----:B------:R-:W-:Y:S05]  /*27b0*/  @!P3 BRA `(.L_x_178) ;  /* 0x00000000000cb947 */ /* 0x000fea0003800000 */
[----:B01234-:R-:W-:Y:S02]  /*27c0*/  HFMA2 R13, -RZ, RZ, 0, 0 ;  /* 0x00000000ff0d7431 */ /* 0x01ffe400000001ff */
[----:B------:R-:W-:-:S05]  /*27d0*/  IMAD.MOV.U32 R12, RZ, RZ, R24 ;  /* 0x000000ffff0c7224 */ /* 0x000fca00078e0018 */
[----:B------:R0:W-:Y:S02]  /*27e0*/  REDG.E.ADD.64.STRONG.GPU desc[UR16][R10.64+0x2c00], R12 ;  /* 0x002c000c0a00798e */ /* 0x0001e4000c12e510 */
.L_x_178:
[----:B------:R-:W-:Y:S05]  /*27f0*/  BSYNC.RECONVERGENT B1 ;  /* 0x0000000000017941 */ /* 0x000fea0003800200 */
.L_x_177:
[----:B------:R-:W-:Y:S04]  /*2800*/  BSSY.RECONVERGENT B1, `(.L_x_179) ;  /* 0x0000005000017945 */ /* 0x000fe80003800200 */
[----:B------:R-:W-:Y:S05]  /*2810*/  @!P4 BRA `(.L_x_180) ;  /* 0x00000000000cc947 */ /* 0x000fea0003800000 */
[----:B01234-:R-:W-:Y:S02]  /*2820*/  IMAD.MOV.U32 R12, RZ, RZ, R25 ;  /* 0x000000ffff0c7224 */ /* 0x01ffe400078e0019 */
[----:B------:R-:W-:-:S05]  /*2830*/  IMAD.MOV.U32 R13, RZ, RZ, RZ ;  /* 0x000000ffff0d7224 */ /* 0x000fca00078e00ff */
[----:B------:R0:W-:Y:S02]  /*2840*/  REDG.E.ADD.64.STRONG.GPU desc[UR16][R10.64+0x3400], R12 ;  /* 0x0034000c0a00798e */ /* 0x0001e4000c12e510 */
.L_x_180:
[----:B------:R-:W-:Y:S05]  /*2850*/  BSYNC.RECONVERGENT B1 ;  /* 0x0000000000017941 */ /* 0x000fea0003800200 */
.L_x_179:
[----:B------:R-:W-:Y:S04]  /*2860*/  BSSY.RECONVERGENT B1, `(.L_x_181) ;  /* 0x0000005000017945 */ /* 0x000fe80003800200 */
[----:B------:R-:W-:Y:S05]  /*2870*/  @!P5 BRA `(.L_x_182) ;  /* 0x00000000000cd947 */ /* 0x000fea0003800000 */
[----:B01234-:R-:W-:Y:S02]  /*2880*/  IMAD.MOV.U32 R12, RZ, RZ, R26 ;  /* 0x000000ffff0c7224 */ /* 0x01ffe400078e001a */
[----:B------:R-:W-:-:S05]  /*2890*/  IMAD.MOV.U32 R13, RZ, RZ, RZ ;  /* 0x000000ffff0d7224 */ /* 0x000fca00078e00ff */
[----:B------:R0:W-:Y:S02]  /*28a0*/  REDG.E.ADD.64.STRONG.GPU desc[UR16][R10.64+0x3c00], R12 ;  /* 0x003c000c0a00798e */ /* 0x0001e4000c12e510 */
.L_x_182:
[----:B------:R-:W-:Y:S05]  /*28b0*/  BSYNC.RECONVERGENT B1 ;  /* 0x0000000000017941 */ /* 0x000fea0003800200 */
.L_x_181:
[----:B------:R-:W-:Y:S05]  /*28c0*/  @P0 BRA `(.L_x_183) ;  /* 0xfffffff800e80947 */ /* 0x000fea000383ffff */
[----:B------:R-:W-:-:S07]  /*28d0*/  IMAD.MOV.U32 R9, RZ, RZ, R6 ;  /* 0x000000ffff097224 */ /* 0x000fce00078e0006 */
.L_x_166:
[----:B------:R-:W-:-:S13]  /*28e0*/  ISETP.NE.AND P0, PT, R17, RZ, PT ;  /* 0x000000ff1100720c */ /* 0x000fda0003f05270 */
[----:B------:R-:W-:Y:S05]  /*28f0*/  @!P0 BRA `(.L_x_131) ;  /* 0x0000000400688947 */ /* 0x000fea0003800000 */
[----:B------:R-:W-:-:S13]  /*2900*/  ISETP.GE.U32.AND P0, PT, R18, 0x3, PT ;  /* 0x000000031200780c */ /* 0x000fda0003f06070 */
[----:B------:R-:W-:Y:S05]  /*2910*/  @!P0 BRA `(.L_x_184) ;  /* 0x0000000000c08947 */ /* 0x000fea0003800000 */
[----:B------:R-:W-:Y:S01]  /*2920*/  IMAD R8, R9, 0x400, R2 ;  /* 0x0000040009087824 */ /* 0x000fe200078e0202 */
[----:B------:R-:W-:Y:S04]  /*2930*/  BSSY.RECONVERGENT B1, `(.L_x_185) ;  /* 0x000000f000017945 */ /* 0x000fe80003800200 */
[----:B01234-:R-:W0:Y:S04]  /*2940*/  LDS R12, [R8+0x200] ;  /* 0x00020000080c7984 */ /* 0x01fe280000000800 */
        /* <DEDUP_REMOVED lines=9> */
[----:B------:R-:W-:-:S05]  /*29e0*/  LEA R13, R9, R0, 0x8 ;  /* 0x00000000090d7211 */ /* 0x000fca00078e40ff */
[----:B0-----:R-:W-:-:S04]  /*29f0*/  IMAD.WIDE.U32 R10, R13, 0x8, R10 ;  /* 0x000000080d0a7825 */ /* 0x001fc800078e000a */
[----:B------:R-:W-:-:S05]  /*2a00*/  IMAD.MOV.U32 R13, RZ, RZ, RZ ;  /* 0x000000ffff0d7224 */ /* 0x000fca00078e00ff */
[----:B------:R0:W-:Y:S02]  /*2a10*/  REDG.E.ADD.64.STRONG.GPU desc[UR16][R10.64+0x400], R12 ;  /* 0x0004000c0a00798e */ /* 0x0001e4000c12e510 */
.L_x_186:
[----:B------:R-:W-:Y:S05]  /*2a20*/  BSYNC.RECONVERGENT B1 ;  /* 0x0000000000017941 */ /* 0x000fea0003800200 */
.L_x_185:
[----:B------:R-:W-:Y:S04]  /*2a30*/  BSSY.RECONVERGENT B1, `(.L_x_187) ;  /* 0x0000009000017945 */ /* 0x000fe80003800200 */
[----:B------:R-:W-:Y:S05]  /*2a40*/  @!P1 BRA `(.L_x_188) ;  /* 0x00000000001c9947 */ /* 0x000fea0003800000 */
[----:B0-----:R-:W0:Y:S01]  /*2a50*/  LDC.64 R10, c[0x0][0x380] ;  /* 0x0000e000ff0a7b82 */ /* 0x001e220000000a00 */
[----:B------:R-:W-:Y:S02]  /*2a60*/  IMAD R13, R9, 0x100, R0 ;  /* 0x00000100090d7824 */ /* 0x000fe400078e0200 */
[----:B------:R-:W-:Y:S02]  /*2a70*/  IMAD.MOV.U32 R12, RZ, RZ, R14 ;  /* 0x000000ffff0c7224 */ /* 0x000fe400078e000e */
[----:B------:R-:W-:-:S04]  /*2a80*/  VIADD R13, R13, 0x100 ;  /* 0x000001000d0d7836 */ /* 0x000fc80000000000 */
[----:B0-----:R-:W-:-:S04]  /*2a90*/  IMAD.WIDE.U32 R10, R13, 0x8, R10 ;  /* 0x000000080d0a7825 */ /* 0x001fc800078e000a */
[----:B------:R-:W-:-:S05]  /*2aa0*/  IMAD.MOV.U32 R13, RZ, RZ, RZ ;  /* 0x000000ffff0d7224 */ /* 0x000fca00078e00ff */
[----:B------:R1:W-:Y:S02]  /*2ab0*/  REDG.E.ADD.64.STRONG.GPU desc[UR16][R10.64+0x400], R12 ;  /* 0x0004000c0a00798e */ /* 0x0003e4000c12e510 */
.L_x_188:
[----:B------:R-:W-:Y:S05]  /*2ac0*/  BSYNC.RECONVERGENT B1 ;  /* 0x0000000000017941 */ /* 0x000fea0003800200 */
.L_x_187:
[----:B------:R-:W-:Y:S04]  /*2ad0*/  BSSY.RECONVERGENT B1, `(.L_x_189) ;  /* 0x0000009000017945 */ /* 0x000fe80003800200 */
[----:B------:R-:W-:Y:S05]  /*2ae0*/  @!P2 BRA `(.L_x_190) ;  /* 0x00000000001ca947 */ /* 0x000fea0003800000 */
[----:B01----:R-:W0:Y:S01]  /*2af0*/  LDC.64 R10, c[0x0][0x380] ;  /* 0x0000e000ff0a7b82 */ /* 0x003e220000000a00 */
[----:B------:R-:W-:Y:S02]  /*2b00*/  IMAD R13, R9, 0x100, R0 ;  /* 0x00000100090d7824 */ /* 0x000fe400078e0200 */
[----:B------:R-:W-:-:S03]  /*2b10*/  IMAD.MOV.U32 R12, RZ, RZ, R15 ;  /* 0x000000ffff0c7224 */ /* 0x000fc600078e000f */
[----:B------:R-:W-:-:S05]  /*2b20*/  IADD3 R13, PT, PT, R13, 0x200, RZ ;  /* 0x000002000d0d7810 */ /* 0x000fca0007ffe0ff */
[----:B0-----:R-:W-:-:S04]  /*2b30*/  IMAD.WIDE.U32 R10, R13, 0x8, R10 ;  /* 0x000000080d0a7825 */ /* 0x001fc800078e000a */
[----:B------:R-:W-:-:S05]  /*2b40*/  IMAD.MOV.U32 R13, RZ, RZ, RZ ;  /* 0x000000ffff0d7224 */ /* 0x000fca00078e00ff */
[----:B------:R2:W-:Y:S02]  /*2b50*/  REDG.E.ADD.64.STRONG.GPU desc[UR16][R10.64+0x400], R12 ;  /* 0x0004000c0a00798e */ /* 0x0005e4000c12e510 */
.L_x_190:
[----:B------:R-:W-:Y:S05]  /*2b60*/  BSYNC.RECONVERGENT B1 ;  /* 0x0000000000017941 */ /* 0x000fea0003800200 */
.L_x_189:
        /* <DEDUP_REMOVED lines=9> */
.L_x_192:
[----:B------:R-:W-:Y:S05]  /*2c00*/  BSYNC.RECONVERGENT B1 ;  /* 0x0000000000017941 */ /* 0x000fea0003800200 */
.L_x_191:
[----:B------:R-:W-:-:S07]  /*2c10*/  IADD3 R9, PT, PT, R9, 0x4, RZ ;  /* 0x0000000409097810 */ /* 0x000fce0007ffe0ff */
.L_x_184:
[----:B------:R-:W-:-:S13]  /*2c20*/  ISETP.NE.AND P0, PT, R16, RZ, PT ;  /* 0x000000ff1000720c */ /* 0x000fda0003f05270 */
[----:B------:R-:W-:Y:S05]  /*2c30*/  @!P0 BRA `(.L_x_131) ;  /* 0x0000000000988947 */ /* 0x000fea0003800000 */
[----:B------:R-:W-:-:S13]  /*2c40*/  ISETP.NE.AND P0, PT, R19, RZ, PT ;  /* 0x000000ff1300720c */ /* 0x000fda0003f05270 */
[----:B------:R-:W-:Y:S05]  /*2c50*/  @!P0 BRA `(.L_x_193) ;  /* 0x0000000000648947 */ /* 0x000fea0003800000 */
[----:B01234-:R-:W-:Y:S01]  /*2c60*/  IMAD R10, R9, 0x400, R2 ;  /* 0x00000400090a7824 */ /* 0x01ffe200078e0202 */
[----:B------:R-:W-:Y:S04]  /*2c70*/  BSSY.RECONVERGENT B1, `(.L_x_194) ;  /* 0x000000c000017945 */ /* 0x000fe80003800200 */
[----:B------:R-:W0:Y:S04]  /*2c80*/  LDS R6, [R10+0x200] ;  /* 0x000200000a067984 */ /* 0x000e280000000800 */
[----:B------:R-:W1:Y:S01]  /*2c90*/  LDS R8, [R10+0x600] ;  /* 0x000600000a087984 */ /* 0x000e620000000800 */
[----:B0-----:R-:W-:-:S02]  /*2ca0*/  ISETP.NE.AND P0, PT, R6, RZ, PT ;  /* 0x000000ff0600720c */ /* 0x001fc40003f05270 */
[----:B-1----:R-:W-:-:S11]  /*2cb0*/  ISETP.NE.AND P1, PT, R8, RZ, PT ;  /* 0x000000ff0800720c */ /* 0x002fd60003f25270 */
[----:B------:R-:W-:Y:S05]  /*2cc0*/  @!P0 BRA `(.L_x_195) ;  /* 0x0000000000188947 */ /* 0x000fea0003800000 */
[----:B------:R-:W0:Y:S01]  /*2cd0*/  LDC.64 R10, c[0x0][0x380] ;  /* 0x0000e000ff0a7b82 */ /* 0x000e220000000a00 */
[----:B------:R-:W-:-:S04]  /*2ce0*/  IMAD R13, R9, 0x100, R0 ;  /* 0x00000100090d7824 */ /* 0x000fc800078e0200 */
[----:B0-----:R-:W-:-:S04]  /*2cf0*/  IMAD.WIDE.U32 R12, R13, 0x8, R10 ;  /* 0x000000080d0c7825 */ /* 0x001fc800078e000a */
[----:B------:R-:W-:Y:S02]  /*2d00*/  IMAD.MOV.U32 R10, RZ, RZ, R6 ;  /* 0x000000ffff0a7224 */ /* 0x000fe400078e0006 */
[----:B------:R-:W-:-:S05]  /*2d10*/  IMAD.MOV.U32 R11, RZ, RZ, RZ ;  /* 0x000000ffff0b7224 */ /* 0x000fca00078e00ff */
[----:B------:R0:W-:Y:S02]  /*2d20*/  REDG.E.ADD.64.STRONG.GPU desc[UR16][R12.64+0x400], R10 ;  /* 0x0004000a0c00798e */ /* 0x0001e4000c12e510 */
.L_x_195:
[----:B------:R-:W-:Y:S05]  /*2d30*/  BSYNC.RECONVERGENT B1 ;  /* 0x0000000000017941 */ /* 0x000fea0003800200 */
.L_x_194:
[----:B------:R-:W-:Y:S04]  /*2d40*/  BSSY.RECONVERGENT B1, `(.L_x_196) ;  /* 0x0000009000017945 */ /* 0x000fe80003800200 */
[----:B------:R-:W-:Y:S05]  /*2d50*/  @!P1 BRA `(.L_x_197) ;  /* 0x00000000001c9947 */ /* 0x000fea0003800000 */
[----:B0-----:R-:W0:Y:S01]  /*2d60*/  LDC.64 R10, c[0x0][0x380] ;  /* 0x0000e000ff0a7b82 */ /* 0x001e220000000a00 */
[----:B------:R-:W-:-:S04]  /*2d70*/  IMAD R6, R9, 0x100, R0 ;  /* 0x0000010009067824 */ /* 0x000fc800078e0200 */
[----:B------:R-:W-:-:S04]  /*2d80*/  VIADD R13, R6, 0x100 ;  /* 0x00000100060d7836 */ /* 0x000fc80000000000 */
[----:B0-----:R-:W-:Y:S01]  /*2d90*/  IMAD.WIDE.U32 R12, R13, 0x8, R10 ;  /* 0x000000080d0c7825 */ /* 0x001fe200078e000a */
[----:B------:R-:W-:-:S03]  /*2da0*/  MOV R10, R8 ;  /* 0x00000008000a7202 */ /* 0x000fc60000000f00 */
[----:B------:R-:W-:-:S05]  /*2db0*/  IMAD.MOV.U32 R11, RZ, RZ, RZ ;  /* 0x000000ffff0b7224 */ /* 0x000fca00078e00ff */
[----:B------:R1:W-:Y:S02]  /*2dc0*/  REDG.E.ADD.64.STRONG.GPU desc[UR16][R12.64+0x400], R10 ;  /* 0x0004000a0c00798e */ /* 0x0003e4000c12e510 */
.L_x_197:
[----:B------:R-:W-:Y:S05]  /*2dd0*/  BSYNC.RECONVERGENT B1 ;  /* 0x0000000000017941 */ /* 0x000fea0003800200 */
.L_x_196:
[----:B------:R-:W-:-:S07]  /*2de0*/  VIADD R9, R9, 0x2 ;  /* 0x0000000209097836 */ /* 0x000fce0000000000 */
.L_x_193:
[----:B------:R-:W-:-:S13]  /*2df0*/  ISETP.NE.AND P0, PT, R7, RZ, PT ;  /* 0x000000ff0700720c */ /* 0x000fda0003f05270 */
[----:B------:R-:W-:Y:S05]  /*2e00*/  @!P0 BRA `(.L_x_131) ;  /* 0x0000000000248947 */ /* 0x000fea0003800000 */
[----:B------:R-:W-:-:S05]  /*2e10*/  IMAD R6, R9, 0x400, R2 ;  /* 0x0000040009067824 */ /* 0x000fca00078e0202 */
[----:B------:R-:W5:Y:S02]  /*2e20*/  LDS R8, [R6+0x200] ;  /* 0x0002000006087984 */ /* 0x000f640000000800 */
[----:B-----5:R-:W-:-:S13]  /*2e30*/  ISETP.NE.AND P0, PT, R8, RZ, PT ;  /* 0x000000ff0800720c */ /* 0x020fda0003f05270 */
[----:B------:R-:W-:Y:S05]  /*2e40*/  @!P0 BRA `(.L_x_131) ;  /* 0x0000000000148947 */ /* 0x000fea0003800000 */
[----:B------:R-:W5:Y:S01]  /*2e50*/  LDC.64 R6, c[0x0][0x380] ;  /* 0x0000e000ff067b82 */ /* 0x000f620000000a00 */
[----:B------:R-:W-:-:S04]  /*2e60*/  IMAD R9, R9, 0x100, R0 ;  /* 0x0000010009097824 */ /* 0x000fc800078e0200 */
[----:B-----5:R-:W-:-:S04]  /*2e70*/  IMAD.WIDE.U32 R6, R9, 0x8, R6 ;  /* 0x0000000809067825 */ /* 0x020fc800078e0006 */
[----:B------:R-:W-:-:S05]  /*2e80*/  IMAD.MOV.U32 R9, RZ, RZ, RZ ;  /* 0x000000ffff097224 */ /* 0x000fca00078e00ff */
[----:B------:R0:W-:Y:S02]  /*2e90*/  REDG.E.ADD.64.STRONG.GPU desc[UR16][R6.64+0x400], R8 ;  /* 0x000400080600798e */ /* 0x0001e4000c12e510 */
.L_x_131:
[----:B------:R-:W-:Y:S05]  /*2ea0*/  BSYNC.RECONVERGENT B0 ;  /* 0x0000000000007941 */ /* 0x000fea0003800200 */
.L_x_130:
[----:B------:R-:W1:Y:S01]  /*2eb0*/  LDCU.64 UR4, c[0x0][0x390] ;  /* 0x00007200ff0477ac */ /* 0x000e620008000a00 */
[----:B------:R-:W-:-:S04]  /*2ec0*/  UIADD3 UR6, UP1, UPT, UR6, 0x1, URZ ;  /* 0x0000000106067890 */ /* 0x000fc8000ff3e0ff */
[----:B------:R-:W-:Y:S02]  /*2ed0*/  UIADD3.X UR7, UPT, UPT, URZ, UR7, URZ, UP1, !UPT ;  /* 0x00000007ff077290 */ /* 0x000fe40008ffe4ff */
[----:B-1----:R-:W-:-:S04]  /*2ee0*/  UIADD3 UR9, UP0, UPT, UR4, -0x1, URZ ;  /* 0xffffffff04097890 */ /* 0x002fc8000ff1e0ff */
[----:B------:R-:W-:-:S04]  /*2ef0*/  UIADD3.X UR10, UPT, UPT, UR5, -0x1, URZ, UP0, !UPT ;  /* 0xffffffff050a7890 */ /* 0x000fc800087fe4ff */
[----:B------:R-:W-:-:S04]  /*2f00*/  USHF.R.U64 UR9, UR9, 0x1e, UR10 ;  /* 0x0000001e09097899 */ /* 0x000fc8000800120a */
[----:B------:R-:W-:-:S04]  /*2f10*/  UIADD3 UR9, UP0, UPT, UR9, 0x1, URZ ;  /* 0x0000000109097890 */ /* 0x000fc8000ff1e0ff */
[----:B------:R-:W-:Y:S02]  /*2f20*/  ULEA.HI.X UR10, UR10, URZ, URZ, 0x2, UP0 ;  /* 0x000000ff0a0a7291 */ /* 0x000fe400080f14ff */
[----:B------:R-:W-:-:S04]  /*2f30*/  UISETP.LT.U32.AND UP0, UPT, UR9, UR4, UPT ;  /* 0x000000040900728c */ /* 0x000fc8000bf01070 */
[----:B------:R-:W-:-:S04]  /*2f40*/  UISETP.LT.U32.AND.EX UP0, UPT, UR10, UR5, UPT, UP0 ;  /* 0x000000050a00728c */ /* 0x000fc8000bf01100 */
[----:B------:R-:W-:Y:S02]  /*2f50*/  USEL UR4, UR9, UR4, UP0 ;  /* 0x0000000409047287 */ /* 0x000fe40008000000 */
[----:B------:R-:W-:Y:S02]  /*2f60*/  USEL UR5, UR10, UR5, UP0 ;  /* 0x000000050a057287 */ /* 0x000fe40008000000 */
[----:B------:R-:W-:-:S04]  /*2f70*/  UISETP.NE.U32.AND UP0, UPT, UR6, UR4, UPT ;  /* 0x000000040600728c */ /* 0x000fc8000bf05070 */
[----:B------:R-:W-:Y:S01]  /*2f80*/  UISETP.NE.AND.EX UP0, UPT, UR7, UR5, UPT, UP0 ;  /* 0x000000050700728c */ /* 0x000fe2000bf05300 */
[----:B------:R-:W-:Y:S08]  /*2f90*/  BAR.SYNC.DEFER_BLOCKING 0x0 ;  /* 0x0000000000007b1d */ /* 0x000ff00000010000 */
[----:B------:R-:W-:Y:S05]  /*2fa0*/  BRA.U UP0, `(.L_x_198) ;  /* 0xffffffd100807547 */ /* 0x000fea000b83ffff */
[----:B------:R-:W-:Y:S05]  /*2fb0*/  EXIT ;  /* 0x000000000000794d */ /* 0x000fea0003800000 */
.L_x_199:
        /* <DEDUP_REMOVED lines=12> */
.L_x_206:


//--------------------- .text._ZN3cub18CUB_300001_SM_10006detail10radix_sort31DeviceRadixSortSingleTileKernelINS1_5radix10policy_hubImmyE10Policy1000ELNS0_9SortOrderE0EmmyNS1_21identity_decomposer_tEEEvPKT1_PSA_PKT2_PSE_T3_iiT4_ --------------------------
	.section	.text._ZN3cub18CUB_300001_SM_10006detail10radix_sort31DeviceRadixSortSingleTileKernelINS1_5radix10policy_hubImmyE10Policy1000ELNS0_9SortOrderE0EmmyNS1_21identity_decomposer_tEEEvPKT1_PSA_PKT2_PSE_T3_iiT4_,"ax",@progbits
	.align	128
        .global         _ZN3cub18CUB_300001_SM_10006detail10radix_sort31DeviceRadixSortSingleTileKernelINS1_5radix10policy_hubImmyE10Policy1000ELNS0_9SortOrderE0EmmyNS1_21identity_decomposer_tEEEvPKT1_PSA_PKT2_PSE_T3_iiT4_
        .type           _ZN3cub18CUB_300001_SM_10006detail10radix_sort31DeviceRadixSortSingleTileKernelINS1_5radix10policy_hubImmyE10Policy1000ELNS0_9SortOrderE0EmmyNS1_21identity_decomposer_tEEEvPKT1_PSA_PKT2_PSE_T3_iiT4_,@function
        .size           _ZN3cub18CUB_300001_SM_10006detail10radix_sort31DeviceRadixSortSingleTileKernelINS1_5radix10policy_hubImmyE10Policy1000ELNS0_9SortOrderE0EmmyNS1_21identity_decomposer_tEEEvPKT1_PSA_PKT2_PSE_T3_iiT4_,(.L_x_207 - _ZN3cub18CUB_300001_SM_10006detail10radix_sort31DeviceRadixSortSingleTileKernelINS1_5radix10policy_hubImmyE10Policy1000ELNS0_9SortOrderE0EmmyNS1_21identity_decomposer_tEEEvPKT1_PSA_PKT2_PSE_T3_iiT4_)
        .other          _ZN3cub18CUB_300001_SM_10006detail10radix_sort31DeviceRadixSortSingleTileKernelINS1_5radix10policy_hubImmyE10Policy1000ELNS0_9SortOrderE0EmmyNS1_21identity_decomposer_tEEEvPKT1_PSA_PKT2_PSE_T3_iiT4_,@"STO_CUDA_ENTRY STV_DEFAULT"
_ZN3cub18CUB_300001_SM_10006detail10radix_sort31DeviceRadixSortSingleTileKernelINS1_5radix10policy_hubImmyE10Policy1000ELNS0_9SortOrderE0EmmyNS1_21identity_decomposer_tEEEvPKT1_PSA_PKT2_PSE_T3_iiT4_:
.text._ZN3cub18CUB_300001_SM_10006detail10radix_sort31DeviceRadixSortSingleTileKernelINS1_5radix10policy_hubImmyE10Policy1000ELNS0_9SortOrderE0EmmyNS1_21identity_decomposer_tEEEvPKT1_PSA_PKT2_PSE_T3_iiT4_:
[----:B------:R-:W-:Y:S01]  /*0000*/  LDC R1, c[0x0][0x37c] ;  /* 0x0000df00ff017b82 */ /* 0x000fe20000000800 */
[----:B------:R-:W0:Y:S01]  /*0010*/  S2R R0, SR_TID.X ;  /* 0x0000000000007919 */ /* 0x000e220000002100 */
[----:B------:R-:W1:Y:S06]  /*0020*/  LDCU UR4, c[0x0][0x3a0] ;  /* 0x00007400ff0477ac */ /* 0x000e6c0008000800 */
[----:B------:R-:W2:Y:S01]  /*0030*/  LDC.64 R4, c[0x0][0x380] ;  /* 0x0000e000ff047b82 */ /* 0x000ea20000000a00 */
[----:B------:R-:W-:Y:S01]  /*0040*/  IMAD.MOV.U32 R12, RZ, RZ, -0x1 ;  /* 0xffffffffff0c7424 */ /* 0x000fe200078e00ff */
[----:B------:R-:W-:Y:S01]  /*0050*/  MOV R17, 0xffffffff ;  /* 0xffffffff00117802 */ /* 0x000fe20000000f00 */
[----:B------:R-:W3:Y:S01]  /*0060*/  LDCU.64 UR10, c[0x0][0x358] ;  /* 0x00006b00ff0a77ac */ /* 0x000ee20008000a00 */
[----:B------:R-:W-:-:S02]  /*0070*/  IMAD.MOV.U32 R13, RZ, RZ, -0x1 ;  /* 0xffffffffff0d7424 */ /* 0x000fc400078e00ff */
[----:B------:R-:W-:Y:S01]  /*0080*/  IMAD.MOV.U32 R14, RZ, RZ, -0x1 ;  /* 0xffffffffff0e7424 */ /* 0x000fe200078e00ff */
[----:B------:R-:W4:Y:S01]  /*0090*/  LDCU.64 UR6, c[0x0][0x3a8] ;  /* 0x00007500ff0677ac */ /* 0x000f220008000a00 */
[----:B------:R-:W-:Y:S01]  /*00a0*/  IMAD.MOV.U32 R15, RZ, RZ, -0x1 ;  /* 0xffffffffff0f7424 */ /* 0x000fe200078e00ff */
[----:B------:R-:W4:Y:S01]  /*00b0*/  LDC.64 R6, c[0x0][0x390] ;  /* 0x0000e400ff067b82 */ /* 0x000f220000000a00 */
[----:B------:R-:W-:Y:S01]  /*00c0*/  IMAD.MOV.U32 R16, RZ, RZ, -0x1 ;  /* 0xffffffffff107424 */ /* 0x000fe200078e00ff */
[----:B------:R-:W0:Y:S01]  /*00d0*/  LDCU UR9, c[0x0][0x3ac] ;  /* 0x00007580ff0977ac */ /* 0x000e220008000800 */
[----:B------:R-:W-:Y:S02]  /*00e0*/  IMAD.MOV.U32 R18, RZ, RZ, -0x1 ;  /* 0xffffffffff127424 */ /* 0x000fe400078e00ff */
[----:B------:R-:W-:Y:S02]  /*00f0*/  IMAD.MOV.U32 R19, RZ, RZ, -0x1 ;  /* 0xffffffffff137424 */ /* 0x000fe400078e00ff */
[----:B------:R-:W-:-:S02]  /*0100*/  IMAD.MOV.U32 R20, RZ, RZ, -0x1 ;  /* 0xffffffffff147424 */ /* 0x000fc400078e00ff */
[----:B------:R-:W-:Y:S02]  /*0110*/  IMAD.MOV.U32 R21, RZ, RZ, -0x1 ;  /* 0xffffffffff157424 */ /* 0x000fe400078e00ff */
[----:B------:R-:W-:Y:S02]  /*0120*/  IMAD.MOV.U32 R22, RZ, RZ, -0x1 ;  /* 0xffffffffff167424 */ /* 0x000fe400078e00ff */
[----:B------:R-:W-:Y:S02]  /*0130*/  IMAD.MOV.U32 R23, RZ, RZ, -0x1 ;  /* 0xffffffffff177424 */ /* 0x000fe400078e00ff */
[----:B------:R-:W-:Y:S02]  /*0140*/  IMAD.MOV.U32 R24, RZ, RZ, -0x1 ;  /* 0xffffffffff187424 */ /* 0x000fe400078e00ff */
[----:B------:R-:W-:Y:S02]  /*0150*/  IMAD.MOV.U32 R25, RZ, RZ, -0x1 ;  /* 0xffffffffff197424 */ /* 0x000fe400078e00ff */
[----:B------:R-:W-:-:S02]  /*0160*/  IMAD.MOV.U32 R26, RZ, RZ, -0x1 ;  /* 0xffffffffff1a7424 */ /* 0x000fc400078e00ff */
[----:B0-----:R-:W-:Y:S02]  /*0170*/  IMAD R9, R0, 0x9, RZ ;  /* 0x0000000900097824 */ /* 0x001fe400078e02ff */
[----:B------:R-:W-:Y:S02]  /*0180*/  IMAD.MOV.U32 R27, RZ, RZ, -0x1 ;  /* 0xffffffffff1b7424 */ /* 0x000fe400078e00ff */
[C---:B------:R-:W-:Y:S01]  /*0190*/  VIADD R2, R9.reuse, 0x1 ;  /* 0x0000000109027836 */ /* 0x040fe20000000000 */
[C---:B-1----:R-:W-:Y:S01]  /*01a0*/  ISETP.GE.AND P6, PT, R9.reuse, UR4, PT ;  /* 0x0000000409007c0c */ /* 0x042fe2000bfc6270 */
[C---:B------:R-:W-:Y:S02]  /*01b0*/  VIADD R3, R9.reuse, 0x2 ;  /* 0x0000000209037836 */ /* 0x040fe40000000000 */
[C---:B------:R-:W-:Y:S01]  /*01c0*/  VIADD R8, R9.reuse, 0x3 ;  /* 0x0000000309087836 */ /* 0x040fe20000000000 */
[----:B------:R-:W-:Y:S01]  /*01d0*/  ISETP.GE.AND P5, PT, R2, UR4, PT ;  /* 0x0000000402007c0c */ /* 0x000fe2000bfa6270 */
[----:B------:R-:W-:Y:S01]  /*01e0*/  VIADD R2, R9, 0x4 ;  /* 0x0000000409027836 */ /* 0x000fe20000000000 */
[----:B------:R-:W-:Y:S01]  /*01f0*/  ISETP.GE.AND P0, PT, R3, UR4, PT ;  /* 0x0000000403007c0c */ /* 0x000fe2000bf06270 */
[C---:B------:R-:W-:Y:S01]  /*0200*/  VIADD R3, R9.reuse, 0x5 ;  /* 0x0000000509037836 */ /* 0x040fe20000000000 */
[----:B------:R-:W-:Y:S01]  /*0210*/  ISETP.GE.AND P1, PT, R8, UR4, PT ;  /* 0x0000000408007c0c */ /* 0x000fe2000bf26270 */
[----:B--2---:R-:W-:Y:S01]  /*0220*/  IMAD.WIDE.U32 R4, R9, 0x8, R4 ;  /* 0x0000000809047825 */ /* 0x004fe200078e0004 */
[----:B------:R-:W-:-:S02]  /*0230*/  ISETP.GE.AND P2, PT, R2, UR4, PT ;  /* 0x0000000402007c0c */ /* 0x000fc4000bf46270 */
[----:B------:R-:W-:Y:S01]  /*0240*/  ISETP.GE.AND P3, PT, R3, UR4, PT ;  /* 0x0000000403007c0c */ /* 0x000fe2000bf66270 */
[----:B------:R-:W-:Y:S01]  /*0250*/  IMAD.MOV.U32 R2, RZ, RZ, -0x1 ;  /* 0xffffffffff027424 */ /* 0x000fe200078e00ff */
[----:B------:R-:W-:Y:S01]  /*0260*/  P2R R8, PR, RZ, 0x20 ;  /* 0x00000020ff087803 */ /* 0x000fe20000000000 */
[----:B------:R-:W-:Y:S02]  /*0270*/  IMAD.MOV.U32 R3, RZ, RZ, -0x1 ;  /* 0xffffffffff037424 */ /* 0x000fe400078e00ff */
[C---:B------:R-:W-:Y:S01]  /*0280*/  VIADD R10, R9.reuse, 0x6 ;  /* 0x00000006090a7836 */ /* 0x040fe20000000000 */
[----:B---3--:R0:W5:Y:S01]  /*0290*/  @!P5 LDG.E.64 R12, desc[UR10][R4.64+0x8] ;  /* 0x0000080a040cd981 */ /* 0x008162000c1e1b00 */
[C---:B------:R-:W-:Y:S02]  /*02a0*/  VIADD R11, R9.reuse, 0x7 ;  /* 0x00000007090b7836 */ /* 0x040fe40000000000 */
[C---:B------:R-:W-:Y:S01]  /*02b0*/  VIADD R46, R9.reuse, 0x8 ;  /* 0x00000008092e7836 */ /* 0x040fe20000000000 */
[----:B------:R0:W5:Y:S01]  /*02c0*/  @!P6 LDG.E.64 R2, desc[UR10][R4.64] ;  /* 0x0000000a0402e981 */ /* 0x000162000c1e1b00 */
[----:B------:R-:W-:Y:S01]  /*02d0*/  ISETP.GE.AND P4, PT, R10, UR4, PT ;  /* 0x000000040a007c0c */ /* 0x000fe2000bf86270 */
[----:B----4-:R-:W-:Y:S01]  /*02e0*/  IMAD.WIDE.U32 R6, R9, 0x8, R6 ;  /* 0x0000000809067825 */ /* 0x010fe200078e0006 */
[----:B------:R-:W-:Y:S01]  /*02f0*/  ISETP.GE.AND P5, PT, R11, UR4, PT ;  /* 0x000000040b007c0c */ /* 0x000fe2000bfa6270 */
[----:B------:R0:W5:Y:S01]  /*0300*/  @!P0 LDG.E.64 R14, desc[UR10][R4.64+0x10] ;  /* 0x0000100a040e8981 */ /* 0x000162000c1e1b00 */
[----:B------:R-:W-:-:S03]  /*0310*/  ISETP.GE.AND P6, PT, R46, UR4, PT ;  /* 0x000000042e007c0c */ /* 0x000fc6000bfc6270 */
[----:B------:R0:W5:Y:S04]  /*0320*/  @!P1 LDG.E.64 R16, desc[UR10][R4.64+0x18] ;  /* 0x0000180a04109981 */ /* 0x000168000c1e1b00 */
[----:B------:R0:W5:Y:S04]  /*0330*/  @!P2 LDG.E.64 R18, desc[UR10][R4.64+0x20] ;  /* 0x0000200a0412a981 */ /* 0x000168000c1e1b00 */
[----:B------:R0:W5:Y:S04]  /*0340*/  @!P3 LDG.E.64 R20, desc[UR10][R4.64+0x28] ;  /* 0x0000280a0414b981 */ /* 0x000168000c1e1b00 */
[----:B------:R0:W5:Y:S04]  /*0350*/  @!P4 LDG.E.64 R22, desc[UR10][R4.64+0x30] ;  /* 0x0000300a0416c981 */ /* 0x000168000c1e1b00 */
[----:B------:R0:W5:Y:S04]  /*0360*/  @!P5 LDG.E.64 R24, desc[UR10][R4.64+0x38] ;  /* 0x0000380a0418d981 */ /* 0x000168000c1e1b00 */
[----:B------:R0:W5:Y:S01]  /*0370*/  @!P6 LDG.E.64 R26, desc[UR10][R4.64+0x40] ;  /* 0x0000400a041ae981 */ /* 0x000162000c1e1b00 */
[----:B------:R-:W-:Y:S01]  /*0380*/  BAR.SYNC.DEFER_BLOCKING 0x0 ;  /* 0x0000000000007b1d */ /* 0x000fe20000010000 */
[----:B------:R-:W-:-:S02]  /*0390*/  P2R R10, PR, RZ, 0x1 ;  /* 0x00000001ff0a7803 */ /* 0x000fc40000000000 */
[----:B------:R-:W-:-:S04]  /*03a0*/  ISETP.NE.AND P0, PT, R8, RZ, PT ;  /* 0x000000ff0800720c */ /* 0x000fc80003f05270 */
[----:B------:R-:W-:Y:S02]  /*03b0*/  P2R R8, PR, RZ, 0x1 ;  /* 0x00000001ff087803 */ /* 0x000fe40000000000 */
[----:B------:R-:W-:Y:S01]  /*03c0*/  ISETP.GE.AND P0, PT, R9, UR4, PT ;  /* 0x0000000409007c0c */ /* 0x000fe2000bf06270 */
[----:B------:R-:W1:-:S12]  /*03d0*/  S2UR UR5, SR_CgaCtaId ;  /* 0x00000000000579c3 */ /* 0x000e580000008800 */
[----:B------:R0:W5:Y:S01]  /*03e0*/  @!P0 LDG.E.64 R28, desc[UR10][R6.64] ;  /* 0x0000000a061c8981 */ /* 0x000162000c1e1b00 */
[----:B------:R-:W-:-:S03]  /*03f0*/  ISETP.NE.AND P0, PT, R8, RZ, PT ;  /* 0x000000ff0800720c */ /* 0x000fc60003f05270 */
[----:B------:R0:W5:Y:S04]  /*0400*/  @!P1 LDG.E.64 R34, desc[UR10][R6.64+0x18] ;  /* 0x0000180a06229981 */ /* 0x000168000c1e1b00 */
[----:B------:R0:W5:Y:S04]  /*0410*/  @!P2 LDG.E.64 R36, desc[UR10][R6.64+0x20] ;  /* 0x0000200a0624a981 */ /* 0x000168000c1e1b00 */
[----:B------:R0:W5:Y:S04]  /*0420*/  @!P3 LDG.E.64 R38, desc[UR10][R6.64+0x28] ;  /* 0x0000280a0626b981 */ /* 0x000168000c1e1b00 */
[----:B------:R0:W5:Y:S01]  /*0430*/  @!P0 LDG.E.64 R30, desc[UR10][R6.64+0x8] ;  /* 0x0000080a061e8981 */ /* 0x000162000c1e1b00 */
[----:B------:R-:W-:-:S03]  /*0440*/  ISETP.NE.AND P0, PT, R10, RZ, PT ;  /* 0x000000ff0a00720c */ /* 0x000fc60003f05270 */
[----:B------:R0:W5:Y:S04]  /*0450*/  @!P4 LDG.E.64 R40, desc[UR10][R6.64+0x30] ;  /* 0x0000300a0628c981 */ /* 0x000168000c1e1b00 */
[----:B------:R0:W5:Y:S04]  /*0460*/  @!P5 LDG.E.64 R42, desc[UR10][R6.64+0x38] ;  /* 0x0000380a062ad981 */ /* 0x000168000c1e1b00 */
[----:B------:R0:W5:Y:S04]  /*0470*/  @!P6 LDG.E.64 R44, desc[UR10][R6.64+0x40] ;  /* 0x0000400a062ce981 */ /* 0x000168000c1e1b00 */
[----:B------:R0:W5:Y:S01]  /*0480*/  @!P0 LDG.E.64 R32, desc[UR10][R6.64+0x10] ;  /* 0x0000100a06208981 */ /* 0x000162000c1e1b00 */
[----:B------:R-:W-:Y:S01]  /*0490*/  UMOV UR4, 0x400 ;  /* 0x0000040000047882 */ /* 0x000fe20000000000 */
[----:B------:R-:W2:Y:S01]  /*04a0*/  S2R R46, SR_LANEID ;  /* 0x00000000002e7919 */ /* 0x000ea20000000000 */
[----:B-1----:R-:W-:Y:S01]  /*04b0*/  ULEA UR4, UR5, UR4, 0x18 ;  /* 0x0000000405047291 */ /* 0x002fe2000f8ec0ff */
[----:B------:R-:W-:-:S05]  /*04c0*/  SHF.R.U32.HI R102, RZ, 0x5, R0 ;  /* 0x00000005ff667819 */ /* 0x000fca0000011600 */
[----:B------:R-:W-:-:S04]  /*04d0*/  LEA R47, R0, UR4, 0x2 ;  /* 0x00000004002f7c11 */ /* 0x000fc8000f8e10ff */
[----:B------:R-:W-:Y:S02]  /*04e0*/  LEA R49, R0, R47, 0x7 ;  /* 0x0000002f00317211 */ /* 0x000fe400078e38ff */
[----:B------:R-:W-:-:S03]  /*04f0*/  LEA R48, R102, UR4, 0x2 ;  /* 0x0000000466307c11 */ /* 0x000fc6000f8e10ff */
[----:B------:R-:W-:Y:S01]  /*0500*/  IMAD R51, R0, -0x3c, R49 ;  /* 0xffffffc400337824 */ /* 0x000fe200078e0231 */
[----:B------:R-:W-:Y:S02]  /*0510*/  UIADD3 UR8, UPT, UPT, UR6, 0x6, URZ ;  /* 0x0000000606087890 */ /* 0x000fe4000fffe0ff */
[----:B------:R-:W-:Y:S01]  /*0520*/  UIADD3 UR5, UPT, UPT, -UR6, UR7, URZ ;  /* 0x0000000706057290 */ /* 0x000fe2000fffe1ff */
[----:B0-----:R-:W-:Y:S11]  /*0530*/  BAR.SYNC.DEFER_BLOCKING 0x0 ;  /* 0x0000000000007b1d */ /* 0x001ff60000010000 */
.L_x_201:
[----:B------:R-:W-:Y:S01]  /*0540*/  UISETP.LT.AND UP0, UPT, UR5, 0x6, UPT ;  /* 0x000000060500788c */ /* 0x000fe2000bf01270 */
[----:B------:R-:W-:Y:S01]  /*0550*/  STS [R47], RZ ;  /* 0x000000ff2f007388 */ /* 0x000fe20000000800 */
[----:B------:R-:W-:Y:S01]  /*0560*/  UMOV UR6, 0x1 ;  /* 0x0000000100067882 */ /* 0x000fe20000000000 */
[----:B------:R-:W-:Y:S01]  /*0570*/  UIADD3 UR7, UPT, UPT, UR8, -0x6, URZ ;  /* 0xfffffffa08077890 */ /* 0x000fe2000fffe0ff */
[----:B--2---:R-:W-:Y:S01]  /*0580*/  ISETP.NE.AND P1, PT, R46, 0x1f, PT ;  /* 0x0000001f2e00780c */ /* 0x004fe20003f25270 */
[----:B------:R-:W-:Y:S01]  /*0590*/  USEL UR4, UR5, 0x6, UP0 ;  /* 0x0000000605047887 */ /* 0x000fe20008000000 */
[----:B------:R-:W-:Y:S01]  /*05a0*/  STS [R47+0x400], RZ ;  /* 0x000400ff2f007388 */ /* 0x000fe20000000800 */
[----:B------:R-:W-:Y:S01]  /*05b0*/  ISETP.NE.AND P2, PT, R102, 0x6, PT ;  /* 0x000000066600780c */ /* 0x000fe20003f45270 */
[----:B------:R-:W-:Y:S01]  /*05c0*/  UISETP.GE.AND UP0, UPT, UR8, UR9, UPT ;  /* 0x000000090800728c */ /* 0x000fe2000bf06270 */
[----:B-----5:R-:W-:Y:S01]  /*05d0*/  SHF.R.U64 R4, R2, UR7, R3 ;  /* 0x0000000702047c19 */ /* 0x020fe20008001203 */
[----:B------:R-:W-:Y:S01]  /*05e0*/  USHF.L.U32 UR4, UR6, UR4, URZ ;  /* 0x0000000406047299 */ /* 0x000fe200080006ff */
[----:B------:R-:W-:Y:S01]  /*05f0*/  STS [R47+0x800], RZ ;  /* 0x000800ff2f007388 */ /* 0x000fe20000000800 */
[----:B0-----:R-:W0:Y:S01]  /*0600*/  S2UR UR6, SR_CgaCtaId ;  /* 0x00000000000679c3 */ /* 0x001e220000008800 */
[----:B------:R-:W-:Y:S01]  /*0610*/  ISETP.NE.AND P3, PT, R102, 0x7, PT ;  /* 0x000000076600780c */ /* 0x000fe20003f65270 */
[----:B------:R-:W-:Y:S01]  /*0620*/  UIADD3 UR4, UPT, UPT, UR4, -0x1, URZ ;  /* 0xffffffff04047890 */ /* 0x000fe2000fffe0ff */
[----:B------:R-:W-:Y:S04]  /*0630*/  STS [R47+0xc00], RZ ;  /* 0x000c00ff2f007388 */ /* 0x000fe80000000800 */
[----:B------:R-:W-:Y:S01]  /*0640*/  STS [R47+0x1000], RZ ;  /* 0x001000ff2f007388 */ /* 0x000fe20000000800 */
[----:B------:R-:W-:-:S03]  /*0650*/  LOP3.LUT R4, R4, UR4, RZ, 0xc0, !PT ;  /* 0x0000000404047c12 */ /* 0x000fc6000f8ec0ff */
[----:B------:R-:W-:Y:S02]  /*0660*/  STS [R47+0x1400], RZ ;  /* 0x001400ff2f007388 */ /* 0x000fe40000000800 */
[----:B------:R-:W-:Y:S01]  /*0670*/  IMAD.SHL.U32 R5, R4, 0x400, RZ ;  /* 0x0000040004057824 */ /* 0x000fe200078e00ff */
[----:B------:R-:W-:Y:S01]  /*0680*/  SHF.R.U32.HI R4, RZ, 0x4, R4 ;  /* 0x00000004ff047819 */ /* 0x000fe20000011604 */
[----:B------:R-:W-:Y:S03]  /*0690*/  STS [R47+0x1800], RZ ;  /* 0x001800ff2f007388 */ /* 0x000fe60000000800 */
[----:B------:R-:W-:Y:S01]  /*06a0*/  LOP3.LUT R52, R5, 0x7c00, RZ, 0xc0, !PT ;  /* 0x00007c0005347812 */ /* 0x000fe200078ec0ff */
[----:B------:R-:W-:Y:S01]  /*06b0*/  STS [R47+0x1c00], RZ ;  /* 0x001c00ff2f007388 */ /* 0x000fe20000000800 */
[----:B------:R-:W-:-:S03]  /*06c0*/  LOP3.LUT R4, R4, 0xffffffe, RZ, 0xc0, !PT ;  /* 0x0ffffffe04047812 */ /* 0x000fc600078ec0ff */
[----:B------:R-:W-:Y:S01]  /*06d0*/  STS [R47+0x2000], RZ ;  /* 0x002000ff2f007388 */ /* 0x000fe20000000800 */
[----:B------:R-:W-:Y:S02]  /*06e0*/  IADD3 R52, PT, PT, R4, R47, R52 ;  /* 0x0000002f04347210 */ /* 0x000fe40007ffe034 */
[----:B------:R-:W-:Y:S01]  /*06f0*/  SHF.R.U64 R4, R12, UR7, R13 ;  /* 0x000000070c047c19 */ /* 0x000fe2000800120d */
[----:B------:R-:W-:Y:S03]  /*0700*/  STS [R47+0x2400], RZ ;  /* 0x002400ff2f007388 */ /* 0x000fe60000000800 */
[----:B------:R-:W-:Y:S01]  /*0710*/  LOP3.LUT R4, R4, UR4, RZ, 0xc0, !PT ;  /* 0x0000000404047c12 */ /* 0x000fe2000f8ec0ff */
[----:B------:R-:W-:Y:S04]  /*0720*/  STS [R47+0x2800], RZ ;  /* 0x002800ff2f007388 */ /* 0x000fe80000000800 */
[----:B------:R-:W-:Y:S01]  /*0730*/  STS [R47+0x2c00], RZ ;  /* 0x002c00ff2f007388 */ /* 0x000fe20000000800 */
[----:B------:R-:W-:Y:S01]  /*0740*/  IMAD.SHL.U32 R5, R4, 0x400, RZ ;  /* 0x0000040004057824 */ /* 0x000fe200078e00ff */
[----:B------:R-:W-:-:S02]  /*0750*/  SHF.R.U32.HI R4, RZ, 0x4, R4 ;  /* 0x00000004ff047819 */ /* 0x000fc40000011604 */
[----:B------:R-:W-:Y:S02]  /*0760*/  STS [R47+0x3000], RZ ;  /* 0x003000ff2f007388 */ /* 0x000fe40000000800 */
[----:B------:R-:W-:Y:S02]  /*0770*/  LOP3.LUT R54, R5, 0x7c00, RZ, 0xc0, !PT ;  /* 0x00007c0005367812 */ /* 0x000fe400078ec0ff */
        /* <DEDUP_REMOVED lines=31> */
[----:B------:R-:W1:Y:S02]  /*0970*/  LDS.U16 R50, [R52] ;  /* 0x0000000034327984 */ /* 0x000e640000000400 */
[----:B-1----:R-:W-:-:S05]  /*0980*/  VIADD R5, R50, 0x1 ;  /* 0x0000000132057836 */ /* 0x002fca0000000000 */
[----:B------:R1:W-:Y:S04]  /*0990*/  STS.U16 [R52], R5 ;  /* 0x0000000534007388 */ /* 0x0003e80000000400 */
[----:B------:R-:W2:Y:S01]  /*09a0*/  LDS.U16 R55, [R54] ;  /* 0x0000000036377984 */ /* 0x000ea20000000400 */
[----:B-1----:R-:W-:Y:S01]  /*09b0*/  IMAD.SHL.U32 R5, R4, 0x400, RZ ;  /* 0x0000040004057824 */ /* 0x002fe200078e00ff */
[----:B------:R-:W-:-:S04]  /*09c0*/  SHF.R.U32.HI R4, RZ, 0x4, R4 ;  /* 0x00000004ff047819 */ /* 0x000fc80000011604 */
[----:B------:R-:W-:Y:S02]  /*09d0*/  LOP3.LUT R58, R5, 0x7c00, RZ, 0xc0, !PT ;  /* 0x00007c00053a7812 */ /* 0x000fe400078ec0ff */
[----:B------:R-:W-:-:S04]  /*09e0*/  LOP3.LUT R4, R4, 0xffffffe, RZ, 0xc0, !PT ;  /* 0x0ffffffe04047812 */ /* 0x000fc800078ec0ff */
[----:B------:R-:W-:Y:S02]  /*09f0*/  IADD3 R58, PT, PT, R4, R47, R58 ;  /* 0x0000002f043a7210 */ /* 0x000fe40007ffe03a */
[----:B------:R-:W-:-:S04]  /*0a00*/  SHF.R.U64 R4, R18, UR7, R19 ;  /* 0x0000000712047c19 */ /* 0x000fc80008001213 */
[----:B------:R-:W-:-:S05]  /*0a10*/  LOP3.LUT R4, R4, UR4, RZ, 0xc0, !PT ;  /* 0x0000000404047c12 */ /* 0x000fca000f8ec0ff */
[----:B------:R-:W-:Y:S01]  /*0a20*/  IMAD.SHL.U32 R6, R4, 0x400, RZ ;  /* 0x0000040004067824 */ /* 0x000fe200078e00ff */
[----:B------:R-:W-:-:S04]  /*0a30*/  SHF.R.U32.HI R4, RZ, 0x4, R4 ;  /* 0x00000004ff047819 */ /* 0x000fc80000011604 */
[----:B------:R-:W-:Y:S02]  /*0a40*/  LOP3.LUT R6, R6, 0x7c00, RZ, 0xc0, !PT ;  /* 0x00007c0006067812 */ /* 0x000fe400078ec0ff */
[----:B------:R-:W-:-:S04]  /*0a50*/  LOP3.LUT R4, R4, 0xffffffe, RZ, 0xc0, !PT ;  /* 0x0ffffffe04047812 */ /* 0x000fc800078ec0ff */
[----:B------:R-:W-:Y:S01]  /*0a60*/  IADD3 R60, PT, PT, R4, R47, R6 ;  /* 0x0000002f043c7210 */ /* 0x000fe20007ffe006 */
[----:B--2---:R-:W-:Y:S01]  /*0a70*/  VIADD R7, R55, 0x1 ;  /* 0x0000000137077836 */ /* 0x004fe20000000000 */
[----:B------:R-:W-:-:S04]  /*0a80*/  SHF.R.U64 R4, R20, UR7, R21 ;  /* 0x0000000714047c19 */ /* 0x000fc80008001215 */
[----:B------:R-:W-:Y:S01]  /*0a90*/  STS.U16 [R54], R7 ;  /* 0x0000000736007388 */ /* 0x000fe20000000400 */
[----:B------:R-:W-:-:S03]  /*0aa0*/  LOP3.LUT R4, R4, UR4, RZ, 0xc0, !PT ;  /* 0x0000000404047c12 */ /* 0x000fc6000f8ec0ff */
        /* <DEDUP_REMOVED lines=10> */
[----:B------:R-:W-:-:S04]  /*0b50*/  LOP3.LUT R4, R4, UR4, RZ, 0xc0, !PT ;  /* 0x0000000404047c12 */ /* 0x000fc8000f8ec0ff */
[----:B------:R-:W-:Y:S02]  /*0b60*/  SHF.L.U32 R6, R4, 0xa, RZ ;  /* 0x0000000a04067819 */ /* 0x000fe400000006ff */
[----:B------:R-:W-:Y:S02]  /*0b70*/  SHF.R.U32.HI R4, RZ, 0x4, R4 ;  /* 0x00000004ff047819 */ /* 0x000fe40000011604 */
[----:B------:R-:W-:Y:S02]  /*0b80*/  LOP3.LUT R6, R6, 0x7c00, RZ, 0xc0, !PT ;  /* 0x00007c0006067812 */ /* 0x000fe400078ec0ff */
[----:B------:R-:W-:-:S04]  /*0b90*/  LOP3.LUT R4, R4, 0xffffffe, RZ, 0xc0, !PT ;  /* 0x0ffffffe04047812 */ /* 0x000fc800078ec0ff */
[----:B------:R-:W-:Y:S02]  /*0ba0*/  IADD3 R64, PT, PT, R4, R47, R6 ;  /* 0x0000002f04407210 */ /* 0x000fe40007ffe006 */
[----:B------:R-:W-:Y:S01]  /*0bb0*/  SHF.R.U64 R4, R24, UR7, R25 ;  /* 0x0000000718047c19 */ /* 0x000fe20008001219 */
[----:B--2---:R-:W-:-:S03]  /*0bc0*/  VIADD R7, R59, 0x1 ;  /* 0x000000013b077836 */ /* 0x004fc60000000000 */
[----:B------:R-:W-:Y:S02]  /*0bd0*/  LOP3.LUT R4, R4, UR4, RZ, 0xc0, !PT ;  /* 0x0000000404047c12 */ /* 0x000fe4000f8ec0ff */
[----:B------:R-:W-:Y:S04]  /*0be0*/  STS.U16 [R58], R7 ;  /* 0x000000073a007388 */ /* 0x000fe80000000400 */
        /* <DEDUP_REMOVED lines=10> */
[----:B------:R-:W-:Y:S01]  /*0c90*/  LOP3.LUT R4, R4, UR4, RZ, 0xc0, !PT ;  /* 0x0000000404047c12 */ /* 0x000fe2000f8ec0ff */
[----:B------:R-:W-:Y:S02]  /*0ca0*/  UMOV UR4, 0x400 ;  /* 0x0000040000047882 */ /* 0x000fe40000000000 */
[----:B0-----:R-:W-:Y:S02]  /*0cb0*/  ULEA UR4, UR6, UR4, 0x18 ;  /* 0x0000000406047291 */ /* 0x001fe4000f8ec0ff */
[----:B------:R-:W-:Y:S01]  /*0cc0*/  IMAD.SHL.U32 R6, R4, 0x400, RZ ;  /* 0x0000040004067824 */ /* 0x000fe200078e00ff */
[----:B------:R-:W-:-:S04]  /*0cd0*/  SHF.R.U32.HI R4, RZ, 0x4, R4 ;  /* 0x00000004ff047819 */ /* 0x000fc80000011604 */
[----:B------:R-:W-:Y:S02]  /*0ce0*/  LOP3.LUT R6, R6, 0x7c00, RZ, 0xc0, !PT ;  /* 0x00007c0006067812 */ /* 0x000fe400078ec0ff */
[----:B------:R-:W-:-:S04]  /*0cf0*/  LOP3.LUT R4, R4, 0xffffffe, RZ, 0xc0, !PT ;  /* 0x0ffffffe04047812 */ /* 0x000fc800078ec0ff */
[----:B------:R-:W-:Y:S01]  /*0d00*/  IADD3 R68, PT, PT, R4, R47, R6 ;  /* 0x0000002f04447210 */ /* 0x000fe20007ffe006 */
[----:B--2---:R-:W-:-:S05]  /*0d10*/  VIADD R7, R63, 0x1 ;  /* 0x000000013f077836 */ /* 0x004fca0000000000 */
[----:B------:R-:W-:Y:S04]  /*0d20*/  STS.U16 [R62], R7 ;  /* 0x000000073e007388 */ /* 0x000fe80000000400 */
[----:B------:R-:W0:Y:S02]  /*0d30*/  LDS.U16 R65, [R64] ;  /* 0x0000000040417984 */ /* 0x000e240000000400 */
[----:B0-----:R-:W-:-:S05]  /*0d40*/  VIADD R5, R65, 0x1 ;  /* 0x0000000141057836 */ /* 0x001fca0000000000 */
[----:B------:R-:W-:Y:S04]  /*0d50*/  STS.U16 [R64], R5 ;  /* 0x0000000540007388 */ /* 0x000fe80000000400 */
[----:B------:R-:W0:Y:S02]  /*0d60*/  LDS.U16 R67, [R66] ;  /* 0x0000000042437984 */ /* 0x000e240000000400 */
[----:B0-----:R-:W-:-:S05]  /*0d70*/  VIADD R7, R67, 0x1 ;  /* 0x0000000143077836 */ /* 0x001fca0000000000 */
[----:B------:R-:W-:Y:S04]  /*0d80*/  STS.U16 [R66], R7 ;  /* 0x0000000742007388 */ /* 0x000fe80000000400 */
[----:B------:R-:W0:Y:S02]  /*0d90*/  LDS.U16 R69, [R68] ;  /* 0x0000000044457984 */ /* 0x000e240000000400 */
[----:B0-----:R-:W-:-:S05]  /*0da0*/  VIADD R5, R69, 0x1 ;  /* 0x0000000145057836 */ /* 0x001fca0000000000 */
[----:B------:R-:W-:Y:S01]  /*0db0*/  STS.U16 [R68], R5 ;  /* 0x0000000544007388 */ /* 0x000fe20000000400 */
[----:B------:R-:W-:Y:S06]  /*0dc0*/  BAR.SYNC.DEFER_BLOCKING 0x0 ;  /* 0x0000000000007b1d */ /* 0x000fec0000010000 */
[----:B------:R-:W-:Y:S04]  /*0dd0*/  LDS R70, [R49] ;  /* 0x0000000031467984 */ /* 0x000fe80000000800 */
[----:B------:R-:W0:Y:S04]  /*0de0*/  LDS R71, [R49+0x4] ;  /* 0x0000040031477984 */ /* 0x000e280000000800 */
[----:B------:R-:W1:Y:S04]  /*0df0*/  LDS R72, [R49+0x8] ;  /* 0x0000080031487984 */ /* 0x000e680000000800 */
[----:B------:R-:W2:Y:S04]  /*0e00*/  LDS R73, [R49+0xc] ;  /* 0x00000c0031497984 */ /* 0x000ea80000000800 */
[----:B------:R-:W3:Y:S04]  /*0e10*/  LDS R74, [R49+0x10] ;  /* 0x00001000314a7984 */ /* 0x000ee80000000800 */
[----:B------:R-:W4:Y:S04]  /*0e20*/  LDS R75, [R49+0x14] ;  /* 0x00001400314b7984 */ /* 0x000f280000000800 */
[----:B------:R-:W4:Y:S04]  /*0e30*/  LDS R76, [R49+0x18] ;  /* 0x00001800314c7984 */ /* 0x000f280000000800 */
[----:B------:R-:W4:Y:S04]  /*0e40*/  LDS R77, [R49+0x1c] ;  /* 0x00001c00314d7984 */ /* 0x000f280000000800 */
[----:B------:R-:W4:Y:S04]  /*0e50*/  LDS R78, [R49+0x20] ;  /* 0x00002000314e7984 */ /* 0x000f280000000800 */
[----:B------:R-:W4:Y:S04]  /*0e60*/  LDS R79, [R49+0x24] ;  /* 0x00002400314f7984 */ /* 0x000f280000000800 */
[----:B------:R-:W4:Y:S01]  /*0e70*/  LDS R80, [R49+0x28] ;  /* 0x0000280031507984 */ /* 0x000f220000000800 */
[----:B0-----:R-:W-:-:S03]  /*0e80*/  IMAD.IADD R71, R70, 0x1, R71 ;  /* 0x0000000146477824 */ /* 0x001fc600078e0247 */
[----:B------:R-:W0:Y:S01]  /*0e90*/  LDS R81, [R49+0x2c] ;  /* 0x00002c0031517984 */ /* 0x000e220000000800 */
[----:B-1----:R-:W-:-:S03]  /*0ea0*/  IMAD.IADD R72, R72, 0x1, R71 ;  /* 0x0000000148487824 */ /* 0x002fc600078e0247 */
[----:B------:R-:W1:Y:S01]  /*0eb0*/  LDS R82, [R49+0x30] ;  /* 0x0000300031527984 */ /* 0x000e620000000800 */
[----:B--2---:R-:W-:-:S03]  /*0ec0*/  IMAD.IADD R73, R73, 0x1, R72 ;  /* 0x0000000149497824 */ /* 0x004fc600078e0248 */
[----:B------:R-:W2:Y:S01]  /*0ed0*/  LDS R83, [R49+0x34] ;  /* 0x0000340031537984 */ /* 0x000ea20000000800 */
[----:B---3--:R-:W-:-:S03]  /*0ee0*/  IMAD.IADD R74, R74, 0x1, R73 ;  /* 0x000000014a4a7824 */ /* 0x008fc600078e0249 */
[----:B------:R-:W3:Y:S01]  /*0ef0*/  LDS R84, [R49+0x38] ;  /* 0x0000380031547984 */ /* 0x000ee20000000800 */
[----:B----4-:R-:W-:-:S03]  /*0f00*/  IMAD.IADD R75, R75, 0x1, R74 ;  /* 0x000000014b4b7824 */ /* 0x010fc600078e024a */
[----:B------:R-:W4:Y:S02]  /*0f10*/  LDS R85, [R49+0x3c] ;  /* 0x00003c0031557984 */ /* 0x000f240000000800 */
[----:B------:R-:W-:Y:S02]  /*0f20*/  IADD3 R76, PT, PT, R76, R75, RZ ;  /* 0x0000004b4c4c7210 */ /* 0x000fe40007ffe0ff */
[----:B------:R-:W4:Y:S04]  /*0f30*/  LDS R86, [R49+0x40] ;  /* 0x0000400031567984 */ /* 0x000f280000000800 */
[----:B------:R-:W4:Y:S01]  /*0f40*/  LDS R87, [R49+0x44] ;  /* 0x0000440031577984 */ /* 0x000f220000000800 */
[----:B------:R-:W-:-:S03]  /*0f50*/  IMAD.IADD R77, R77, 0x1, R76 ;  /* 0x000000014d4d7824 */ /* 0x000fc600078e024c */
[----:B------:R-:W4:Y:S01]  /*0f60*/  LDS R88, [R49+0x48] ;  /* 0x0000480031587984 */ /* 0x000f220000000800 */
[----:B------:R-:W-:-:S03]  /*0f70*/  IMAD.IADD R78, R78, 0x1, R77 ;  /* 0x000000014e4e7824 */ /* 0x000fc600078e024d */
[----:B------:R-:W4:Y:S01]  /*0f80*/  LDS R89, [R49+0x4c] ;  /* 0x00004c0031597984 */ /* 0x000f220000000800 */
[----:B------:R-:W-:-:S03]  /*0f90*/  IMAD.IADD R79, R79, 0x1, R78 ;  /* 0x000000014f4f7824 */ /* 0x000fc600078e024e */
[----:B------:R-:W4:Y:S01]  /*0fa0*/  LDS R90, [R49+0x50] ;  /* 0x00005000315a7984 */ /* 0x000f220000000800 */
[----:B------:R-:W-:-:S03]  /*0fb0*/  IMAD.IADD R80, R80, 0x1, R79 ;  /* 0x0000000150507824 */ /* 0x000fc600078e024f */
        /* <DEDUP_REMOVED lines=10> */
[----:B------:R-:W4:Y:S01]  /*1060*/  LDS R96, [R49+0x68] ;  /* 0x0000680031607984 */ /* 0x000f220000000800 */
[----:B------:R-:W-:-:S03]  /*1070*/  IMAD.IADD R86, R86, 0x1, R85 ;  /* 0x0000000156567824 */ /* 0x000fc600078e0255 */
[----:B------:R-:W4:Y:S01]  /*1080*/  LDS R97, [R49+0x6c] ;  /* 0x00006c0031617984 */ /* 0x000f220000000800 */
[----:B------:R-:W-:-:S03]  /*1090*/  IMAD.IADD R87, R87, 0x1, R86 ;  /* 0x0000000157577824 */ /* 0x000fc600078e0256 */
[----:B------:R-:W4:Y:S02]  /*10a0*/  LDS R98, [R49+0x70] ;  /* 0x0000700031627984 */ /* 0x000f240000000800 */
[----:B------:R-:W-:Y:S02]  /*10b0*/  IADD3 R88, PT, PT, R88, R87, RZ ;  /* 0x0000005758587210 */ /* 0x000fe40007ffe0ff */
[----:B------:R-:W4:Y:S03]  /*10c0*/  LDS R99, [R49+0x74] ;  /* 0x0000740031637984 */ /* 0x000f260000000800 */
[----:B------:R-:W-:Y:S01]  /*10d0*/  IMAD.IADD R89, R89, 0x1, R88 ;  /* 0x0000000159597824 */ /* 0x000fe200078e0258 */
[----:B------:R-:W4:Y:S03]  /*10e0*/  LDS R100, [R49+0x78] ;  /* 0x0000780031647984 */ /* 0x000f260000000800 */
[----:B------:R-:W-:Y:S01]  /*10f0*/  IMAD.IADD R90, R90, 0x1, R89 ;  /* 0x000000015a5a7824 */ /* 0x000fe200078e0259 */
[----:B------:R-:W4:Y:S03]  /*1100*/  LDS R101, [R49+0x7c] ;  /* 0x00007c0031657984 */ /* 0x000f260000000800 */
[----:B------:R-:W-:Y:S01]  /*1110*/  IMAD.IADD R91, R91, 0x1, R90 ;  /* 0x000000015b5b7824 */ /* 0x000fe200078e025a */
[----:B------:R-:W4:Y:S03]  /*1120*/  LDS R4, [R49+0x80] ;  /* 0x0000800031047984 */ /* 0x000f260000000800 */
[----:B0-----:R-:W-:-:S04]  /*1130*/  IMAD.IADD R92, R92, 0x1, R91 ;  /* 0x000000015c5c7824 */ /* 0x001fc800078e025b */
[----:B-1----:R-:W-:-:S04]  /*1140*/  IMAD.IADD R93, R93, 0x1, R92 ;  /* 0x000000015d5d7824 */ /* 0x002fc800078e025c */
[----:B--2---:R-:W-:-:S04]  /*1150*/  IMAD.IADD R94, R94, 0x1, R93 ;  /* 0x000000015e5e7824 */ /* 0x004fc800078e025d */
[----:B---3--:R-:W-:-:S04]  /*1160*/  IMAD.IADD R95, R95, 0x1, R94 ;  /* 0x000000015f5f7824 */ /* 0x008fc800078e025e */
[----:B----4-:R-:W-:-:S04]  /*1170*/  IMAD.IADD R96, R96, 0x1, R95 ;  /* 0x0000000160607824 */ /* 0x010fc800078e025f */
[----:B------:R-:W-:-:S04]  /*1180*/  IMAD.IADD R97, R97, 0x1, R96 ;  /* 0x0000000161617824 */ /* 0x000fc800078e0260 */
[----:B------:R-:W-:-:S04]  /*1190*/  IMAD.IADD R98, R98, 0x1, R97 ;  /* 0x0000000162627824 */ /* 0x000fc800078e0261 */
[----:B------:R-:W-:-:S05]  /*11a0*/  IMAD.IADD R99, R99, 0x1, R98 ;  /* 0x0000000163637824 */ /* 0x000fca00078e0262 */
[----:B------:R-:W-:-:S05]  /*11b0*/  IADD3 R100, PT, PT, R100, R99, RZ ;  /* 0x0000006364647210 */ /* 0x000fca0007ffe0ff */
[----:B------:R-:W-:-:S04]  /*11c0*/  IMAD.IADD R101, R101, 0x1, R100 ;  /* 0x0000000165657824 */ /* 0x000fc800078e0264 */
[----:B------:R-:W-:-:S05]  /*11d0*/  IMAD.IADD R103, R4, 0x1, R101 ;  /* 0x0000000104677824 */ /* 0x000fca00078e0265 */
        /* <DEDUP_REMOVED lines=8> */
[----:B------:R-:W0:Y:S02]  /*1260*/  SHFL.UP P0, R104, R105, 0x10, RZ ;  /* 0x0600000069687989 */ /* 0x000e2400000000ff */
[----:B0-----:R-:W-:Y:S01]  /*1270*/  @P0 IMAD.IADD R104, R105, 0x1, R104 ;  /* 0x0000000169680824 */ /* 0x001fe200078e0268 */
[----:B------:R-:W-:-:S03]  /*1280*/  ISETP.NE.AND P0, PT, R102, 0x1, PT ;  /* 0x000000016600780c */ /* 0x000fc60003f05270 */
[----:B------:R-:W-:Y:S01]  /*1290*/  IMAD.IADD R103, R104, 0x1, -R103 ;  /* 0x0000000168677824 */ /* 0x000fe200078e0a67 */
[----:B------:R-:W-:Y:S01]  /*12a0*/  @!P1 STS [R48+0x8400], R104 ;  /* 0x0084006830009388 */ /* 0x000fe20000000800 */
[----:B------:R-:W-:Y:S01]  /*12b0*/  BAR.SYNC.DEFER_BLOCKING 0x0 ;  /* 0x0000000000007b1d */ /* 0x000fe20000010000 */
[----:B------:R-:W-:-:S05]  /*12c0*/  ISETP.NE.AND P1, PT, R102, 0x4, PT ;  /* 0x000000046600780c */ /* 0x000fca0003f25270 */
[----:B------:R-:W0:Y:S04]  /*12d0*/  LDS.128 R4, [UR4+0x8400] ;  /* 0x00840004ff047984 */ /* 0x000e280008000c00 */
[----:B------:R-:W1:Y:S01]  /*12e0*/  LDS.128 R8, [UR4+0x8410] ;  /* 0x00841004ff087984 */ /* 0x000e620008000c00 */
[C---:B0-----:R-:W-:Y:S01]  /*12f0*/  SEL R53, R4.reuse, R53, !P0 ;  /* 0x0000003504357207 */ /* 0x041fe20004000000 */
[----:B------:R-:W-:Y:S01]  /*1300*/  IMAD.IADD R5, R4, 0x1, R5 ;  /* 0x0000000104057824 */ /* 0x000fe200078e0205 */
[----:B------:R-:W-:-:S03]  /*1310*/  ISETP.NE.AND P0, PT, R102, 0x2, PT ;  /* 0x000000026600780c */ /* 0x000fc60003f05270 */
[----:B------:R-:W-:Y:S01]  /*1320*/  IMAD.IADD R6, R6, 0x1, R5 ;  /* 0x0000000106067824 */ /* 0x000fe200078e0205 */
[----:B------:R-:W-:Y:S02]  /*1330*/  SEL R53, R5, R53, !P0 ;  /* 0x0000003505357207 */ /* 0x000fe40004000000 */
[----:B------:R-:W-:Y:S01]  /*1340*/  ISETP.NE.AND P0, PT, R102, 0x3, PT ;  /* 0x000000036600780c */ /* 0x000fe20003f05270 */
[----:B------:R-:W-:-:S03]  /*1350*/  IMAD.IADD R7, R7, 0x1, R6 ;  /* 0x0000000107077824 */ /* 0x000fc600078e0206 */
[----:B------:R-:W-:Y:S01]  /*1360*/  SEL R53, R6, R53, !P0 ;  /* 0x0000003506357207 */ /* 0x000fe20004000000 */
[C---:B-1----:R-:W-:Y:S01]  /*1370*/  IMAD.IADD R8, R7.reuse, 0x1, R8 ;  /* 0x0000000107087824 */ /* 0x042fe200078e0208 */
[----:B------:R-:W-:Y:S02]  /*1380*/  ISETP.NE.AND P0, PT, R102, 0x5, PT ;  /* 0x000000056600780c */ /* 0x000fe40003f05270 */
[----:B------:R-:W-:Y:S02]  /*1390*/  SEL R53, R7, R53, !P1 ;  /* 0x0000003507357207 */ /* 0x000fe40004800000 */
[----:B------:R-:W-:Y:S02]  /*13a0*/  IADD3 R9, PT, PT, R9, R8, RZ ;  /* 0x0000000809097210 */ /* 0x000fe40007ffe0ff */
[----:B------:R-:W-:Y:S02]  /*13b0*/  SEL R53, R8, R53, !P0 ;  /* 0x0000003508357207 */ /* 0x000fe40004000000 */
[----:B------:R-:W-:Y:S01]  /*13c0*/  ISETP.NE.AND P1, PT, R46, RZ, PT ;  /* 0x000000ff2e00720c */ /* 0x000fe20003f25270 */
[----:B------:R-:W-:Y:S01]  /*13d0*/  IMAD.IADD R10, R10, 0x1, R9 ;  /* 0x000000010a0a7824 */ /* 0x000fe200078e0209 */
[----:B------:R-:W-:-:S02]  /*13e0*/  ISETP.GT.U32.AND P0, PT, R0, 0x1f, PT ;  /* 0x0000001f0000780c */ /* 0x000fc40003f04070 */
[----:B------:R-:W-:Y:S01]  /*13f0*/  SEL R53, R9, R53, !P2 ;  /* 0x0000003509357207 */ /* 0x000fe20005000000 */
[----:B------:R-:W-:Y:S01]  /*1400*/  IMAD.IADD R11, R11, 0x1, R10 ;  /* 0x000000010b0b7824 */ /* 0x000fe200078e020a */
[----:B------:R-:W-:Y:S02]  /*1410*/  ISETP.GT.U32.OR P2, PT, R0, 0x1f, P1 ;  /* 0x0000001f0000780c */ /* 0x000fe40000f44470 */
[----:B------:R-:W-:Y:S02]  /*1420*/  SEL R4, R103, RZ, P1 ;  /* 0x000000ff67047207 */ /* 0x000fe40000800000 */
[----:B------:R-:W-:-:S05]  /*1430*/  SEL R53, R10, R53, !P3 ;  /* 0x000000350a357207 */ /* 0x000fca0005800000 */
[----:B------:R-:W-:Y:S01]  /*1440*/  @P0 IMAD.IADD R103, R53, 0x1, R4 ;  /* 0x0000000135670824 */ /* 0x000fe200078e0204 */
[----:B------:R-:W-:-:S03]  /*1450*/  ISETP.NE.AND P0, PT, R0, RZ, PT ;  /* 0x000000ff0000720c */ /* 0x000fc60003f05270 */
[----:B------:R-:W-:-:S05]  /*1460*/  @!P2 IMAD.U32 R103, R11, 0x10000, RZ ;  /* 0x000100000b67a824 */ /* 0x000fca00078e00ff */
[----:B------:R-:W-:Y:S01]  /*1470*/  @!P2 STS [UR4+0x8428], R103 ;  /* 0x00842867ff00a988 */ /* 0x000fe20008000804 */
[----:B------:R-:W-:Y:S06]  /*1480*/  BAR.SYNC.DEFER_BLOCKING 0x0 ;  /* 0x0000000000007b1d */ /* 0x000fec0000010000 */
[----:B------:R-:W0:Y:S02]  /*1490*/  LDS R4, [UR4+0x8428] ;  /* 0x00842804ff047984 */ /* 0x000e240008000800 */
[----:B0-----:R-:W-:-:S05]  /*14a0*/  SEL R4, R4, RZ, P0 ;  /* 0x000000ff04047207 */ /* 0x001fca0000000000 */
[----:B------:R-:W-:-:S04]  /*14b0*/  IMAD.IADD R4, R4, 0x1, R103 ;  /* 0x0000000104047824 */ /* 0x000fc800078e0267 */
[--C-:B------:R-:W-:Y:S01]  /*14c0*/  IMAD.IADD R70, R70, 0x1, R4.reuse ;  /* 0x0000000146467824 */ /* 0x100fe200078e0204 */
[-C--:B------:R-:W-:Y:S01]  /*14d0*/  IADD3 R10, PT, PT, R75, R4.reuse, RZ ;  /* 0x000000044b0a7210 */ /* 0x080fe20007ffe0ff */
[--C-:B------:R-:W-:Y:S01]  /*14e0*/  IMAD.IADD R6, R71, 0x1, R4.reuse ;  /* 0x0000000147067824 */ /* 0x100fe200078e0204 */
[-C--:B------:R-:W-:Y:S01]  /*14f0*/  IADD3 R114, PT, PT, R87, R4.reuse, RZ ;  /* 0x0000000457727210 */ /* 0x080fe20007ffe0ff */
[--C-:B------:R-:W-:Y:S01]  /*1500*/  IMAD.IADD R72, R72, 0x1, R4.reuse ;  /* 0x0000000148487824 */ /* 0x100fe200078e0204 */
[----:B------:R-:W-:Y:S01]  /*1510*/  IADD3 R99, PT, PT, R99, R4, RZ ;  /* 0x0000000463637210 */ /* 0x000fe20007ffe0ff */
[--C-:B------:R-:W-:Y:S01]  /*1520*/  IMAD.IADD R8, R73, 0x1, R4.reuse ;  /* 0x0000000149087824 */ /* 0x100fe200078e0204 */
[----:B------:R-:W-:Y:S01]  /*1530*/  STS [R49], R4 ;  /* 0x0000000431007388 */ /* 0x000fe20000000800 */
[--C-:B------:R-:W-:Y:S02]  /*1540*/  IMAD.IADD R74, R74, 0x1, R4.reuse ;  /* 0x000000014a4a7824 */ /* 0x100fe400078e0204 */
[--C-:B------:R-:W-:Y:S01]  /*1550*/  IMAD.IADD R76, R76, 0x1, R4.reuse ;  /* 0x000000014c4c7824 */ /* 0x100fe200078e0204 */
[----:B------:R-:W-:Y:S01]  /*1560*/  STS [R49+0x4], R70 ;  /* 0x0000044631007388 */ /* 0x000fe20000000800 */
[----:B------:R-:W-:-:S02]  /*1570*/  IMAD.IADD R104, R77, 0x1, R4 ;  /* 0x000000014d687824 */ /* 0x000fc400078e0204 */
[--C-:B------:R-:W-:Y:S01]  /*1580*/  IMAD.IADD R78, R78, 0x1, R4.reuse ;  /* 0x000000014e4e7824 */ /* 0x100fe200078e0204 */
[----:B------:R-:W-:Y:S01]  /*1590*/  STS [R49+0x8], R6 ;  /* 0x0000080631007388 */ /* 0x000fe20000000800 */
[--C-:B------:R-:W-:Y:S02]  /*15a0*/  IMAD.IADD R106, R79, 0x1, R4.reuse ;  /* 0x000000014f6a7824 */ /* 0x100fe400078e0204 */
[--C-:B------:R-:W-:Y:S01]  /*15b0*/  IMAD.IADD R80, R80, 0x1, R4.reuse ;  /* 0x0000000150507824 */ /* 0x100fe200078e0204 */
[----:B------:R-:W-:Y:S01]  /*15c0*/  STS [R49+0xc], R72 ;  /* 0x00000c4831007388 */ /* 0x000fe20000000800 */
        /* <DEDUP_REMOVED lines=27> */
[----:B------:R-:W-:-:S03]  /*1780*/  IMAD.IADD R101, R101, 0x1, R4 ;  /* 0x0000000165657824 */ /* 0x000fc600078e0204 */
[----:B------:R-:W-:Y:S04]  /*1790*/  STS [R49+0x34], R82 ;  /* 0x0000345231007388 */ /* 0x000fe80000000800 */
        /* <DEDUP_REMOVED lines=18> */
[----:B------:R-:W-:Y:S01]  /*18c0*/  STS [R49+0x80], R101 ;  /* 0x0000806531007388 */ /* 0x000fe20000000800 */
[----:B------:R-:W-:Y:S06]  /*18d0*/  BAR.SYNC.DEFER_BLOCKING 0x0 ;  /* 0x0000000000007b1d */ /* 0x000fec0000010000 */
[----:B------:R-:W0:Y:S04]  /*18e0*/  LDS.U16 R54, [R54] ;  /* 0x0000000036367984 */ /* 0x000e280000000400 */
[----:B------:R-:W1:Y:S04]  /*18f0*/  LDS.U16 R5, [R52] ;  /* 0x0000000034057984 */ /* 0x000e680000000400 */
[----:B------:R-:W2:Y:S04]  /*1900*/  LDS.U16 R56, [R56] ;  /* 0x0000000038387984 */ /* 0x000ea80000000400 */
[----:B------:R-:W3:Y:S04]  /*1910*/  LDS.U16 R58, [R58] ;  /* 0x000000003a3a7984 */ /* 0x000ee80000000400 */
[----:B------:R-:W4:Y:S04]  /*1920*/  LDS.U16 R60, [R60] ;  /* 0x000000003c3c7984 */ /* 0x000f280000000400 */
[----:B------:R-:W4:Y:S04]  /*1930*/  LDS.U16 R62, [R62] ;  /* 0x000000003e3e7984 */ /* 0x000f280000000400 */
[----:B------:R-:W4:Y:S04]  /*1940*/  LDS.U16 R64, [R64] ;  /* 0x0000000040407984 */ /* 0x000f280000000400 */
[----:B------:R-:W4:Y:S04]  /*1950*/  LDS.U16 R66, [R66] ;  /* 0x0000000042427984 */ /* 0x000f280000000400 */
[----:B------:R-:W4:Y:S01]  /*1960*/  LDS.U16 R68, [R68] ;  /* 0x0000000044447984 */ /* 0x000f220000000400 */
[----:B0-----:R-:W-:-:S02]  /*1970*/  IMAD.IADD R7, R55, 0x1, R54 ;  /* 0x0000000137077824 */ /* 0x001fc400078e0236 */
[----:B-1----:R-:W-:Y:S02]  /*1980*/  IMAD.IADD R5, R50, 0x1, R5 ;  /* 0x0000000132057824 */ /* 0x002fe400078e0205 */
[----:B--2---:R-:W-:Y:S02]  /*1990*/  IMAD.IADD R9, R57, 0x1, R56 ;  /* 0x0000000139097824 */ /* 0x004fe400078e0238 */
[----:B---3--:R-:W-:Y:S02]  /*19a0*/  IMAD.IADD R11, R59, 0x1, R58 ;  /* 0x000000013b0b7824 */ /* 0x008fe400078e023a */
[----:B----4-:R-:W-:Y:S02]  /*19b0*/  IMAD.IADD R55, R61, 0x1, R60 ;  /* 0x000000013d377824 */ /* 0x010fe400078e023c */
[----:B------:R-:W-:Y:S02]  /*19c0*/  IMAD.IADD R62, R63, 0x1, R62 ;  /* 0x000000013f3e7824 */ /* 0x000fe400078e023e */
[----:B------:R-:W-:-:S02]  /*19d0*/  IMAD.IADD R64, R65, 0x1, R64 ;  /* 0x0000000141407824 */ /* 0x000fc400078e0240 */
[----:B------:R-:W-:Y:S02]  /*19e0*/  IMAD.IADD R66, R67, 0x1, R66 ;  /* 0x0000000143427824 */ /* 0x000fe400078e0242 */
[----:B------:R-:W-:Y:S01]  /*19f0*/  IMAD.IADD R68, R69, 0x1, R68 ;  /* 0x0000000145447824 */ /* 0x000fe200078e0244 */
[----:B------:R-:W-:Y:S06]  /*1a00*/  BAR.SYNC.DEFER_BLOCKING 0x0 ;  /* 0x0000000000007b1d */ /* 0x000fec0000010000 */
[----:B------:R-:W-:Y:S05]  /*1a10*/  BRA.U UP0, `(.L_x_200) ;  /* 0x0000000100d07547 */ /* 0x000fea000b800000 */
[----:B------:R-:W-:Y:S01]  /*1a20*/  LEA R5, R5, UR4, 0x3 ;  /* 0x0000000405057c11 */ /* 0x000fe2000f8e18ff */
[----:B------:R-:W-:Y:S01]  /*1a30*/  UIADD3 UR8, UPT, UPT, UR8, 0x6, URZ ;  /* 0x0000000608087890 */ /* 0x000fe2000fffe0ff */
[----:B------:R-:W-:Y:S01]  /*1a40*/  LEA R7, R7, UR4, 0x3 ;  /* 0x0000000407077c11 */ /* 0x000fe2000f8e18ff */
[----:B------:R-:W-:Y:S01]  /*1a50*/  UIADD3 UR5, UPT, UPT, UR5, -0x6, URZ ;  /* 0xfffffffa05057890 */ /* 0x000fe2000fffe0ff */
[----:B------:R-:W-:Y:S01]  /*1a60*/  LEA R9, R9, UR4, 0x3 ;  /* 0x0000000409097c11 */ /* 0x000fe2000f8e18ff */
[----:B------:R0:W-:Y:S01]  /*1a70*/  STS.64 [R5], R2 ;  /* 0x0000000205007388 */ /* 0x0001e20000000a00 */
[----:B------:R-:W-:Y:S02]  /*1a80*/  LEA R11, R11, UR4, 0x3 ;  /* 0x000000040b0b7c11 */ /* 0x000fe4000f8e18ff */
[----:B------:R-:W-:Y:S01]  /*1a90*/  LEA R55, R55, UR4, 0x3 ;  /* 0x0000000437377c11 */ /* 0x000fe2000f8e18ff */
[----:B------:R0:W-:Y:S01]  /*1aa0*/  STS.64 [R7], R12 ;  /* 0x0000000c07007388 */ /* 0x0001e20000000a00 */
[----:B------:R-:W-:-:S02]  /*1ab0*/  LEA R57, R62, UR4, 0x3 ;  /* 0x000000043e397c11 */ /* 0x000fc4000f8e18ff */
[----:B------:R-:W-:Y:S01]  /*1ac0*/  LEA R59, R64, UR4, 0x3 ;  /* 0x00000004403b7c11 */ /* 0x000fe2000f8e18ff */
[----:B------:R0:W-:Y:S01]  /*1ad0*/  STS.64 [R9], R14 ;  /* 0x0000000e09007388 */ /* 0x0001e20000000a00 */
[----:B------:R-:W-:Y:S02]  /*1ae0*/  LEA R61, R66, UR4, 0x3 ;  /* 0x00000004423d7c11 */ /* 0x000fe4000f8e18ff */
[----:B------:R-:W-:Y:S01]  /*1af0*/  LEA R63, R68, UR4, 0x3 ;  /* 0x00000004443f7c11 */ /* 0x000fe2000f8e18ff */
[----:B------:R0:W-:Y:S04]  /*1b00*/  STS.64 [R11], R16 ;  /* 0x000000100b007388 */ /* 0x0001e80000000a00 */
[----:B------:R0:W-:Y:S04]  /*1b10*/  STS.64 [R55], R18 ;  /* 0x0000001237007388 */ /* 0x0001e80000000a00 */
[----:B------:R0:W-:Y:S04]  /*1b20*/  STS.64 [R57], R20 ;  /* 0x0000001439007388 */ /* 0x0001e80000000a00 */
[----:B------:R0:W-:Y:S04]  /*1b30*/  STS.64 [R59], R22 ;  /* 0x000000163b007388 */ /* 0x0001e80000000a00 */
[----:B------:R0:W-:Y:S04]  /*1b40*/  STS.64 [R61], R24 ;  /* 0x000000183d007388 */ /* 0x0001e80000000a00 */
[----:B------:R0:W-:Y:S01]  /*1b50*/  STS.64 [R63], R26 ;  /* 0x0000001a3f007388 */ /* 0x0001e20000000a00 */
[----:B------:R-:W-:Y:S06]  /*1b60*/  BAR.SYNC.DEFER_BLOCKING 0x0 ;  /* 0x0000000000007b1d */ /* 0x000fec0000010000 */
[----:B------:R0:W1:Y:S04]  /*1b70*/  LDS.64 R2, [R51] ;  /* 0x0000000033027984 */ /* 0x0000680000000a00 */
[----:B------:R0:W3:Y:S04]  /*1b80*/  LDS.64 R12, [R51+0x8] ;  /* 0x00000800330c7984 */ /* 0x0000e80000000a00 */
[----:B------:R0:W4:Y:S04]  /*1b90*/  LDS.64 R14, [R51+0x10] ;  /* 0x00001000330e7984 */ /* 0x0001280000000a00 */
[----:B------:R0:W2:Y:S04]  /*1ba0*/  LDS.64 R16, [R51+0x18] ;  /* 0x0000180033107984 */ /* 0x0000a80000000a00 */
[----:B------:R0:W0:Y:S04]  /*1bb0*/  LDS.64 R18, [R51+0x20] ;  /* 0x0000200033127984 */ /* 0x0000280000000a00 */
[----:B------:R0:W0:Y:S04]  /*1bc0*/  LDS.64 R20, [R51+0x28] ;  /* 0x0000280033147984 */ /* 0x0000280000000a00 */
[----:B------:R0:W0:Y:S04]  /*1bd0*/  LDS.64 R22, [R51+0x30] ;  /* 0x0000300033167984 */ /* 0x0000280000000a00 */
[----:B------:R0:W0:Y:S04]  /*1be0*/  LDS.64 R24, [R51+0x38] ;  /* 0x0000380033187984 */ /* 0x0000280000000a00 */
[----:B------:R0:W0:Y:S01]  /*1bf0*/  LDS.64 R26, [R51+0x40] ;  /* 0x00004000331a7984 */ /* 0x0000220000000a00 */
[----:B------:R-:W-:Y:S06]  /*1c00*/  BAR.SYNC.DEFER_BLOCKING 0x0 ;  /* 0x0000000000007b1d */ /* 0x000fec0000010000 */
[----:B------:R0:W-:Y:S04]  /*1c10*/  STS.64 [R5], R28 ;  /* 0x0000001c05007388 */ /* 0x0001e80000000a00 */
[----:B------:R0:W-:Y:S04]  /*1c20*/  STS.64 [R7], R30 ;  /* 0x0000001e07007388 */ /* 0x0001e80000000a00 */
[----:B------:R0:W-:Y:S04]  /*1c30*/  STS.64 [R9], R32 ;  /* 0x0000002009007388 */ /* 0x0001e80000000a00 */
[----:B------:R0:W-:Y:S04]  /*1c40*/  STS.64 [R11], R34 ;  /* 0x000000220b007388 */ /* 0x0001e80000000a00 */
[----:B------:R0:W-:Y:S04]  /*1c50*/  STS.64 [R55], R36 ;  /* 0x0000002437007388 */ /* 0x0001e80000000a00 */
[----:B------:R0:W-:Y:S04]  /*1c60*/  STS.64 [R57], R38 ;  /* 0x0000002639007388 */ /* 0x0001e80000000a00 */
[----:B------:R0:W-:Y:S04]  /*1c70*/  STS.64 [R59], R40 ;  /* 0x000000283b007388 */ /* 0x0001e80000000a00 */
[----:B------:R0:W-:Y:S04]  /*1c80*/  STS.64 [R61], R42 ;  /* 0x0000002a3d007388 */ /* 0x0001e80000000a00 */
[----:B------:R0:W-:Y:S01]  /*1c90*/  STS.64 [R63], R44 ;  /* 0x0000002c3f007388 */ /* 0x0001e20000000a00 */
[----:B------:R-:W-:Y:S06]  /*1ca0*/  BAR.SYNC.DEFER_BLOCKING 0x0 ;  /* 0x0000000000007b1d */ /* 0x000fec0000010000 */
[----:B------:R0:W0:Y:S04]  /*1cb0*/  LDS.64 R28, [R51] ;  /* 0x00000000331c7984 */ /* 0x0000280000000a00 */
[----:B------:R0:W0:Y:S04]  /*1cc0*/  LDS.64 R30, [R51+0x8] ;  /* 0x00000800331e7984 */ /* 0x0000280000000a00 */
[----:B------:R0:W0:Y:S04]  /*1cd0*/  LDS.64 R32, [R51+0x10] ;  /* 0x0000100033207984 */ /* 0x0000280000000a00 */
[----:B------:R0:W0:Y:S04]  /*1ce0*/  LDS.64 R34, [R51+0x18] ;  /* 0x0000180033227984 */ /* 0x0000280000000a00 */
[----:B------:R0:W0:Y:S04]  /*1cf0*/  LDS.64 R36, [R51+0x20] ;  /* 0x0000200033247984 */ /* 0x0000280000000a00 */
[----:B------:R0:W0:Y:S04]  /*1d00*/  LDS.64 R38, [R51+0x28] ;  /* 0x0000280033267984 */ /* 0x0000280000000a00 */
[----:B------:R0:W0:Y:S04]  /*1d10*/  LDS.64 R40, [R51+0x30] ;  /* 0x0000300033287984 */ /* 0x0000280000000a00 */
[----:B------:R0:W0:Y:S04]  /*1d20*/  LDS.64 R42, [R51+0x38] ;  /* 0x00003800332a7984 */ /* 0x0000280000000a00 */
[----:B------:R0:W0:Y:S01]  /*1d30*/  LDS.64 R44, [R51+0x40] ;  /* 0x00004000332c7984 */ /* 0x0000220000000a00 */
[----:B------:R-:W-:Y:S06]  /*1d40*/  BAR.SYNC.DEFER_BLOCKING 0x0 ;  /* 0x0000000000007b1d */ /* 0x000fec0000010000 */
[----:B-1234-:R-:W-:Y:S05]  /*1d50*/  BRA `(.L_x_201) ;  /* 0xffffffe400f87947 */ /* 0x01efea000383ffff */
.L_x_200:
[----:B------:R-:W-:Y:S01]  /*1d60*/  LEA R49, R5, UR4, 0x3 ;  /* 0x0000000405317c11 */ /* 0x000fe2000f8e18ff */
[----:B------:R-:W0:Y:S01]  /*1d70*/  LDCU.64 UR6, c[0x0][0x3a0] ;  /* 0x00007400ff0677ac */ /* 0x000e220008000a00 */
[----:B------:R-:W-:Y:S01]  /*1d80*/  LEA R53, R7, UR4, 0x3 ;  /* 0x0000000407357c11 */ /* 0x000fe2000f8e18ff */
[----:B------:R-:W-:Y:S01]  /*1d90*/  IMAD R52, R0, -0x40, R51 ;  /* 0xffffffc000347824 */ /* 0x000fe200078e0233 */
[----:B------:R-:W-:Y:S01]  /*1da0*/  LEA R57, R9, UR4, 0x3 ;  /* 0x0000000409397c11 */ /* 0x000fe2000f8e18ff */
[----:B------:R-:W-:Y:S01]  /*1db0*/  STS.64 [R49], R2 ;  /* 0x0000000231007388 */ /* 0x000fe20000000a00 */
[----:B------:R-:W-:Y:S01]  /*1dc0*/  LEA R59, R11, UR4, 0x3 ;  /* 0x000000040b3b7c11 */ /* 0x000fe2000f8e18ff */
[----:B------:R-:W1:Y:S01]  /*1dd0*/  LDC.64 R50, c[0x0][0x398] ;  /* 0x0000e600ff327b82 */ /* 0x000e620000000a00 */
[----:B------:R-:W-:Y:S01]  /*1de0*/  LEA R55, R55, UR4, 0x3 ;  /* 0x0000000437377c11 */ /* 0x000fe2000f8e18ff */
[----:B------:R-:W-:Y:S01]  /*1df0*/  STS.64 [R53], R12 ;  /* 0x0000000c35007388 */ /* 0x000fe20000000a00 */
[----:B------:R-:W-:-:S02]  /*1e00*/  LEA R61, R62, UR4, 0x3 ;  /* 0x000000043e3d7c11 */ /* 0x000fc4000f8e18ff */
[----:B------:R-:W-:Y:S01]  /*1e10*/  LEA R63, R64, UR4, 0x3 ;  /* 0x00000004403f7c11 */ /* 0x000fe2000f8e18ff */
[----:B------:R-:W-:Y:S01]  /*1e20*/  STS.64 [R57], R14 ;  /* 0x0000000e39007388 */ /* 0x000fe20000000a00 */
[----:B------:R-:W-:Y:S02]  /*1e30*/  LEA R65, R66, UR4, 0x3 ;  /* 0x0000000442417c11 */ /* 0x000fe4000f8e18ff */
[----:B------:R-:W-:Y:S01]  /*1e40*/  LEA R67, R68, UR4, 0x3 ;  /* 0x0000000444437c11 */ /* 0x000fe2000f8e18ff */
[----:B------:R-:W-:Y:S01]  /*1e50*/  STS.64 [R59], R16 ;  /* 0x000000103b007388 */ /* 0x000fe20000000a00 */
[----:B0-----:R-:W-:-:S03]  /*1e60*/  MOV R4, UR7 ;  /* 0x0000000700047c02 */ /* 0x001fc60008000f00 */
[----:B------:R-:W-:Y:S01]  /*1e70*/  STS.64 [R55], R18 ;  /* 0x0000001237007388 */ /* 0x000fe20000000a00 */
[----:B------:R-:W-:-:S03]  /*1e80*/  ISETP.LT.U32.AND P2, PT, R0, UR6, PT ;  /* 0x0000000600007c0c */ /* 0x000fc6000bf41070 */
[----:B------:R-:W-:Y:S01]  /*1e90*/  STS.64 [R61], R20 ;  /* 0x000000143d007388 */ /* 0x000fe20000000a00 */
[----:B------:R-:W-:-:S03]  /*1ea0*/  ISETP.GT.U32.AND.EX P2, PT, R4, RZ, PT, P2 ;  /* 0x000000ff0400720c */ /* 0x000fc60003f44120 */
[----:B------:R0:W-:Y:S04]  /*1eb0*/  STS.64 [R63], R22 ;  /* 0x000000163f007388 */ /* 0x0001e80000000a00 */
[----:B------:R2:W-:Y:S04]  /*1ec0*/  STS.64 [R65], R24 ;  /* 0x0000001841007388 */ /* 0x0005e80000000a00 */
[----:B------:R3:W-:Y:S01]  /*1ed0*/  STS.64 [R67], R26 ;  /* 0x0000001a43007388 */ /* 0x0007e20000000a00 */
[----:B------:R-:W-:Y:S01]  /*1ee0*/  BAR.SYNC.DEFER_BLOCKING 0x0 ;  /* 0x0000000000007b1d */ /* 0x000fe20000010000 */
[----:B0-----:R-:W-:-:S02]  /*1ef0*/  VIADD R22, R0, 0x100 ;  /* 0x0000010000167836 */ /* 0x001fc40000000000 */
[C---:B------:R-:W-:Y:S02]  /*1f00*/  VIADD R23, R0.reuse, 0x200 ;  /* 0x0000020000177836 */ /* 0x040fe40000000000 */
[----:B--2---:R-:W-:Y:S01]  /*1f10*/  VIADD R24, R0, 0x300 ;  /* 0x0000030000187836 */ /* 0x004fe20000000000 */
[----:B------:R-:W-:Y:S02]  /*1f20*/  ISETP.LT.U32.AND P1, PT, R22, UR6, PT ;  /* 0x0000000616007c0c */ /* 0x000fe4000bf21070 */
[----:B---3--:R-:W-:Y:S02]  /*1f30*/  LOP3.LUT R26, R0, 0x400, RZ, 0xfc, !PT ;  /* 0x00000400001a7812 */ /* 0x008fe400078efcff */
[----:B------:R-:W-:Y:S02]  /*1f40*/  ISETP.LT.U32.AND P0, PT, R23, UR6, PT ;  /* 0x0000000617007c0c */ /* 0x000fe4000bf01070 */
[----:B------:R-:W-:Y:S02]  /*1f50*/  ISETP.LT.U32.AND P4, PT, R24, UR6, PT ;  /* 0x0000000618007c0c */ /* 0x000fe4000bf81070 */
[----:B------:R-:W-:Y:S01]  /*1f60*/  ISETP.LT.U32.AND P6, PT, R26, UR6, PT ;  /* 0x000000061a007c0c */ /* 0x000fe2000bfc1070 */
[----:B------:R-:W0:Y:S04]  /*1f70*/  LDS.64 R2, [R52] ;  /* 0x0000000034027984 */ /* 0x000e280000000a00 */
[----:B------:R-:W-:Y:S04]  /*1f80*/  LDS.64 R4, [R52+0x800] ;  /* 0x0008000034047984 */ /* 0x000fe80000000a00 */
[----:B------:R-:W-:Y:S04]  /*1f90*/  LDS.64 R6, [R52+0x1000] ;  /* 0x0010000034067984 */ /* 0x000fe80000000a00 */
[----:B------:R-:W-:Y:S04]  /*1fa0*/  LDS.64 R8, [R52+0x1800] ;  /* 0x0018000034087984 */ /* 0x000fe80000000a00 */
[----:B------:R-:W-:Y:S04]  /*1fb0*/  LDS.64 R10, [R52+0x2000] ;  /* 0x00200000340a7984 */ /* 0x000fe80000000a00 */
[----:B------:R-:W-:Y:S04]  /*1fc0*/  LDS.64 R12, [R52+0x2800] ;  /* 0x00280000340c7984 */ /* 0x000fe80000000a00 */
[----:B------:R-:W-:Y:S04]  /*1fd0*/  LDS.64 R14, [R52+0x3000] ;  /* 0x00300000340e7984 */ /* 0x000fe80000000a00 */
[----:B------:R-:W-:Y:S04]  /*1fe0*/  LDS.64 R16, [R52+0x3800] ;  /* 0x0038000034107984 */ /* 0x000fe80000000a00 */
[----:B------:R-:W-:Y:S01]  /*1ff0*/  LDS.64 R18, [R52+0x4000] ;  /* 0x0040000034127984 */ /* 0x000fe20000000a00 */
[----:B------:R-:W-:Y:S06]  /*2000*/  BAR.SYNC.DEFER_BLOCKING 0x0 ;  /* 0x0000000000007b1d */ /* 0x000fec0000010000 */
[----:B------:R2:W-:Y:S04]  /*2010*/  STS.64 [R49], R28 ;  /* 0x0000001c31007388 */ /* 0x0005e80000000a00 */
[----:B------:R-:W-:Y:S04]  /*2020*/  STS.64 [R53], R30 ;  /* 0x0000001e35007388 */ /* 0x000fe80000000a00 */
[----:B------:R-:W-:Y:S04]  /*2030*/  STS.64 [R57], R32 ;  /* 0x0000002039007388 */ /* 0x000fe80000000a00 */
[----:B------:R-:W-:Y:S01]  /*2040*/  STS.64 [R59], R34 ;  /* 0x000000223b007388 */ /* 0x000fe20000000a00 */
[----:B--2---:R-:W2:Y:S01]  /*2050*/  LDC.64 R48, c[0x0][0x388] ;  /* 0x0000e200ff307b82 */ /* 0x004ea20000000a00 */
[----:B------:R-:W-:-:S02]  /*2060*/  IMAD.U32 R28, RZ, RZ, UR7 ;  /* 0x00000007ff1c7e24 */ /* 0x000fc4000f8e00ff */
[----:B------:R1:W-:Y:S03]  /*2070*/  STS.64 [R55], R36 ;  /* 0x0000002437007388 */ /* 0x0003e60000000a00 */
[----:B------:R-:W-:Y:S01]  /*2080*/  ISETP.GT.U32.AND.EX P1, PT, R28, RZ, PT, P1 ;  /* 0x000000ff1c00720c */ /* 0x000fe20003f24110 */
[----:B------:R3:W-:Y:S04]  /*2090*/  STS.64 [R61], R38 ;  /* 0x000000263d007388 */ /* 0x0007e80000000a00 */
[----:B------:R-:W-:Y:S04]  /*20a0*/  STS.64 [R63], R40 ;  /* 0x000000283f007388 */ /* 0x000fe80000000a00 */
[----:B------:R-:W-:Y:S01]  /*20b0*/  STS.64 [R65], R42 ;  /* 0x0000002a41007388 */ /* 0x000fe20000000a00 */
[----:B-1----:R-:W-:-:S03]  /*20c0*/  IMAD.WIDE.U32 R36, R0, 0x8, R50 ;  /* 0x0000000800247825 */ /* 0x002fc600078e0032 */
[----:B------:R-:W-:Y:S01]  /*20d0*/  STS.64 [R67], R44 ;  /* 0x0000002c43007388 */ /* 0x000fe20000000a00 */
[C---:B---3--:R-:W-:Y:S02]  /*20e0*/  VIADD R38, R0.reuse, 0x500 ;  /* 0x0000050000267836 */ /* 0x048fe40000000000 */
[C---:B------:R-:W-:Y:S01]  /*20f0*/  VIADD R39, R0.reuse, 0x600 ;  /* 0x0000060000277836 */ /* 0x040fe20000000000 */
[----:B------:R-:W-:Y:S01]  /*2100*/  BAR.SYNC.DEFER_BLOCKING 0x0 ;  /* 0x0000000000007b1d */ /* 0x000fe20000010000 */
[----:B--2---:R-:W-:Y:S01]  /*2110*/  IMAD.WIDE.U32 R34, R0, 0x8, R48 ;  /* 0x0000000800227825 */ /* 0x004fe200078e0030 */
[----:B------:R-:W-:Y:S02]  /*2120*/  ISETP.LT.U32.AND P5, PT, R38, UR6, PT ;  /* 0x0000000626007c0c */ /* 0x000fe4000bfa1070 */
[----:B------:R-:W-:Y:S01]  /*2130*/  ISETP.LT.U32.AND P3, PT, R39, UR6, PT ;  /* 0x0000000627007c0c */ /* 0x000fe2000bf61070 */
[C---:B------:R-:W-:Y:S01]  /*2140*/  VIADD R38, R0.reuse, 0x700 ;  /* 0x0000070000267836 */ /* 0x040fe20000000000 */
[----:B------:R-:W-:Y:S01]  /*2150*/  LOP3.LUT R0, R0, 0x800, RZ, 0xfc, !PT ;  /* 0x0000080000007812 */ /* 0x000fe200078efcff */
[----:B------:R-:W1:Y:S04]  /*2160*/  @P2 LDS.64 R46, [R52] ;  /* 0x00000000342e2984 */ /* 0x000e680000000a00 */
[----:B------:R-:W2:Y:S04]  /*2170*/  LDS.64 R20, [R52+0x800] ;  /* 0x0008000034147984 */ /* 0x000ea80000000a00 */
[----:B------:R-:W3:Y:S04]  /*2180*/  LDS.64 R22, [R52+0x1000] ;  /* 0x0010000034167984 */ /* 0x000ee80000000a00 */
[----:B------:R-:W4:Y:S04]  /*2190*/  LDS.64 R24, [R52+0x1800] ;  /* 0x0018000034187984 */ /* 0x000f280000000a00 */
[----:B------:R-:W5:Y:S04]  /*21a0*/  LDS.64 R26, [R52+0x2000] ;  /* 0x00200000341a7984 */ /* 0x000f680000000a00 */
[----:B------:R-:W5:Y:S04]  /*21b0*/  LDS.64 R28, [R52+0x2800] ;  /* 0x00280000341c7984 */ /* 0x000f680000000a00 */
[----:B------:R-:W5:Y:S04]  /*21c0*/  LDS.64 R30, [R52+0x3000] ;  /* 0x00300000341e7984 */ /* 0x000f680000000a00 */
[----:B------:R-:W5:Y:S04]  /*21d0*/  LDS.64 R32, [R52+0x3800] ;  /* 0x0038000034207984 */ /* 0x000f680000000a00 */
[----:B0-----:R0:W-:Y:S04]  /*21e0*/  @P2 STG.E.64 desc[UR10][R34.64], R2 ;  /* 0x0000000222002986 */ /* 0x0011e8000c101b0a */
[----:B-1----:R1:W-:Y:S01]  /*21f0*/  @P2 STG.E.64 desc[UR10][R36.64], R46 ;  /* 0x0000002e24002986 */ /* 0x0023e2000c101b0a */
[----:B------:R-:W-:Y:S01]  /*2200*/  ISETP.LT.U32.AND P2, PT, R38, UR6, PT ;  /* 0x0000000626007c0c */ /* 0x000fe2000bf41070 */
[----:B------:R-:W-:-:S02]  /*2210*/  IMAD.U32 R38, RZ, RZ, UR7 ;  /* 0x00000007ff267e24 */ /* 0x000fc4000f8e00ff */
[----:B------:R1:W-:Y:S01]  /*2220*/  @P1 STG.E.64 desc[UR10][R34.64+0x800], R4 ;  /* 0x0008000422001986 */ /* 0x0003e2000c101b0a */
[----:B0-----:R-:W-:Y:S02]  /*2230*/  IMAD.U32 R2, RZ, RZ, UR7 ;  /* 0x00000007ff027e24 */ /* 0x001fe4000f8e00ff */
[----:B------:R-:W-:Y:S01]  /*2240*/  ISETP.GT.U32.AND.EX P0, PT, R38, RZ, PT, P0 ;  /* 0x000000ff2600720c */ /* 0x000fe20003f04100 */
[----:B--2---:R1:W-:Y:S01]  /*2250*/  @P1 STG.E.64 desc[UR10][R36.64+0x800], R20 ;  /* 0x0008001424001986 */ /* 0x0043e2000c101b0a */
[----:B------:R-:W-:Y:S01]  /*2260*/  ISETP.LT.U32.AND P1, PT, R0, UR6, PT ;  /* 0x0000000600007c0c */ /* 0x000fe2000bf21070 */
[----:B------:R-:W-:Y:S01]  /*2270*/  IMAD.U32 R0, RZ, RZ, UR7 ;  /* 0x00000007ff007e24 */ /* 0x000fe2000f8e00ff */
[----:B------:R-:W-:Y:S02]  /*2280*/  ISETP.GT.U32.AND.EX P6, PT, R38, RZ, PT, P6 ;  /* 0x000000ff2600720c */ /* 0x000fe40003fc4160 */
[----:B------:R-:W-:Y:S02]  /*2290*/  ISETP.GT.U32.AND.EX P5, PT, R2, RZ, PT, P5 ;  /* 0x000000ff0200720c */ /* 0x000fe40003fa4150 */
[----:B------:R-:W-:-:S02]  /*22a0*/  ISETP.GT.U32.AND.EX P4, PT, R0, RZ, PT, P4 ;  /* 0x000000ff0000720c */ /* 0x000fc40003f84140 */
[----:B------:R-:W-:Y:S02]  /*22b0*/  ISETP.GT.U32.AND.EX P3, PT, R0, RZ, PT, P3 ;  /* 0x000000ff0000720c */ /* 0x000fe40003f64130 */
[----:B------:R-:W-:Y:S01]  /*22c0*/  ISETP.GT.U32.AND.EX P2, PT, R2, RZ, PT, P2 ;  /* 0x000000ff0200720c */ /* 0x000fe20003f44120 */
[----:B------:R1:W-:Y:S01]  /*22d0*/  @P0 STG.E.64 desc[UR10][R34.64+0x1000], R6 ;  /* 0x0010000622000986 */ /* 0x0003e2000c101b0a */
[----:B------:R-:W-:-:S03]  /*22e0*/  ISETP.GT.U32.AND.EX P1, PT, R0, RZ, PT, P1 ;  /* 0x000000ff0000720c */ /* 0x000fc60003f24110 */
[----:B---3--:R1:W-:Y:S04]  /*22f0*/  @P0 STG.E.64 desc[UR10][R36.64+0x1000], R22 ;  /* 0x0010001624000986 */ /* 0x0083e8000c101b0a */
[----:B------:R1:W-:Y:S04]  /*2300*/  @P4 STG.E.64 desc[UR10][R34.64+0x1800], R8 ;  /* 0x0018000822004986 */ /* 0x0003e8000c101b0a */
[----:B----4-:R1:W-:Y:S04]  /*2310*/  @P4 STG.E.64 desc[UR10][R36.64+0x1800], R24 ;  /* 0x0018001824004986 */ /* 0x0103e8000c101b0a */
[----:B------:R1:W-:Y:S04]  /*2320*/  @P6 STG.E.64 desc[UR10][R34.64+0x2000], R10 ;  /* 0x0020000a22006986 */ /* 0x0003e8000c101b0a */
[----:B-----5:R1:W-:Y:S04]  /*2330*/  @P6 STG.E.64 desc[UR10][R36.64+0x2000], R26 ;  /* 0x0020001a24006986 */ /* 0x0203e8000c101b0a */
[----:B------:R1:W-:Y:S04]  /*2340*/  @P5 STG.E.64 desc[UR10][R34.64+0x2800], R12 ;  /* 0x0028000c22005986 */ /* 0x0003e8000c101b0a */
[----:B------:R1:W-:Y:S04]  /*2350*/  @P5 STG.E.64 desc[UR10][R36.64+0x2800], R28 ;  /* 0x0028001c24005986 */ /* 0x0003e8000c101b0a */
[----:B------:R1:W-:Y:S04]  /*2360*/  @P3 STG.E.64 desc[UR10][R34.64+0x3000], R14 ;  /* 0x0030000e22003986 */ /* 0x0003e8000c101b0a */
[----:B------:R1:W-:Y:S04]  /*2370*/  @P3 STG.E.64 desc[UR10][R36.64+0x3000], R30 ;  /* 0x0030001e24003986 */ /* 0x0003e8000c101b0a */
[----:B------:R1:W-:Y:S04]  /*2380*/  @P2 STG.E.64 desc[UR10][R34.64+0x3800], R16 ;  /* 0x0038001022002986 */ /* 0x0003e8000c101b0a */
[----:B------:R1:W-:Y:S01]  /*2390*/  @P2 STG.E.64 desc[UR10][R36.64+0x3800], R32 ;  /* 0x0038002024002986 */ /* 0x0003e2000c101b0a */
[----:B------:R-:W-:Y:S05]  /*23a0*/  @!P1 EXIT ;  /* 0x000000000000994d */ /* 0x000fea0003800000 */
[----:B------:R-:W0:Y:S04]  /*23b0*/  LDS.64 R2, [R52+0x4000] ;  /* 0x0040000034027984 */ /* 0x000e280000000a00 */
[----:B------:R-:W-:Y:S04]  /*23c0*/  STG.E.64 desc[UR10][R34.64+0x4000], R18 ;  /* 0x0040001222007986 */ /* 0x000fe8000c101b0a */
[----:B0-----:R-:W-:Y:S01]  /*23d0*/  STG.E.64 desc[UR10][R36.64+0x4000], R2 ;  /* 0x0040000224007986 */ /* 0x001fe2000c101b0a */
[----:B------:R-:W-:Y:S05]  /*23e0*/  EXIT ;  /* 0x000000000000794d */ /* 0x000fea0003800000 */
.L_x_202:
        /* <DEDUP_REMOVED lines=9> */
.L_x_207:


//--------------------- .text._ZN3cub18CUB_300001_SM_10006detail11EmptyKernelIvEEvv --------------------------
	.section	.text._ZN3cub18CUB_300001_SM_10006detail11EmptyKernelIvEEvv,"ax",@progbits
	.align	128
        .global         _ZN3cub18CUB_300001_SM_10006detail11EmptyKernelIvEEvv
        .type           _ZN3cub18CUB_300001_SM_10006detail11EmptyKernelIvEEvv,@function
        .size           _ZN3cub18CUB_300001_SM_10006detail11EmptyKernelIvEEvv,(.L_x_208 - _ZN3cub18CUB_300001_SM_10006detail11EmptyKernelIvEEvv)
        .other          _ZN3cub18CUB_300001_SM_10006detail11EmptyKernelIvEEvv,@"STO_CUDA_ENTRY STV_DEFAULT"
_ZN3cub18CUB_300001_SM_10006detail11EmptyKernelIvEEvv:
.text._ZN3cub18CUB_300001_SM_10006detail11EmptyKernelIvEEvv:
[----:B------:R-:W-:Y:S01]  /*0000*/  LDC R1, c[0x0][0x37c] ;  /* 0x0000df00ff017b82 */ /* 0x000fe20000000800 */
[----:B------:R-:W-:Y:S05]  /*0010*/  EXIT ;  /* 0x000000000000794d */ /* 0x000fea0003800000 */
.L_x_203:
        /* <DEDUP_REMOVED lines=14> */
.L_x_208:


//--------------------- .nv.shared._ZN3cub18CUB_300001_SM_10006detail10radix_sort29DeviceRadixSortOnesweepKernelINS1_5radix10policy_hubImmyE10Policy1000ELNS0_9SortOrderE0EmmyiiNS1_21identity_decomposer_tEEEvPT5_SB_PT3_PKSC_PT1_PKSG_PT2_PKSK_T4_iiT6_ --------------------------
	.section	.nv.shared._ZN3cub18CUB_300001_SM_10006detail10radix_sort29DeviceRadixSortOnesweepKernelINS1_5radix10policy_hubImmyE10Policy1000ELNS0_9SortOrderE0EmmyiiNS1_21identity_decomposer_tEEEvPT5_SB_PT3_PKSC_PT1_PKSG_PT2_PKSK_T4_iiT6_,"aw",@nobits
	.sectionflags	@""
	.align	16
.nv.shared._ZN3cub18CUB_300001_SM_10006detail10radix_sort29DeviceRadixSortOnesweepKernelINS1_5radix10policy_hubImmyE10Policy1000ELNS0_9SortOrderE0EmmyiiNS1_21identity_decomposer_tEEEvPT5_SB_PT3_PKSC_PT1_PKSG_PT2_PKSK_T4_iiT6_:
	.zero		39936


//--------------------- .nv.shared.reserved.0     --------------------------
	.section	.nv.shared.reserved.0,"aw",@nobits
	.weak		__nv_reservedSMEM_offset_0_alias
	.size		__nv_reservedSMEM_offset_0_alias, 0, 64
	.other		__nv_reservedSMEM_offset_0_alias,@"STO_CUDA_RESERVED_SHARED STV_DEFAULT"
__nv_reservedSMEM_offset_0_alias:
	.zero		0
	.zero		64


//--------------------- .nv.global                --------------------------
	.section	.nv.global,"aw",@nobits
.nv.global:
	.type		_ZN34_INTERNAL_50f1574b_4_k_cu_123ef37c6thrust24THRUST_300001_SM_1000_NS12placeholders2_5E,@object
	.size		_ZN34_INTERNAL_50f1574b_4_k_cu_123ef37c6thrust24THRUST_300001_SM_1000_NS12placeholders2_5E,(_ZN34_INTERNAL_50f1574b_4_k_cu_123ef37c4cuda3std3__45__cpo6cbeginE - _ZN34_INTERNAL_50f1574b_4_k_cu_123ef37c6thrust24THRUST_300001_SM_1000_NS12placeholders2_5E)
_ZN34_INTERNAL_50f1574b_4_k_cu_123ef37c6thrust24THRUST_300001_SM_1000_NS12placeholders2_5E:
	.zero		1
	.type		_ZN34_INTERNAL_50f1574b_4_k_cu_123ef37c4cuda3std3__45__cpo6cbeginE,@object
	.size		_ZN34_INTERNAL_50f1574b_4_k_cu_123ef37c4cuda3std3__45__cpo6cbeginE,(_ZN34_INTERNAL_50f1574b_4_k_cu_123ef37c4cuda3std6ranges3__45__cpo6cbeginE - _ZN34_INTERNAL_50f1574b_4_k_cu_123ef37c4cuda3std3__45__cpo6cbeginE)
_ZN34_INTERNAL_50f1574b_4_k_cu_123ef37c4cuda3std3__45__cpo6cbeginE:
	.zero		1
	.type		_ZN34_INTERNAL_50f1574b_4_k_cu_123ef37c4cuda3std6ranges3__45__cpo6cbeginE,@object
	.size		_ZN34_INTERNAL_50f1574b_4_k_cu_123ef37c4cuda3std6ranges3__45__cpo6cbeginE,(_ZN34_INTERNAL_50f1574b_4_k_cu_123ef37c4cuda3std3__48in_placeE - _ZN34_INTERNAL_50f1574b_4_k_cu_123ef37c4cuda3std6ranges3__45__cpo6cbeginE)
_ZN34_INTERNAL_50f1574b_4_k_cu_123ef37c4cuda3std6ranges3__45__cpo6cbeginE:
	.zero		1
	.type		_ZN34_INTERNAL_50f1574b_4_k_cu_123ef37c4cuda3std3__48in_placeE,@object
	.size		_ZN34_INTERNAL_50f1574b_4_k_cu_123ef37c4cuda3std3__48in_placeE,(_ZN34_INTERNAL_50f1574b_4_k_cu_123ef37c4cuda3std6ranges3__45__cpo4sizeE - _ZN34_INTERNAL_50f1574b_4_k_cu_123ef37c4cuda3std3__48in_placeE)
_ZN34_INTERNAL_50f1574b_4_k_cu_123ef37c4cuda3std3__48in_placeE:
	.zero		1
	.type		_ZN34_INTERNAL_50f1574b_4_k_cu_123ef37c4cuda3std6ranges3__45__cpo4sizeE,@object
	.size		_ZN34_INTERNAL_50f1574b_4_k_cu_123ef37c4cuda3std6ranges3__45__cpo4sizeE,(_ZN34_INTERNAL_50f1574b_4_k_cu_123ef37c6thrust24THRUST_300001_SM_1000_NS12placeholders2_9E - _ZN34_INTERNAL_50f1574b_4_k_cu_123ef37c4cuda3std6ranges3__45__cpo4sizeE)
_ZN34_INTERNAL_50f1574b_4_k_cu_123ef37c4cuda3std6ranges3__45__cpo4sizeE:
	.zero		1
	.type		_ZN34_INTERNAL_50f1574b_4_k_cu_123ef37c6thrust24THRUST_300001_SM_1000_NS12placeholders2_9E,@object
	.size		_ZN34_INTERNAL_50f1574b_4_k_cu_123ef37c6thrust24THRUST_300001_SM_1000_NS12placeholders2_9E,(_ZN34_INTERNAL_50f1574b_4_k_cu_123ef37c4cuda3std3__45__cpo7crbeginE - _ZN34_INTERNAL_50f1574b_4_k_cu_123ef37c6thrust24THRUST_300001_SM_1000_NS12placeholders2_9E)
_ZN34_INTERNAL_50f1574b_4_k_cu_123ef37c6thrust24THRUST_300001_SM_1000_NS12placeholders2_9E:
	.zero		1
	.type		_ZN34_INTERNAL_50f1574b_4_k_cu_123ef37c4cuda3std3__45__cpo7crbeginE,@object
	.size		_ZN34_INTERNAL_50f1574b_4_k_cu_123ef37c4cuda3std3__45__cpo7crbeginE,(_ZN34_INTERNAL_50f1574b_4_k_cu_123ef37c4cuda3std6ranges3__45__cpo4nextE - _ZN34_INTERNAL_50f1574b_4_k_cu_123ef37c4cuda3std3__45__cpo7crbeginE)
_ZN34_INTERNAL_50f1574b_4_k_cu_123ef37c4cuda3std3__45__cpo7crbeginE:
	.zero		1
	.type		_ZN34_INTERNAL_50f1574b_4_k_cu_123ef37c4cuda3std6ranges3__45__cpo4nextE,@object
	.size		_ZN34_INTERNAL_50f1574b_4_k_cu_123ef37c4cuda3std6ranges3__45__cpo4nextE,(_ZN34_INTERNAL_50f1574b_4_k_cu_123ef37c4cuda3std6ranges3__45__cpo4swapE - _ZN34_INTERNAL_50f1574b_4_k_cu_123ef37c4cuda3std6ranges3__45__cpo4nextE)
_ZN34_INTERNAL_50f1574b_4_k_cu_123ef37c4cuda3std6ranges3__45__cpo4nextE:
	.zero		1
	.type		_ZN34_INTERNAL_50f1574b_4_k_cu_123ef37c4cuda3std6ranges3__45__cpo4swapE,@object
	.size		_ZN34_INTERNAL_50f1574b_4_k_cu_123ef37c4cuda3std6ranges3__45__cpo4swapE,(_ZN34_INTERNAL_50f1574b_4_k_cu_123ef37c6thrust24THRUST_300001_SM_1000_NS12placeholders2_1E - _ZN34_INTERNAL_50f1574b_4_k_cu_123ef37c4cuda3std6ranges3__45__cpo4swapE)
_ZN34_INTERNAL_50f1574b_4_k_cu_123ef37c4cuda3std6ranges3__45__cpo4swapE:
	.zero		1
	.type		_ZN34_INTERNAL_50f1574b_4_k_cu_123ef37c6thrust24THRUST_300001_SM_1000_NS12placeholders2_1E,@object
	.size		_ZN34_INTERNAL_50f1574b_4_k_cu_123ef37c6thrust24THRUST_300001_SM_1000_NS12placeholders2_1E,(_ZN34_INTERNAL_50f1574b_4_k_cu_123ef37c6thrust24THRUST_300001_SM_1000_NS12placeholders2_3E - _ZN34_INTERNAL_50f1574b_4_k_cu_123ef37c6thrust24THRUST_300001_SM_1000_NS12placeholders2_1E)
_ZN34_INTERNAL_50f1574b_4_k_cu_123ef37c6thrust24THRUST_300001_SM_1000_NS12placeholders2_1E:
	.zero		1
	.type		_ZN34_INTERNAL_50f1574b_4_k_cu_123ef37c6thrust24THRUST_300001_SM_1000_NS12placeholders2_3E,@object
	.size		_ZN34_INTERNAL_50f1574b_4_k_cu_123ef37c6thrust24THRUST_300001_SM_1000_NS12placeholders2_3E,(_ZN34_INTERNAL_50f1574b_4_k_cu_123ef37c4cuda3std3__45__cpo5beginE - _ZN34_INTERNAL_50f1574b_4_k_cu_123ef37c6thrust24THRUST_300001_SM_1000_NS12placeholders2_3E)
_ZN34_INTERNAL_50f1574b_4_k_cu_123ef37c6thrust24THRUST_300001_SM_1000_NS12placeholders2_3E:
	.zero		1
	.type		_ZN34_INTERNAL_50f1574b_4_k_cu_123ef37c4cuda3std3__45__cpo5beginE,@object
	.size		_ZN34_INTERNAL_50f1574b_4_k_cu_123ef37c4cuda3std3__45__cpo5beginE,(_ZN34_INTERNAL_50f1574b_4_k_cu_123ef37c4cuda3std6ranges3__45__cpo5beginE - _ZN34_INTERNAL_50f1574b_4_k_cu_123ef37c4cuda3std3__45__cpo5beginE)
_ZN34_INTERNAL_50f1574b_4_k_cu_123ef37c4cuda3std3__45__cpo5beginE:
	.zero		1
	.type		_ZN34_INTERNAL_50f1574b_4_k_cu_123ef37c4cuda3std6ranges3__45__cpo5beginE,@object
	.size		_ZN34_INTERNAL_50f1574b_4_k_cu_123ef37c4cuda3std6ranges3__45__cpo5beginE,(_ZN34_INTERNAL_50f1574b_4_k_cu_123ef37c4cuda3std3__436_GLOBAL__N__50f1574b_4_k_cu_123ef37c6ignoreE - _ZN34_INTERNAL_50f1574b_4_k_cu_123ef37c4cuda3std6ranges3__45__cpo5beginE)
_ZN34_INTERNAL_50f1574b_4_k_cu_123ef37c4cuda3std6ranges3__45__cpo5beginE:
	.zero		1
	.type		_ZN34_INTERNAL_50f1574b_4_k_cu_123ef37c4cuda3std3__436_GLOBAL__N__50f1574b_4_k_cu_123ef37c6ignoreE,@object
	.size		_ZN34_INTERNAL_50f1574b_4_k_cu_123ef37c4cuda3std3__436_GLOBAL__N__50f1574b_4_k_cu_123ef37c6ignoreE,(_ZN34_INTERNAL_50f1574b_4_k_cu_123ef37c4cuda3std6ranges3__45__cpo4dataE - _ZN34_INTERNAL_50f1574b_4_k_cu_123ef37c4cuda3std3__436_GLOBAL__N__50f1574b_4_k_cu_123ef37c6ignoreE)
_ZN34_INTERNAL_50f1574b_4_k_cu_123ef37c4cuda3std3__436_GLOBAL__N__50f1574b_4_k_cu_123ef37c6ignoreE:
	.zero		1
	.type		_ZN34_INTERNAL_50f1574b_4_k_cu_123ef37c4cuda3std6ranges3__45__cpo4dataE,@object
	.size		_ZN34_INTERNAL_50f1574b_4_k_cu_123ef37c4cuda3std6ranges3__45__cpo4dataE,(_ZN34_INTERNAL_50f1574b_4_k_cu_123ef37c6thrust24THRUST_300001_SM_1000_NS12placeholders2_7E - _ZN34_INTERNAL_50f1574b_4_k_cu_123ef37c4cuda3std6ranges3__45__cpo4dataE)
_ZN34_INTERNAL_50f1574b_4_k_cu_123ef37c4cuda3std6ranges3__45__cpo4dataE:
	.zero		1
	.type		_ZN34_INTERNAL_50f1574b_4_k_cu_123ef37c6thrust24THRUST_300001_SM_1000_NS12placeholders2_7E,@object
	.size		_ZN34_INTERNAL_50f1574b_4_k_cu_123ef37c6thrust24THRUST_300001_SM_1000_NS12placeholders2_7E,(_ZN34_INTERNAL_50f1574b_4_k_cu_123ef37c4cuda3std3__45__cpo6rbeginE - _ZN34_INTERNAL_50f1574b_4_k_cu_123ef37c6thrust24THRUST_300001_SM_1000_NS12placeholders2_7E)
_ZN34_INTERNAL_50f1574b_4_k_cu_123ef37c6thrust24THRUST_300001_SM_1000_NS12placeholders2_7E:
	.zero		1
	.type		_ZN34_INTERNAL_50f1574b_4_k_cu_123ef37c4cuda3std3__45__cpo6rbeginE,@object
	.size		_ZN34_INTERNAL_50f1574b_4_k_cu_123ef37c4cuda3std3__45__cpo6rbeginE,(_ZN34_INTERNAL_50f1574b_4_k_cu_123ef37c4cuda3std6ranges3__45__cpo7advanceE - _ZN34_INTERNAL_50f1574b_4_k_cu_123ef37c4cuda3std3__45__cpo6rbeginE)
_ZN34_INTERNAL_50f1574b_4_k_cu_123ef37c4cuda3std3__45__cpo6rbeginE:
	.zero		1
	.type		_ZN34_INTERNAL_50f1574b_4_k_cu_123ef37c4cuda3std6ranges3__45__cpo7advanceE,@object
	.size		_ZN34_INTERNAL_50f1574b_4_k_cu_123ef37c4cuda3std6ranges3__45__cpo7advanceE,(_ZN34_INTERNAL_50f1574b_4_k_cu_123ef37c4cuda3std3__47nulloptE - _ZN34_INTERNAL_50f1574b_4_k_cu_123ef37c4cuda3std6ranges3__45__cpo7advanceE)
_ZN34_INTERNAL_50f1574b_4_k_cu_123ef37c4cuda3std6ranges3__45__cpo7advanceE:
	.zero		1
	.type		_ZN34_INTERNAL_50f1574b_4_k_cu_123ef37c4cuda3std3__47nulloptE,@object
	.size		_ZN34_INTERNAL_50f1574b_4_k_cu_123ef37c4cuda3std3__47nulloptE,(_ZN34_INTERNAL_50f1574b_4_k_cu_123ef37c4cuda3std6ranges3__45__cpo8distanceE - _ZN34_INTERNAL_50f1574b_4_k_cu_123ef37c4cuda3std3__47nulloptE)
_ZN34_INTERNAL_50f1574b_4_k_cu_123ef37c4cuda3std3__47nulloptE:
	.zero		1
	.type		_ZN34_INTERNAL_50f1574b_4_k_cu_123ef37c4cuda3std6ranges3__45__cpo8distanceE,@object
	.size		_ZN34_INTERNAL_50f1574b_4_k_cu_123ef37c4cuda3std6ranges3__45__cpo8distanceE,(_ZN34_INTERNAL_50f1574b_4_k_cu_123ef37c6thrust24THRUST_300001_SM_1000_NS12placeholders2_6E - _ZN34_INTERNAL_50f1574b_4_k_cu_123ef37c4cuda3std6ranges3__45__cpo8distanceE)
_ZN34_INTERNAL_50f1574b_4_k_cu_123ef37c4cuda3std6ranges3__45__cpo8distanceE:
	.zero		1
	.type		_ZN34_INTERNAL_50f1574b_4_k_cu_123ef37c6thrust24THRUST_300001_SM_1000_NS12placeholders2_6E,@object
	.size		_ZN34_INTERNAL_50f1574b_4_k_cu_123ef37c6thrust24THRUST_300001_SM_1000_NS12placeholders2_6E,(_ZN34_INTERNAL_50f1574b_4_k_cu_123ef37c4cuda3std3__45__cpo4cendE - _ZN34_INTERNAL_50f1574b_4_k_cu_123ef37c6thrust24THRUST_300001_SM_1000_NS12placeholders2_6E)
_ZN34_INTERNAL_50f1574b_4_k_cu_123ef37c6thrust24THRUST_300001_SM_1000_NS12placeholders2_6E:
	.zero		1
	.type		_ZN34_INTERNAL_50f1574b_4_k_cu_123ef37c4cuda3std3__45__cpo4cendE,@object
	.size		_ZN34_INTERNAL_50f1574b_4_k_cu_123ef37c4cuda3std3__45__cpo4cendE,(_ZN34_INTERNAL_50f1574b_4_k_cu_123ef37c4cuda3std6ranges3__45__cpo4cendE - _ZN34_INTERNAL_50f1574b_4_k_cu_123ef37c4cuda3std3__45__cpo4cendE)
_ZN34_INTERNAL_50f1574b_4_k_cu_123ef37c4cuda3std3__45__cpo4cendE:
	.zero		1
	.type		_ZN34_INTERNAL_50f1574b_4_k_cu_123ef37c4cuda3std6ranges3__45__cpo4cendE,@object
	.size		_ZN34_INTERNAL_50f1574b_4_k_cu_123ef37c4cuda3std6ranges3__45__cpo4cendE,(_ZN34_INTERNAL_50f1574b_4_k_cu_123ef37c4cuda3std3__420unreachable_sentinelE - _ZN34_INTERNAL_50f1574b_4_k_cu_123ef37c4cuda3std6ranges3__45__cpo4cendE)
_ZN34_INTERNAL_50f1574b_4_k_cu_123ef37c4cuda3std6ranges3__45__cpo4cendE:
	.zero		1
	.type		_ZN34_INTERNAL_50f1574b_4_k_cu_123ef37c4cuda3std3__420unreachable_sentinelE,@object
	.size		_ZN34_INTERNAL_50f1574b_4_k_cu_123ef37c4cuda3std3__420unreachable_sentinelE,(_ZN34_INTERNAL_50f1574b_4_k_cu_123ef37c4cuda3std6ranges3__45__cpo5ssizeE - _ZN34_INTERNAL_50f1574b_4_k_cu_123ef37c4cuda3std3__420unreachable_sentinelE)
_ZN34_INTERNAL_50f1574b_4_k_cu_123ef37c4cuda3std3__420unreachable_sentinelE:
	.zero		1
	.type		_ZN34_INTERNAL_50f1574b_4_k_cu_123ef37c4cuda3std6ranges3__45__cpo5ssizeE,@object
	.size		_ZN34_INTERNAL_50f1574b_4_k_cu_123ef37c4cuda3std6ranges3__45__cpo5ssizeE,(_ZN34_INTERNAL_50f1574b_4_k_cu_123ef37c6thrust24THRUST_300001_SM_1000_NS12placeholders3_10E - _ZN34_INTERNAL_50f1574b_4_k_cu_123ef37c4cuda3std6ranges3__45__cpo5ssizeE)
_ZN34_INTERNAL_50f1574b_4_k_cu_123ef37c4cuda3std6ranges3__45__cpo5ssizeE:
	.zero		1
	.type		_ZN34_INTERNAL_50f1574b_4_k_cu_123ef37c6thrust24THRUST_300001_SM_1000_NS12placeholders3_10E,@object
	.size		_ZN34_INTERNAL_50f1574b_4_k_cu_123ef37c6thrust24THRUST_300001_SM_1000_NS12placeholders3_10E,(_ZN34_INTERNAL_50f1574b_4_k_cu_123ef37c4cuda3std3__45__cpo5crendE - _ZN34_INTERNAL_50f1574b_4_k_cu_123ef37c6thrust24THRUST_300001_SM_1000_NS12placeholders3_10E)
_ZN34_INTERNAL_50f1574b_4_k_cu_123ef37c6thrust24THRUST_300001_SM_1000_NS12placeholders3_10E:
	.zero		1
	.type		_ZN34_INTERNAL_50f1574b_4_k_cu_123ef37c4cuda3std3__45__cpo5crendE,@object
	.size		_ZN34_INTERNAL_50f1574b_4_k_cu_123ef37c4cuda3std3__45__cpo5crendE,(_ZN34_INTERNAL_50f1574b_4_k_cu_123ef37c4cuda3std6ranges3__45__cpo4prevE - _ZN34_INTERNAL_50f1574b_4_k_cu_123ef37c4cuda3std3__45__cpo5crendE)
_ZN34_INTERNAL_50f1574b_4_k_cu_123ef37c4cuda3std3__45__cpo5crendE:
	.zero		1
	.type		_ZN34_INTERNAL_50f1574b_4_k_cu_123ef37c4cuda3std6ranges3__45__cpo4prevE,@object
	.size		_ZN34_INTERNAL_50f1574b_4_k_cu_123ef37c4cuda3std6ranges3__45__cpo4prevE,(_ZN34_INTERNAL_50f1574b_4_k_cu_123ef37c4cuda3std6ranges3__45__cpo9iter_moveE - _ZN34_INTERNAL_50f1574b_4_k_cu_123ef37c4cuda3std6ranges3__45__cpo4prevE)
_ZN34_INTERNAL_50f1574b_4_k_cu_123ef37c4cuda3std6ranges3__45__cpo4prevE:
	.zero		1
	.type		_ZN34_INTERNAL_50f1574b_4_k_cu_123ef37c4cuda3std6ranges3__45__cpo9iter_moveE,@object
	.size		_ZN34_INTERNAL_50f1574b_4_k_cu_123ef37c4cuda3std6ranges3__45__cpo9iter_moveE,(_ZN34_INTERNAL_50f1574b_4_k_cu_123ef37c6thrust24THRUST_300001_SM_1000_NS12placeholders2_2E - _ZN34_INTERNAL_50f1574b_4_k_cu_123ef37c4cuda3std6ranges3__45__cpo9iter_moveE)
_ZN34_INTERNAL_50f1574b_4_k_cu_123ef37c4cuda3std6ranges3__45__cpo9iter_moveE:
	.zero		1
	.type		_ZN34_INTERNAL_50f1574b_4_k_cu_123ef37c6thrust24THRUST_300001_SM_1000_NS12placeholders2_2E,@object
	.size		_ZN34_INTERNAL_50f1574b_4_k_cu_123ef37c6thrust24THRUST_300001_SM_1000_NS12placeholders2_2E,(_ZN34_INTERNAL_50f1574b_4_k_cu_123ef37c6thrust24THRUST_300001_SM_1000_NS12placeholders2_4E - _ZN34_INTERNAL_50f1574b_4_k_cu_123ef37c6thrust24THRUST_300001_SM_1000_NS12placeholders2_2E)
_ZN34_INTERNAL_50f1574b_4_k_cu_123ef37c6thrust24THRUST_300001_SM_1000_NS12placeholders2_2E:
	.zero		1
	.type		_ZN34_INTERNAL_50f1574b_4_k_cu_123ef37c6thrust24THRUST_300001_SM_1000_NS12placeholders2_4E,@object
	.size		_ZN34_INTERNAL_50f1574b_4_k_cu_123ef37c6thrust24THRUST_300001_SM_1000_NS12placeholders2_4E,(_ZN34_INTERNAL_50f1574b_4_k_cu_123ef37c4cuda3std3__45__cpo3endE - _ZN34_INTERNAL_50f1574b_4_k_cu_123ef37c6thrust24THRUST_300001_SM_1000_NS12placeholders2_4E)
_ZN34_INTERNAL_50f1574b_4_k_cu_123ef37c6thrust24THRUST_300001_SM_1000_NS12placeholders2_4E:
	.zero		1
	.type		_ZN34_INTERNAL_50f1574b_4_k_cu_123ef37c4cuda3std3__45__cpo3endE,@object
	.size		_ZN34_INTERNAL_50f1574b_4_k_cu_123ef37c4cuda3std3__45__cpo3endE,(_ZN34_INTERNAL_50f1574b_4_k_cu_123ef37c4cuda3std6ranges3__45__cpo3endE - _ZN34_INTERNAL_50f1574b_4_k_cu_123ef37c4cuda3std3__45__cpo3endE)
_ZN34_INTERNAL_50f1574b_4_k_cu_123ef37c4cuda3std3__45__cpo3endE:
	.zero		1
	.type		_ZN34_INTERNAL_50f1574b_4_k_cu_123ef37c4cuda3std6ranges3__45__cpo3endE,@object
	.size		_ZN34_INTERNAL_50f1574b_4_k_cu_123ef37c4cuda3std6ranges3__45__cpo3endE,(_ZN34_INTERNAL_50f1574b_4_k_cu_123ef37c4cuda3std3__419piecewise_constructE - _ZN34_INTERNAL_50f1574b_4_k_cu_123ef37c4cuda3std6ranges3__45__cpo3endE)
_ZN34_INTERNAL_50f1574b_4_k_cu_123ef37c4cuda3std6ranges3__45__cpo3endE:
	.zero		1
	.type		_ZN34_INTERNAL_50f1574b_4_k_cu_123ef37c4cuda3std3__419piecewise_constructE,@object
	.size		_ZN34_INTERNAL_50f1574b_4_k_cu_123ef37c4cuda3std3__419piecewise_constructE,(_ZN34_INTERNAL_50f1574b_4_k_cu_123ef37c4cuda3std6ranges3__45__cpo5cdataE - _ZN34_INTERNAL_50f1574b_4_k_cu_123ef37c4cuda3std3__419piecewise_constructE)
_ZN34_INTERNAL_50f1574b_4_k_cu_123ef37c4cuda3std3__419piecewise_constructE:
	.zero		1
	.type		_ZN34_INTERNAL_50f1574b_4_k_cu_123ef37c4cuda3std6ranges3__45__cpo5cdataE,@object
	.size		_ZN34_INTERNAL_50f1574b_4_k_cu_123ef37c4cuda3std6ranges3__45__cpo5cdataE,(_ZN34_INTERNAL_50f1574b_4_k_cu_123ef37c6thrust24THRUST_300001_SM_1000_NS12placeholders2_8E - _ZN34_INTERNAL_50f1574b_4_k_cu_123ef37c4cuda3std6ranges3__45__cpo5cdataE)
_ZN34_INTERNAL_50f1574b_4_k_cu_123ef37c4cuda3std6ranges3__45__cpo5cdataE:
	.zero		1
	.type		_ZN34_INTERNAL_50f1574b_4_k_cu_123ef37c6thrust24THRUST_300001_SM_1000_NS12placeholders2_8E,@object
	.size		_ZN34_INTERNAL_50f1574b_4_k_cu_123ef37c6thrust24THRUST_300001_SM_1000_NS12placeholders2_8E,(_ZN34_INTERNAL_50f1574b_4_k_cu_123ef37c4cuda3std3__45__cpo4rendE - _ZN34_INTERNAL_50f1574b_4_k_cu_123ef37c6thrust24THRUST_300001_SM_1000_NS12placeholders2_8E)
_ZN34_INTERNAL_50f1574b_4_k_cu_123ef37c6thrust24THRUST_300001_SM_1000_NS12placeholders2_8E:
	.zero		1
	.type		_ZN34_INTERNAL_50f1574b_4_k_cu_123ef37c4cuda3std3__45__cpo4rendE,@object
	.size		_ZN34_INTERNAL_50f1574b_4_k_cu_123ef37c4cuda3std3__45__cpo4rendE,(_ZN34_INTERNAL_50f1574b_4_k_cu_123ef37c4cuda3std6ranges3__45__cpo9iter_swapE - _ZN34_INTERNAL_50f1574b_4_k_cu_123ef37c4cuda3std3__45__cpo4rendE)
_ZN34_INTERNAL_50f1574b_4_k_cu_123ef37c4cuda3std3__45__cpo4rendE:
	.zero		1
	.type		_ZN34_INTERNAL_50f1574b_4_k_cu_123ef37c4cuda3std6ranges3__45__cpo9iter_swapE,@object
	.size		_ZN34_INTERNAL_50f1574b_4_k_cu_123ef37c4cuda3std6ranges3__45__cpo9iter_swapE,(_ZN34_INTERNAL_50f1574b_4_k_cu_123ef37c4cuda3std3__48unexpectE - _ZN34_INTERNAL_50f1574b_4_k_cu_123ef37c4cuda3std6ranges3__45__cpo9iter_swapE)
_ZN34_INTERNAL_50f1574b_4_k_cu_123ef37c4cuda3std6ranges3__45__cpo9iter_swapE:
	.zero		1
	.type		_ZN34_INTERNAL_50f1574b_4_k_cu_123ef37c4cuda3std3__48unexpectE,@object
	.size		_ZN34_INTERNAL_50f1574b_4_k_cu_123ef37c4cuda3std3__48unexpectE,(_ZN34_INTERNAL_50f1574b_4_k_cu_123ef37c6thrust24THRUST_300001_SM_1000_NS6system6detail10sequential3seqE - _ZN34_INTERNAL_50f1574b_4_k_cu_123ef37c4cuda3std3__48unexpectE)
_ZN34_INTERNAL_50f1574b_4_k_cu_123ef37c4cuda3std3__48unexpectE:
	.zero		1
	.type		_ZN34_INTERNAL_50f1574b_4_k_cu_123ef37c6thrust24THRUST_300001_SM_1000_NS6system6detail10sequential3seqE,@object
	.size		_ZN34_INTERNAL_50f1574b_4_k_cu_123ef37c6thrust24THRUST_300001_SM_1000_NS6system6detail10sequential3seqE,(.L_29 - _ZN34_INTERNAL_50f1574b_4_k_cu_123ef37c6thrust24THRUST_300001_SM_1000_NS6system6detail10sequential3seqE)
_ZN34_INTERNAL_50f1574b_4_k_cu_123ef37c6thrust24THRUST_300001_SM_1000_NS6system6detail10sequential3seqE:
	.zero		1
.L_29:


//--------------------- .nv.shared._ZN3cub18CUB_300001_SM_10006detail10radix_sort33DeviceRadixSortExclusiveSumKernelINS1_5radix10policy_hubImmyE10Policy1000EyEEvPT0_ --------------------------
	.section	.nv.shared._ZN3cub18CUB_300001_SM_10006detail10radix_sort33DeviceRadixSortExclusiveSumKernelINS1_5radix10policy_hubImmyE10Policy1000EyEEvPT0_,"aw",@nobits
	.sectionflags	@""
	.align	16
.nv.shared._ZN3cub18CUB_300001_SM_10006detail10radix_sort33DeviceRadixSortExclusiveSumKernelINS1_5radix10policy_hubImmyE10Policy1000EyEEvPT0_:
	.zero		3360


//--------------------- .nv.shared._ZN3cub18CUB_300001_SM_10006detail10radix_sort30DeviceRadixSortHistogramKernelINS1_5radix10policy_hubImmyE10Policy1000ELNS0_9SortOrderE0EmyNS1_21identity_decomposer_tEEEvPT2_PKT1_SA_iiT3_ --------------------------
	.section	.nv.shared._ZN3cub18CUB_300001_SM_10006detail10radix_sort30DeviceRadixSortHistogramKernelINS1_5radix10policy_hubImmyE10Policy1000ELNS0_9SortOrderE0EmyNS1_21identity_decomposer_tEEEvPT2_PKT1_SA_iiT3_,"aw",@nobits
	.sectionflags	@""
	.align	4
.nv.shared._ZN3cub18CUB_300001_SM_10006detail10radix_sort30DeviceRadixSortHistogramKernelINS1_5radix10policy_hubImmyE10Policy1000ELNS0_9SortOrderE0EmyNS1_21identity_decomposer_tEEEvPT2_PKT1_SA_iiT3_:
	.zero		9216


//--------------------- .nv.shared._ZN3cub18CUB_300001_SM_10006detail10radix_sort31DeviceRadixSortSingleTileKernelINS1_5radix10policy_hubImmyE10Policy1000ELNS0_9SortOrderE0EmmyNS1_21identity_decomposer_tEEEvPKT1_PSA_PKT2_PSE_T3_iiT4_ --------------------------
	.section	.nv.shared._ZN3cub18CUB_300001_SM_10006detail10radix_sort31DeviceRadixSortSingleTileKernelINS1_5radix10policy_hubImmyE10Policy1000ELNS0_9SortOrderE0EmmyNS1_21identity_decomposer_tEEEvPKT1_PSA_PKT2_PSE_T3_iiT4_,"aw",@nobits
	.sectionflags	@""
	.align	16
.nv.shared._ZN3cub18CUB_300001_SM_10006detail10radix_sort31DeviceRadixSortSingleTileKernelINS1_5radix10policy_hubImmyE10Policy1000ELNS0_9SortOrderE0EmmyNS1_21identity_decomposer_tEEEvPKT1_PSA_PKT2_PSE_T3_iiT4_:
	.zero		34880


//--------------------- .nv.constant0._ZN3cub18CUB_300001_SM_10006detail10radix_sort29DeviceRadixSortOnesweepKernelINS1_5radix10policy_hubImmyE10Policy1000ELNS0_9SortOrderE0EmmyiiNS1_21identity_decomposer_tEEEvPT5_SB_PT3_PKSC_PT1_PKSG_PT2_PKSK_T4_iiT6_ --------------------------
	.section	.nv.constant0._ZN3cub18CUB_300001_SM_10006detail10radix_sort29DeviceRadixSortOnesweepKernelINS1_5radix10policy_hubImmyE10Policy1000ELNS0_9SortOrderE0EmmyiiNS1_21identity_decomposer_tEEEvPT5_SB_PT3_PKSC_PT1_PKSG_PT2_PKSK_T4_iiT6_,"a",@progbits
	.sectionflags	@""
	.align	4
.nv.constant0._ZN3cub18CUB_300001_SM_10006detail10radix_sort29DeviceRadixSortOnesweepKernelINS1_5radix10policy_hubImmyE10Policy1000ELNS0_9SortOrderE0EmmyiiNS1_21identity_decomposer_tEEEvPT5_SB_PT3_PKSC_PT1_PKSG_PT2_PKSK_T4_iiT6_:
	.zero		973


//--------------------- .nv.constant0._ZN3cub18CUB_300001_SM_10006detail10radix_sort33DeviceRadixSortExclusiveSumKernelINS1_5radix10policy_hubImmyE10Policy1000EyEEvPT0_ --------------------------
	.section	.nv.constant0._ZN3cub18CUB_300001_SM_10006detail10radix_sort33DeviceRadixSortExclusiveSumKernelINS1_5radix10policy_hubImmyE10Policy1000EyEEvPT0_,"a",@progbits
	.sectionflags	@""
	.align	4
.nv.constant0._ZN3cub18CUB_300001_SM_10006detail10radix_sort33DeviceRadixSortExclusiveSumKernelINS1_5radix10policy_hubImmyE10Policy1000EyEEvPT0_:
	.zero		904


//--------------------- .nv.constant0._ZN3cub18CUB_300001_SM_10006detail10radix_sort30DeviceRadixSortHistogramKernelINS1_5radix10policy_hubImmyE10Policy1000ELNS0_9SortOrderE0EmyNS1_21identity_decomposer_tEEEvPT2_PKT1_SA_iiT3_ --------------------------
	.section	.nv.constant0._ZN3cub18CUB_300001_SM_10006detail10radix_sort30DeviceRadixSortHistogramKernelINS1_5radix10policy_hubImmyE10Policy1000ELNS0_9SortOrderE0EmyNS1_21identity_decomposer_tEEEvPT2_PKT1_SA_iiT3_,"a",@progbits
	.sectionflags	@""
	.align	4
.nv.constant0._ZN3cub18CUB_300001_SM_10006detail10radix_sort30DeviceRadixSortHistogramKernelINS1_5radix10policy_hubImmyE10Policy1000ELNS0_9SortOrderE0EmyNS1_21identity_decomposer_tEEEvPT2_PKT1_SA_iiT3_:
	.zero		929


//--------------------- .nv.constant0._ZN3cub18CUB_300001_SM_10006detail10radix_sort31DeviceRadixSortSingleTileKernelINS1_5radix10policy_hubImmyE10Policy1000ELNS0_9SortOrderE0EmmyNS1_21identity_decomposer_tEEEvPKT1_PSA_PKT2_PSE_T3_iiT4_ --------------------------
	.section	.nv.constant0._ZN3cub18CUB_300001_SM_10006detail10radix_sort31DeviceRadixSortSingleTileKernelINS1_5radix10policy_hubImmyE10Policy1000ELNS0_9SortOrderE0EmmyNS1_21identity_decomposer_tEEEvPKT1_PSA_PKT2_PSE_T3_iiT4_,"a",@progbits
	.sectionflags	@""
	.align	4
.nv.constant0._ZN3cub18CUB_300001_SM_10006detail10radix_sort31DeviceRadixSortSingleTileKernelINS1_5radix10policy_hubImmyE10Policy1000ELNS0_9SortOrderE0EmmyNS1_21identity_decomposer_tEEEvPKT1_PSA_PKT2_PSE_T3_iiT4_:
	.zero		945


//--------------------- .nv.constant0._ZN3cub18CUB_300001_SM_10006detail11EmptyKernelIvEEvv --------------------------
	.section	.nv.constant0._ZN3cub18CUB_300001_SM_10006detail11EmptyKernelIvEEvv,"a",@progbits
	.sectionflags	@""
	.align	4
.nv.constant0._ZN3cub18CUB_300001_SM_10006detail11EmptyKernelIvEEvv:
	.zero		896


//--------------------- SYMBOLS --------------------------

	.type		.nv.reservedSmem.offset0,@object
	.size		.nv.reservedSmem.offset0,0x4
	.type		.nv.reservedSmem.cap,@object
	.size		.nv.reservedSmem.cap,0x4
